def matmul_kernel(
    a_ptr,
    b_ptr,
    c_ptr,
    M,
    N,
    K,
    stride_am,
    stride_ak,
    stride_bk,
    stride_bn,
    stride_cm,
    stride_cn,
    BLOCK_M: tl.constexpr,
    BLOCK_N: tl.constexpr,
    BLOCK_K: tl.constexpr,
    GROUP_M: tl.constexpr,
):
    pid = tl.program_id(axis=0)
    num_pid_m = tl.cdiv(M, BLOCK_M)
    num_pid_n = tl.cdiv(N, BLOCK_N)
    num_pid_in_group = GROUP_M * num_pid_n
    group_id = pid // num_pid_in_group
    first_pid_m = group_id * GROUP_M
    group_size_m = min(num_pid_m - first_pid_m, GROUP_M)
    pid_m = first_pid_m + ((pid % num_pid_in_group) % group_size_m)
    pid_n = (pid % num_pid_in_group) // group_size_m

    offs_am = (pid_m * BLOCK_M + tl.arange(0, BLOCK_M)) % M
    offs_bn = (pid_n * BLOCK_N + tl.arange(0, BLOCK_N)) % N
    offs_k = tl.arange(0, BLOCK_K)
    a_ptrs = a_ptr + offs_am[:, None] * stride_am + offs_k[None, :] * stride_ak
    b_ptrs = b_ptr + offs_k[:, None] * stride_bk + offs_bn[None, :] * stride_bn

    acc = tl.zeros((BLOCK_M, BLOCK_N), dtype=tl.float32)
    for kk in range(0, tl.cdiv(K, BLOCK_K)):
        a = tl.load(a_ptrs, mask=offs_k[None, :] < K - kk * BLOCK_K, other=0.0)
        b = tl.load(b_ptrs, mask=offs_k[:, None] < K - kk * BLOCK_K, other=0.0)
        acc = tl.dot(a, b, acc)
        a_ptrs += BLOCK_K * stride_ak
        b_ptrs += BLOCK_K * stride_bk

    c = acc.to(c_ptr.dtype.element_ty)
    offs_cm = pid_m * BLOCK_M + tl.arange(0, BLOCK_M)
    offs_cn = pid_n * BLOCK_N + tl.arange(0, BLOCK_N)
    c_ptrs = c_ptr + offs_cm[:, None] * stride_cm + offs_cn[None, :] * stride_cn
    mask = (offs_cm[:, None] < M) & (offs_cn[None, :] < N)
    tl.store(c_ptrs, c, mask=mask)

# config = {"BLOCK_K": 128, "BLOCK_M": 256, "BLOCK_N": 512, "GROUP_M": 8, "arch": "sm_100", "dtype": "fp8e4m3", "num_ctas": 2, "num_stages": 3, "num_warps": 4}
# arch = sm_100


// ===== COMPILED SASS (sm_100a) =====

	.target	sm_100a

	.elftype	@"ET_EXEC"


//--------------------- .note.nv.tkinfo           --------------------------
	.section	.note.nv.tkinfo,"",@"SHT_NOTE"
	.sectionflags	@"SHF_NOTE_NV_TKINFO"
	.tkinfo
        /*0018*/ 	.word	0x00000081
        /*0030*/ 	.string	""
        /*0030*/ 	.string	"ptxas-blackwell"
        /*0030*/ 	.string	"Cuda compilation tools, release 12.9, V12.9.86"
        /*0030*/ 	.string	"Build cuda_12.9.r12.9/compiler.36037853_0"
        /*0030*/ 	.string	"-v  -suppress-debug-info  -lineinfo  -arch sm_100a "



//--------------------- .note.nv.cuver            --------------------------
	.section	.note.nv.cuver,"",@"SHT_NOTE"
	.sectionflags	@"SHF_NOTE_NV_CUVER"
        /*0018*/ 	.short	0x0001
        /*001a*/ 	.short	0x0064
        /*001c*/ 	.short	0x0001
        /*001e*/ 	.short	0x0000
        /*0020*/ 	.short	0x0001
        /*0022*/ 	.short	0x0000


//--------------------- .nv.info                  --------------------------
	.section	.nv.info,"",@"SHT_CUDA_INFO"
	.align	4


	//----- nvinfo : EIATTR_REGCOUNT
	.align		4
        /*0000*/ 	.byte	0x04, 0x2f
        /*0002*/ 	.short	(.L_6 - .L_5)
	.align		4
.L_5:
        /*0004*/ 	.word	index@(matmul_kernel)
        /*0008*/ 	.word	0x00000060


	//----- nvinfo : EIATTR_FRAME_SIZE
	.align		4
.L_6:
        /*000c*/ 	.byte	0x04, 0x11
        /*000e*/ 	.short	(.L_8 - .L_7)
	.align		4
.L_7:
        /*0010*/ 	.word	index@($__internal_2_$__cuda_sm10x_tcgen05_guardrail_trap_unallocated_columns_being_dealloced)
        /*0014*/ 	.word	0x00001698


	//----- nvinfo : EIATTR_FRAME_SIZE
	.align		4
.L_8:
        /*0018*/ 	.byte	0x04, 0x11
        /*001a*/ 	.short	(.L_10 - .L_9)
	.align		4
.L_9:
        /*001c*/ 	.word	index@($__internal_1_$__cuda_sm10x_tcgen05_guardrail_trap_phase_invalid_during_alloc)
        /*0020*/ 	.word	0x00001698


	//----- nvinfo : EIATTR_FRAME_SIZE
	.align		4
.L_10:
        /*0024*/ 	.byte	0x04, 0x11
        /*0026*/ 	.short	(.L_12 - .L_11)
	.align		4
.L_11:
        /*0028*/ 	.word	index@($__internal_0_$__cuda_sm10x_tcgen05_guardrail_trap_col_being_dealloced_not_returned_by_alloc)
        /*002c*/ 	.word	0x00001698


	//----- nvinfo : EIATTR_FRAME_SIZE
	.align		4
.L_12:
        /*0030*/ 	.byte	0x04, 0x11
        /*0032*/ 	.short	(.L_14 - .L_13)
	.align		4
.L_13:
        /*0034*/ 	.word	index@(matmul_kernel)
        /*0038*/ 	.word	0x00001698


	//----- nvinfo : EIATTR_MIN_STACK_SIZE
	.align		4
.L_14:
        /*003c*/ 	.byte	0x04, 0x12
        /*003e*/ 	.short	(.L_16 - .L_15)
	.align		4
.L_15:
        /*0040*/ 	.word	index@(matmul_kernel)
        /*0044*/ 	.word	0x00001698
.L_16:


//--------------------- .nv.info.matmul_kernel    --------------------------
	.section	.nv.info.matmul_kernel,"",@"SHT_CUDA_INFO"
	.sectionflags	@""
	.align	4


	//----- nvinfo : EIATTR_CUDA_API_VERSION
	.align		4
        /*0000*/ 	.byte	0x04, 0x37
        /*0002*/ 	.short	(.L_18 - .L_17)
.L_17:
        /*0004*/ 	.word	0x00000081


	//----- nvinfo : EIATTR_KPARAM_INFO
	.align		4
.L_18:
        /*0008*/ 	.byte	0x04, 0x17
        /*000a*/ 	.short	(.L_20 - .L_19)
.L_19:
        /*000c*/ 	.word	0x00000000
        /*0010*/ 	.short	0x000d
        /*0012*/ 	.short	0x0048
        /*0014*/ 	.byte	0x00, 0xf4, 0x21, 0x00


	//----- nvinfo : EIATTR_KPARAM_INFO
	.align		4
.L_20:
        /*0018*/ 	.byte	0x04, 0x17
        /*001a*/ 	.short	(.L_22 - .L_21)
.L_21:
        /*001c*/ 	.word	0x00000000
        /*0020*/ 	.short	0x000c
        /*0022*/ 	.short	0x0040
        /*0024*/ 	.byte	0x00, 0xf4, 0x21, 0x00


	//----- nvinfo : EIATTR_KPARAM_INFO
	.align		4
.L_22:
        /*0028*/ 	.byte	0x04, 0x17
        /*002a*/ 	.short	(.L_24 - .L_23)
.L_23:
        /*002c*/ 	.word	0x00000000
        /*0030*/ 	.short	0x000b
        /*0032*/ 	.short	0x0038
        /*0034*/ 	.byte	0x00, 0xf0, 0x11, 0x00


	//----- nvinfo : EIATTR_KPARAM_INFO
	.align		4
.L_24:
        /*0038*/ 	.byte	0x04, 0x17
        /*003a*/ 	.short	(.L_26 - .L_25)
.L_25:
        /*003c*/ 	.word	0x00000000
        /*0040*/ 	.short	0x000a
        /*0042*/ 	.short	0x0034
        /*0044*/ 	.byte	0x00, 0xf0, 0x11, 0x00


	//----- nvinfo : EIATTR_KPARAM_INFO
	.align		4
.L_26:
        /*0048*/ 	.byte	0x04, 0x17
        /*004a*/ 	.short	(.L_28 - .L_27)
.L_27:
        /*004c*/ 	.word	0x00000000
        /*0050*/ 	.short	0x0009
        /*0052*/ 	.short	0x0030
        /*0054*/ 	.byte	0x00, 0xf0, 0x11, 0x00


	//----- nvinfo : EIATTR_KPARAM_INFO
	.align		4
.L_28:
        /*0058*/ 	.byte	0x04, 0x17
        /*005a*/ 	.short	(.L_30 - .L_29)
.L_29:
        /*005c*/ 	.word	0x00000000
        /*0060*/ 	.short	0x0008
        /*0062*/ 	.short	0x002c
        /*0064*/ 	.byte	0x00, 0xf0, 0x11, 0x00


	//----- nvinfo : EIATTR_KPARAM_INFO
	.align		4
.L_30:
        /*0068*/ 	.byte	0x04, 0x17
        /*006a*/ 	.short	(.L_32 - .L_31)
.L_31:
        /*006c*/ 	.word	0x00000000
        /*0070*/ 	.short	0x0007
        /*0072*/ 	.short	0x0028
        /*0074*/ 	.byte	0x00, 0xf0, 0x11, 0x00


	//----- nvinfo : EIATTR_KPARAM_INFO
	.align		4
.L_32:
        /*0078*/ 	.byte	0x04, 0x17
        /*007a*/ 	.short	(.L_34 - .L_33)
.L_33:
        /*007c*/ 	.word	0x00000000
        /*0080*/ 	.short	0x0006
        /*0082*/ 	.short	0x0024
        /*0084*/ 	.byte	0x00, 0xf0, 0x11, 0x00


	//----- nvinfo : EIATTR_KPARAM_INFO
	.align		4
.L_34:
        /*0088*/ 	.byte	0x04, 0x17
        /*008a*/ 	.short	(.L_36 - .L_35)
.L_35:
        /*008c*/ 	.word	0x00000000
        /*0090*/ 	.short	0x0005
        /*0092*/ 	.short	0x0020
        /*0094*/ 	.byte	0x00, 0xf0, 0x11, 0x00


	//----- nvinfo : EIATTR_KPARAM_INFO
	.align		4
.L_36:
        /*0098*/ 	.byte	0x04, 0x17
        /*009a*/ 	.short	(.L_38 - .L_37)
.L_37:
        /*009c*/ 	.word	0x00000000
        /*00a0*/ 	.short	0x0004
        /*00a2*/ 	.short	0x001c
        /*00a4*/ 	.byte	0x00, 0xf0, 0x11, 0x00


	//----- nvinfo : EIATTR_KPARAM_INFO
	.align		4
.L_38:
        /*00a8*/ 	.byte	0x04, 0x17
        /*00aa*/ 	.short	(.L_40 - .L_39)
.L_39:
        /*00ac*/ 	.word	0x00000000
        /*00b0*/ 	.short	0x0003
        /*00b2*/ 	.short	0x0018
        /*00b4*/ 	.byte	0x00, 0xf0, 0x11, 0x00


	//----- nvinfo : EIATTR_KPARAM_INFO
	.align		4
.L_40:
        /*00b8*/ 	.byte	0x04, 0x17
        /*00ba*/ 	.short	(.L_42 - .L_41)
.L_41:
        /*00bc*/ 	.word	0x00000000
        /*00c0*/ 	.short	0x0002
        /*00c2*/ 	.short	0x0010
        /*00c4*/ 	.byte	0x00, 0xf4, 0x21, 0x00


	//----- nvinfo : EIATTR_KPARAM_INFO
	.align		4
.L_42:
        /*00c8*/ 	.byte	0x04, 0x17
        /*00ca*/ 	.short	(.L_44 - .L_43)
.L_43:
        /*00cc*/ 	.word	0x00000000
        /*00d0*/ 	.short	0x0001
        /*00d2*/ 	.short	0x0008
        /*00d4*/ 	.byte	0x00, 0xf4, 0x21, 0x00


	//----- nvinfo : EIATTR_KPARAM_INFO
	.align		4
.L_44:
        /*00d8*/ 	.byte	0x04, 0x17
        /*00da*/ 	.short	(.L_46 - .L_45)
.L_45:
        /*00dc*/ 	.word	0x00000000
        /*00e0*/ 	.short	0x0000
        /*00e2*/ 	.short	0x0000
        /*00e4*/ 	.byte	0x00, 0xf4, 0x21, 0x00


	//----- nvinfo : EIATTR_EXPLICIT_CLUSTER
	.align		4
.L_46:
        /*00e8*/ 	.byte	0x01, 0x3e
	.zero		2


	//----- nvinfo : EIATTR_CTA_PER_CLUSTER
	.align		4
        /*00ec*/ 	.byte	0x04, 0x3d
        /*00ee*/ 	.short	(.L_48 - .L_47)
.L_47:
        /*00f0*/ 	.word	0x00000002
        /*00f4*/ 	.word	0x00000001
        /*00f8*/ 	.word	0x00000001


	//----- nvinfo : EIATTR_AT_ENTRY_FRAGMENTS
	.align		4
.L_48:
        /*00fc*/ 	.byte	0x04, 0x4f
        /*00fe*/ 	.short	(.L_50 - .L_49)


	//   ....[0]....
.L_49:
        /*0100*/ 	.word	0x00000004


	//   ....[1]....
        /*0104*/ 	.word	0x00000005


	//----- nvinfo : EIATTR_RESERVED_SMEM_USED
	.align		4
.L_50:
        /*0108*/ 	.byte	0x01, 0x41
	.zero		2


	//----- nvinfo : EIATTR_SPARSE_MMA_MASK
	.align		4
        /*010c*/ 	.byte	0x03, 0x50
        /*010e*/ 	.short	0x0000


	//----- nvinfo : EIATTR_TCGEN05_2CTA_USED
	.align		4
        /*0110*/ 	.byte	0x01, 0x52
	.zero		2


	//----- nvinfo : EIATTR_MAXREG_COUNT
	.align		4
        /*0114*/ 	.byte	0x03, 0x1b
        /*0116*/ 	.short	0x00ff


	//----- nvinfo : EIATTR_NUM_BARRIERS
	.align		4
        /*0118*/ 	.byte	0x02, 0x4c
        /*011a*/ 	.byte	0x01
	.zero		1


	//----- nvinfo : EIATTR_ANNOTATIONS
	.align		4
        /*011c*/ 	.byte	0x04, 0x55
        /*011e*/ 	.short	(.L_52 - .L_51)


	//   ....[0]....
.L_51:
        /*0120*/ 	.word	0x00000001
        /*0124*/ 	.byte	0x50, 0x0d, 0x00, 0x00, 0x01, 0x00, 0x00, 0x00, 0x70, 0x14, 0x00, 0x00, 0x01, 0x00, 0x00, 0x00
        /* <DEDUP_REMOVED lines=3473> */
        /*da44*/ 	.byte	0x50, 0x6d, 0x05, 0x00


	//----- nvinfo : EIATTR_INT_WARP_WIDE_INSTR_OFFSETS
	.align		4
.L_52:
        /*da48*/ 	.byte	0x04, 0x31
        /*da4a*/ 	.short	(.L_54 - .L_53)


	//   ....[0]....
.L_53:
        /*da4c*/ 	.word	0x0000c800


	//   ....[1]....
        /*da50*/ 	.word	0x0000c870


	//   ....[2]....
        /*da54*/ 	.word	0x0001cae0


	//   ....[3]....
        /*da58*/ 	.word	0x00057240


	//   ....[4]....
        /*da5c*/ 	.word	0x00057290


	//----- nvinfo : EIATTR_COOP_GROUP_MASK_REGIDS
	.align		4
.L_54:
        /*da60*/ 	.byte	0x04, 0x29
        /*da62*/ 	.short	(.L_56 - .L_55)


	//   ....[0]....
.L_55:
        /*da64*/ 	.word	0xffffffff


	//   ....[1]....
        /*da68*/ 	.word	0xffffffff


	//   ....[2]....
        /*da6c*/ 	.word	0xffffffff


	//   ....[3]....
        /*da70*/ 	.word	0xffffffff


	//----- nvinfo : EIATTR_COOP_GROUP_INSTR_OFFSETS
	.align		4
.L_56:
        /*da74*/ 	.byte	0x04, 0x28
        /*da76*/ 	.short	(.L_58 - .L_57)


	//   ....[0]....
.L_57:
        /*da78*/ 	.word	0x00000070


	//   ....[1]....
        /*da7c*/ 	.word	0x00000670


	//   ....[2]....
        /*da80*/ 	.word	0x000570d0


	//   ....[3]....
        /*da84*/ 	.word	0x00057340


	//----- nvinfo : EIATTR_VRC_CTA_INIT_COUNT
	.align		4
.L_58:
        /*da88*/ 	.byte	0x02, 0x4a
        /*da8a*/ 	.byte	0x80
	.zero		1


	//----- nvinfo : EIATTR_MBARRIER_INSTR_OFFSETS
	.align		4
        /*da8c*/ 	.byte	0x04, 0x39
        /*da8e*/ 	.short	(.L_60 - .L_59)


	//   ....[0]....
.L_59:
        /*da90*/ 	.word	0x000002f0
        /*da94*/ 	.word	0x00000009
        /*da98*/ 	.word	0x00000000
        /*da9c*/ 	.short	0x010a
        /*da9e*/ 	.byte	0xff
	.zero		1


	//   ....[1]....
        /*daa0*/ 	.word	0x00000310
        /*daa4*/ 	.word	0x00000009
        /*daa8*/ 	.word	0x00000000
        /*daac*/ 	.short	0x010a
        /*daae*/ 	.byte	0xff
	.zero		1


	//   ....[2]....
        /*dab0*/ 	.word	0x000004e0
        /*dab4*/ 	.word	0x00000009
        /*dab8*/ 	.word	0x00000000
        /*dabc*/ 	.short	0x010a
        /*dabe*/ 	.byte	0xff
	.zero		1


	//   ....[3]....
        /*dac0*/ 	.word	0x00000500
        /*dac4*/ 	.word	0x00000009
        /*dac8*/ 	.word	0x00000000
        /*dacc*/ 	.short	0x010a
        /*dace*/ 	.byte	0xff
	.zero		1


	//   ....[4]....
        /*dad0*/ 	.word	0x000005f0
        /*dad4*/ 	.word	0x00000003
        /*dad8*/ 	.word	0x00000000
        /*dadc*/ 	.short	0x0101
        /*dade*/ 	.byte	0xff
	.zero		1


	//   ....[5]....
        /*dae0*/ 	.word	0x00010540
        /*dae4*/ 	.word	0x000000ff
        /*dae8*/ 	.word	0x00000000
        /*daec*/ 	.short	0x0100
        /*daee*/ 	.byte	0x4c
	.zero		1


	//   ....[6]....
        /*daf0*/ 	.word	0x0001cb30
        /*daf4*/ 	.word	0x000000ff
        /*daf8*/ 	.word	0x00018008
        /*dafc*/ 	.short	0x0100
        /*dafe*/ 	.byte	0x07
	.zero		1


	//   ....[7]....
        /*db00*/ 	.word	0x00029510
        /*db04*/ 	.word	0x000000ff
        /*db08*/ 	.word	0x00000000
        /*db0c*/ 	.short	0x010a
        /*db0e*/ 	.byte	0x4c
	.zero		1


	//   ....[8]....
        /*db10*/ 	.word	0x0003f0e0
        /*db14*/ 	.word	0x000000ff
        /*db18*/ 	.word	0x00000000
        /*db1c*/ 	.short	0x010a
        /*db1e*/ 	.byte	0x4c
	.zero		1


	//   ....[9]....
        /*db20*/ 	.word	0x0003f200
        /*db24*/ 	.word	0x000000ff
        /*db28*/ 	.word	0x00018000
        /*db2c*/ 	.short	0x0108
        /*db2e*/ 	.byte	0x07
	.zero		1


	//   ....[10]....
        /*db30*/ 	.word	0x0003f2f0
        /*db34*/ 	.word	0x000000ff
        /*db38*/ 	.word	0x00018008
        /*db3c*/ 	.short	0x0108
        /*db3e*/ 	.byte	0x07
	.zero		1


	//   ....[11]....
        /*db40*/ 	.word	0x00057370
        /*db44*/ 	.word	0x00000009
        /*db48*/ 	.word	0x00000000
        /*db4c*/ 	.short	0x010a
        /*db4e*/ 	.byte	0xff
	.zero		1


	//   ....[12]....
        /*db50*/ 	.word	0x000573d0
        /*db54*/ 	.word	0x00000009
        /*db58*/ 	.word	0x00000000
        /*db5c*/ 	.short	0x010a
        /*db5e*/ 	.byte	0xff
	.zero		1


	//   ....[13]....
        /*db60*/ 	.word	0x00057420
        /*db64*/ 	.word	0x000000ff
        /*db68*/ 	.word	0x00000000
        /*db6c*/ 	.short	0x010a
        /*db6e*/ 	.byte	0x4c
	.zero		1


	//   ....[14]....
        /*db70*/ 	.word	0x00057450
        /*db74*/ 	.word	0x000000ff
        /*db78*/ 	.word	0x00000000
        /*db7c*/ 	.short	0x010a
        /*db7e*/ 	.byte	0x4c
	.zero		1


	//----- nvinfo : EIATTR_NUM_MBARRIERS
	.align		4
.L_60:
        /*db80*/ 	.byte	0x03, 0x38
        /*db82*/ 	.short	0x0002


	//----- nvinfo : EIATTR_EXIT_INSTR_OFFSETS
	.align		4
        /*db84*/ 	.byte	0x04, 0x1c
        /*db86*/ 	.short	(.L_62 - .L_61)


	//   ....[0]....
.L_61:
        /*db88*/ 	.word	0x00057350


	//----- nvinfo : EIATTR_REQNTID
	.align		4
.L_62:
        /*db8c*/ 	.byte	0x04, 0x10
        /*db8e*/ 	.short	(.L_64 - .L_63)
.L_63:
        /*db90*/ 	.word	0x00000080
        /*db94*/ 	.word	0x00000001
        /*db98*/ 	.word	0x00000001


	//----- nvinfo : EIATTR_CRS_STACK_SIZE
	.align		4
.L_64:
        /*db9c*/ 	.byte	0x04, 0x1e
        /*db9e*/ 	.short	(.L_66 - .L_65)
.L_65:
        /*dba0*/ 	.word	0x00000000


	//----- nvinfo : EIATTR_CBANK_PARAM_SIZE
	.align		4
.L_66:
        /*dba4*/ 	.byte	0x03, 0x19
        /*dba6*/ 	.short	0x0050


	//----- nvinfo : EIATTR_PARAM_CBANK
	.align		4
        /*dba8*/ 	.byte	0x04, 0x0a
        /*dbaa*/ 	.short	(.L_68 - .L_67)
	.align		4
.L_67:
        /*dbac*/ 	.word	index@(.nv.constant0.matmul_kernel)
        /*dbb0*/ 	.short	0x0380
        /*dbb2*/ 	.short	0x0050


	//----- nvinfo : EIATTR_SW_WAR
	.align		4
.L_68:
        /*dbb4*/ 	.byte	0x04, 0x36
        /*dbb6*/ 	.short	(.L_70 - .L_69)
.L_69:
        /*dbb8*/ 	.word	0x00000008
.L_70:


//--------------------- .nv.compat                --------------------------
	.section	.nv.compat,"",@"SHT_CUDA_COMPAT_INFO"
	.align	4
        /*0000*/ 	.byte	0x02, 0x02, 0x02, 0x00, 0x02, 0x05, 0x05, 0x00, 0x02, 0x03, 0x00, 0x00, 0x02, 0x06, 0x01, 0x00


//--------------------- .nv.callgraph             --------------------------
	.section	.nv.callgraph,"",@"SHT_CUDA_CALLGRAPH"
	.align	4
	.sectionentsize	8
	.align		4
        /*0000*/ 	.word	0x00000000
	.align		4
        /*0004*/ 	.word	0xffffffff
	.align		4
        /*0008*/ 	.word	0x00000000
	.align		4
        /*000c*/ 	.word	0xfffffffe
	.align		4
        /*0010*/ 	.word	0x00000000
	.align		4
        /*0014*/ 	.word	0xfffffffd
	.align		4
        /*0018*/ 	.word	0x00000000
	.align		4
        /*001c*/ 	.word	0xfffffffc


//--------------------- .text.matmul_kernel       --------------------------
	.section	.text.matmul_kernel,"ax",@progbits
	.align	128
        .global         matmul_kernel
        .type           matmul_kernel,@function
        .size           matmul_kernel,(.L_x_28 - matmul_kernel)
        .other          matmul_kernel,@"STO_CUDA_ENTRY STV_DEFAULT"
matmul_kernel:
.text.matmul_kernel:
[----:B------:R-:W0:Y:S01]  /*0000*/  LDC R1, c[0x0][0x37c] ;  /* 0x0000df00ff017b82 */ /* 0x000e220000000800 */
[----:B------:R-:W1:Y:S01]  /*0010*/  S2R R2, SR_TID.X ;  /* 0x0000000000027919 */ /* 0x000e620000002100 */
[----:B0-----:R-:W-:Y:S01]  /*0020*/  VIADD R1, R1, 0xffffe968 ;  /* 0xffffe96801017836 */ /* 0x001fe20000000000 */
[----:B-1----:R-:W-:-:S13]  /*0030*/  ISETP.GE.U32.AND P0, PT, R2, 0x20, PT ;  /* 0x000000200200780c */ /* 0x002fda0003f06070 */
[----:B------:R-:W-:Y:S02]  /*0040*/  VOTEU.ANY UP0, P0 ;  /* 0x0000000000ff7886 */ /* 0x000fe40000000100 */
[----:B------:R-:W-:Y:S05]  /*0050*/  BRA.U UP0, `(.L_x_0) ;  /* 0x0000000500887547 */ /* 0x000fea000b800000 */
[----:B------:R-:W0:Y:S01]  /*0060*/  S2R R13, SR_CgaCtaId ;  /* 0x00000000000d7919 */ /* 0x000e220000008800 */
[----:B------:R-:W-:Y:S01]  /*0070*/  NOP ;  /* 0x0000000000007918 */ /* 0x000fe20000000000 */
[----:B------:R-:W-:-:S04]  /*0080*/  MOV R0, 0x40 ;  /* 0x0000004000007802 */ /* 0x000fc80000000f00 */
[----:B0-----:R-:W-:Y:S02]  /*0090*/  LEA R3, R13, R0, 0x18 ;  /* 0x000000000d037211 */ /* 0x001fe400078ec0ff */
[----:B------:R-:W-:-:S04]  /*00a0*/  MOV R0, 0x400 ;  /* 0x0000040000007802 */ /* 0x000fc80000000f00 */
[----:B------:R-:W0:Y:S01]  /*00b0*/  LDS.U8 R3, [R3] ;  /* 0x0000000003037984 */ /* 0x000e220000000000 */
[----:B------:R-:W-:Y:S02]  /*00c0*/  LEA R0, R13, R0, 0x18 ;  /* 0x000000000d007211 */ /* 0x000fe400078ec0ff */
[----:B0-----:R-:W-:-:S13]  /*00d0*/  ISETP.NE.AND P0, PT, R3, RZ, PT ;  /* 0x000000ff0300720c */ /* 0x001fda0003f05270 */
[----:B------:R-:W-:Y:S05]  /*00e0*/  @P0 BRA `(.L_x_1) ;  /* 0x00000004004c0947 */ /* 0x000fea0003800000 */
[----:B------:R-:W-:-:S04]  /*00f0*/  LOP3.LUT R3, R13, 0x1, RZ, 0xc0, !PT ;  /* 0x000000010d037812 */ /* 0x000fc800078ec0ff */
[----:B------:R-:W-:Y:S02]  /*0100*/  ISETP.NE.U32.AND P0, PT, R3, 0x1, PT ;  /* 0x000000010300780c */ /* 0x000fe40003f05070 */
[----:B------:R-:W-:-:S11]  /*0110*/  LOP3.LUT R3, R13, 0x1, RZ, 0x3c, !PT ;  /* 0x000000010d037812 */ /* 0x000fd600078e3cff */
[----:B------:R-:W-:Y:S05]  /*0120*/  @!P0 BRA `(.L_x_2) ;  /* 0x0000000000c08947 */ /* 0x000fea0003800000 */
[----:B------:R-:W-:Y:S01]  /*0130*/  ELECT P1, URZ, PT ;  /* 0x0000000000ff782f */ /* 0x000fe20003820000 */
[----:B------:R-:W-:-:S12]  /*0140*/  BSSY B0, `(.L_x_2) ;  /* 0x000002e000007945 */ /* 0x000fd80003800000 */
[----:B------:R-:W-:Y:S05]  /*0150*/  @!P1 BRA `(.L_x_3) ;  /* 0x0000000000b09947 */ /* 0x000fea0003800000 */
[----:B------:R-:W-:-:S05]  /*0160*/  UMOV UR4, 0x10 ;  /* 0x0000001000047882 */ /* 0x000fca0000000000 */
[----:B------:R-:W-:Y:S04]  /*0170*/  DEPBAR.LE SB0, 0x36 ;  /* 0x00008d800000791a */ /* 0x000fe80000000000 */
[----:B------:R-:W0:Y:S02]  /*0180*/  UTCATOMSWS.2CTA.FIND_AND_SET.ALIGN UP1, UR4, UR4 ;  /* 0x00000004000475e3 */ /* 0x000e240008220800 */
[----:B0-----:R-:W-:Y:S01]  /*0190*/  PLOP3.LUT P1, PT, PT, PT, UP1, 0x80, 0x8 ;  /* 0x000000000008781c */ /* 0x001fe20003f2f018 */
[----:B------:R-:W-:-:S03]  /*01a0*/  IMAD.U32 R6, RZ, RZ, UR4 ;  /* 0x00000004ff067e24 */ /* 0x000fc6000f8e00ff */
[----:B------:R-:W-:-:S04]  /*01b0*/  SEL R4, RZ, 0xffffffff, !P1 ;  /* 0xffffffffff047807 */ /* 0x000fc80004800000 */
[----:B------:R-:W-:-:S13]  /*01c0*/  ISETP.NE.AND P1, PT, R4, RZ, PT ;  /* 0x000000ff0400720c */ /* 0x000fda0003f25270 */
[----:B------:R-:W-:Y:S05]  /*01d0*/  @P1 BRA `(.L_x_4) ;  /* 0x0000000000241947 */ /* 0x000fea0003800000 */
.L_x_5:
[----:B------:R-:W-:Y:S05]  /*01e0*/  NANOSLEEP 0x64 ;  /* 0x000000640000795d */ /* 0x000fea0003800000 */
[----:B------:R-:W-:-:S05]  /*01f0*/  UMOV UR4, 0x10 ;  /* 0x0000001000047882 */ /* 0x000fca0000000000 */
[----:B------:R-:W-:Y:S04]  /*0200*/  DEPBAR.LE SB0, 0x36 ;  /* 0x00008d800000791a */ /* 0x000fe80000000000 */
[----:B------:R-:W0:Y:S02]  /*0210*/  UTCATOMSWS.2CTA.FIND_AND_SET.ALIGN UP1, UR4, UR4 ;  /* 0x00000004000475e3 */ /* 0x000e240008220800 */
[----:B0-----:R-:W-:Y:S01]  /*0220*/  PLOP3.LUT P1, PT, PT, PT, UP1, 0x80, 0x8 ;  /* 0x000000000008781c */ /* 0x001fe20003f2f018 */
[----:B------:R-:W-:-:S03]  /*0230*/  IMAD.U32 R6, RZ, RZ, UR4 ;  /* 0x00000004ff067e24 */ /* 0x000fc6000f8e00ff */
[----:B------:R-:W-:-:S04]  /*0240*/  SEL R4, RZ, 0xffffffff, !P1 ;  /* 0xffffffffff047807 */ /* 0x000fc80004800000 */
[----:B------:R-:W-:-:S13]  /*0250*/  ISETP.NE.AND P1, PT, R4, RZ, PT ;  /* 0x000000ff0400720c */ /* 0x000fda0003f25270 */
[----:B------:R-:W-:Y:S05]  /*0260*/  @!P1 BRA `(.L_x_5) ;  /* 0xfffffffc00dc9947 */ /* 0x000fea000383ffff */
.L_x_4:
[----:B------:R-:W-:Y:S01]  /*0270*/  MOV R4, 0x60 ;  /* 0x0000006000047802 */ /* 0x000fe20000000f00 */
[----:B------:R-:W-:Y:S01]  /*0280*/  IMAD.MOV.U32 R12, RZ, RZ, 0x4 ;  /* 0x00000004ff0c7424 */ /* 0x000fe200078e00ff */
[----:B------:R-:W-:Y:S01]  /*0290*/  MOV R5, 0x58 ;  /* 0x0000005800057802 */ /* 0x000fe20000000f00 */
[----:B------:R-:W-:Y:S01]  /*02a0*/  IMAD.MOV.U32 R11, RZ, RZ, 0xffff ;  /* 0x0000ffffff0b7424 */ /* 0x000fe200078e00ff */
[C---:B------:R-:W-:Y:S02]  /*02b0*/  LEA R7, R13.reuse, R4, 0x18 ;  /* 0x000000040d077211 */ /* 0x040fe400078ec0ff */
[----:B------:R-:W-:-:S03]  /*02c0*/  LEA R9, R13, R5, 0x18 ;  /* 0x000000050d097211 */ /* 0x000fc600078ec0ff */
[----:B------:R-:W0:Y:S02]  /*02d0*/  LDS R4, [R7] ;  /* 0x0000000007047984 */ /* 0x000e240000000800 */
[----:B0-----:R-:W-:-:S04]  /*02e0*/  IMAD.U32 R4, R4, -0x80000000, RZ ;  /* 0x8000000004047824 */ /* 0x001fc800078e00ff */
[----:B------:R-:W0:Y:S02]  /*02f0*/  SYNCS.PHASECHK.TRANS64.TRYWAIT P1, [R9+URZ], R4 ;  /* 0x00000004090075a7 */ /* 0x000e2400080211ff */
[----:B0-----:R-:W-:Y:S05]  /*0300*/  @P1 BRA `(.L_x_6) ;  /* 0x0000000000081947 */ /* 0x001fea0003800000 */
[----:B------:R-:W0:Y:S02]  /*0310*/  SYNCS.PHASECHK.TRANS64.TRYWAIT P1, [R9+URZ], R4 ;  /* 0x00000004090075a7 */ /* 0x000e2400080211ff */
[----:B0-----:R-:W-:Y:S05]  /*0320*/  @!P1 BRA `(.L_x_7) ;  /* 0x00000570000c9947 */ /* 0x001fea0003800000 */
.L_x_6:
[C---:B0-----:R-:W-:Y:S01]  /*0330*/  PRMT R9, R3.reuse, 0x654, R9 ;  /* 0x0000065403097816 */ /* 0x041fe20000000009 */
[C---:B------:R-:W-:Y:S01]  /*0340*/  IMAD.SHL.U32 R5, R6.reuse, 0x20, RZ ;  /* 0x0000002006057824 */ /* 0x040fe200078e00ff */
[----:B------:R-:W-:Y:S01]  /*0350*/  PRMT R8, R3, 0x654, R0 ;  /* 0x0000065403087816 */ /* 0x000fe20000000000 */
[----:B------:R-:W-:Y:S01]  /*0360*/  IMAD.MOV.U32 R14, RZ, RZ, 0x1 ;  /* 0x00000001ff0e7424 */ /* 0x000fe200078e00ff */
[----:B------:R0:W-:Y:S01]  /*0370*/  SYNCS.ARRIVE.TRANS64.RED RZ, [R9+URZ], R12 ;  /* 0x0000000c09ff79a7 */ /* 0x0001e200080004ff */
[----:B------:R-:W-:Y:S01]  /*0380*/  VIADD R10, R6, 0x10 ;  /* 0x00000010060a7836 */ /* 0x000fe20000000000 */
[----:B------:R0:W-:Y:S01]  /*0390*/  STS [R0], R5 ;  /* 0x0000000500007388 */ /* 0x0001e20000000800 */
[----:B------:R-:W-:-:S03]  /*03a0*/  SHF.L.U32 R4, R11, R6, RZ ;  /* 0x000000060b047219 */ /* 0x000fc600000006ff */
[----:B------:R-:W-:Y:S01]  /*03b0*/  SHF.L.U32 R11, R14, R10, RZ ;  /* 0x0000000a0e0b7219 */ /* 0x000fe200000006ff */
[----:B------:R0:W-:Y:S01]  /*03c0*/  STAS [R8.64], R6 ;  /* 0x0000000608007dbd */ /* 0x0001e2000c0008ff */
[----:B------:R-:W-:Y:S02]  /*03d0*/  MOV R10, 0x50 ;  /* 0x00000050000a7802 */ /* 0x000fe40000000f00 */
[----:B------:R-:W-:Y:S02]  /*03e0*/  LOP3.LUT R4, R11, R4, RZ, 0xfc, !PT ;  /* 0x000000040b047212 */ /* 0x000fe400078efcff */
[----:B------:R-:W-:-:S05]  /*03f0*/  LEA R11, R13, R10, 0x18 ;  /* 0x0000000a0d0b7211 */ /* 0x000fca00078ec0ff */
[----:B------:R0:W-:Y:S04]  /*0400*/  ATOMS.OR RZ, [R11], R4 ;  /* 0x000000040bff738c */ /* 0x0001e80003000000 */
[----:B------:R0:W-:Y:S02]  /*0410*/  ATOMS.XOR RZ, [R7], R14 ;  /* 0x0000000e07ff738c */ /* 0x0001e40003800000 */
.L_x_3:
[----:B------:R-:W-:Y:S05]  /*0420*/  BSYNC B0 ;  /* 0x0000000000007941 */ /* 0x000fea0003800000 */
.L_x_2:
[----:B------:R-:W-:Y:S05]  /*0430*/  @P0 BRA `(.L_x_8) ;  /* 0x0000000000880947 */ /* 0x000fea0003800000 */
[----:B------:R-:W-:Y:S05]  /*0440*/  WARPSYNC.ALL ;  /* 0x0000000000007948 */ /* 0x000fea0003800000 */
[----:B------:R-:W-:Y:S01]  /*0450*/  NOP ;  /* 0x0000000000007918 */ /* 0x000fe20000000000 */
[----:B------:R-:W-:-:S13]  /*0460*/  ELECT P0, URZ, PT ;  /* 0x0000000000ff782f */ /* 0x000fda0003800000 */
[----:B------:R-:W-:Y:S05]  /*0470*/  @!P0 BRA `(.L_x_8) ;  /* 0x0000000000788947 */ /* 0x000fea0003800000 */
[----:B0-----:R-:W-:Y:S02]  /*0480*/  MOV R4, 0x60 ;  /* 0x0000006000047802 */ /* 0x001fe40000000f00 */
[----:B------:R-:W-:Y:S02]  /*0490*/  MOV R6, 0x58 ;  /* 0x0000005800067802 */ /* 0x000fe40000000f00 */
        /* <DEDUP_REMOVED lines=8> */
.L_x_9:
[----:B------:R-:W1:Y:S01]  /*0520*/  LDS R4, [R0] ;  /* 0x0000000000047984 */ /* 0x000e620000000800 */
[----:B------:R-:W-:Y:S01]  /*0530*/  IMAD.MOV.U32 R7, RZ, RZ, 0xffff ;  /* 0x0000ffffff077424 */ /* 0x000fe200078e00ff */
[----:B------:R-:W-:Y:S01]  /*0540*/  PRMT R3, R3, 0x654, R9 ;  /* 0x0000065403037816 */ /* 0x000fe20000000009 */
[----:B------:R-:W-:Y:S02]  /*0550*/  IMAD.MOV.U32 R11, RZ, RZ, 0x1 ;  /* 0x00000001ff0b7424 */ /* 0x000fe400078e00ff */
[C---:B01----:R-:W-:Y:S02]  /*0560*/  IMAD.SHL.U32 R5, R4.reuse, 0x20, RZ ;  /* 0x0000002004057824 */ /* 0x043fe400078e00ff */
[----:B------:R-:W-:Y:S01]  /*0570*/  VIADD R6, R4, 0x10 ;  /* 0x0000001004067836 */ /* 0x000fe20000000000 */
[----:B------:R-:W-:Y:S02]  /*0580*/  SHF.L.U32 R4, R7, R4, RZ ;  /* 0x0000000407047219 */ /* 0x000fe400000006ff */
[----:B------:R1:W-:Y:S02]  /*0590*/  STS [R0], R5 ;  /* 0x0000000500007388 */ /* 0x0003e40000000800 */
[----:B------:R-:W-:-:S02]  /*05a0*/  SHF.L.U32 R7, R11, R6, RZ ;  /* 0x000000060b077219 */ /* 0x000fc400000006ff */
[----:B------:R-:W-:Y:S02]  /*05b0*/  MOV R6, 0x50 ;  /* 0x0000005000067802 */ /* 0x000fe40000000f00 */
[----:B------:R-:W-:Y:S02]  /*05c0*/  LOP3.LUT R4, R7, R4, RZ, 0xfc, !PT ;  /* 0x0000000407047212 */ /* 0x000fe400078efcff */
[----:B------:R-:W-:-:S05]  /*05d0*/  LEA R13, R13, R6, 0x18 ;  /* 0x000000060d0d7211 */ /* 0x000fca00078ec0ff */
[----:B------:R1:W-:Y:S01]  /*05e0*/  ATOMS.OR RZ, [R13], R4 ;  /* 0x000000040dff738c */ /* 0x0003e20003000000 */
[----:B------:R1:W-:Y:S03]  /*05f0*/  SYNCS.ARRIVE.TRANS64.RED.A1T0 RZ, [R3+URZ], RZ ;  /* 0x000000ff03ff79a7 */ /* 0x0003e600081004ff */
[----:B------:R1:W-:Y:S01]  /*0600*/  ATOMS.XOR RZ, [R8], R11 ;  /* 0x0000000b08ff738c */ /* 0x0003e20003800000 */
[----:B------:R-:W-:Y:S05]  /*0610*/  BRA `(.L_x_8) ;  /* 0x0000000000107947 */ /* 0x000fea0003800000 */
.L_x_1:
[----:B------:R-:W-:Y:S01]  /*0620*/  IMAD.MOV.U32 R3, RZ, RZ, -0x1 ;  /* 0xffffffffff037424 */ /* 0x000fe200078e00ff */
[----:B------:R-:W-:-:S04]  /*0630*/  MOV R4, 0x660 ;  /* 0x0000066000047802 */ /* 0x000fc80000000f00 */
[----:B------:R0:W-:Y:S03]  /*0640*/  STS [R0], R3 ;  /* 0x0000000300007388 */ /* 0x0001e60000000800 */
[----:B0-----:R-:W-:Y:S05]  /*0650*/  CALL.REL.NOINC `($__internal_1_$__cuda_sm10x_tcgen05_guardrail_trap_phase_invalid_during_alloc) ;  /* 0x0000056c00947944 */ /* 0x001fea0003c00000 */
.L_x_8:
[----:B------:R-:W-:Y:S05]  /*0660*/  WARPSYNC.ALL ;  /* 0x0000000000007948 */ /* 0x000fea0003800000 */
[----:B------:R-:W-:Y:S01]  /*0670*/  NOP ;  /* 0x0000000000007918 */ /* 0x000fe20000000000 */
.L_x_0:
[----:B0-----:R-:W0:Y:S08]  /*0680*/  LDC.64 R6, c[0x0][0x398] ;  /* 0x0000e600ff067b82 */ /* 0x001e300000000a00 */
[----:B------:R-:W2:Y:S02]  /*0690*/  S2UR UR5, SR_CgaSize ;  /* 0x00000000000579c3 */ /* 0x000ea40000008a00 */
[----:B--2---:R-:W-:-:S12]  /*06a0*/  UIMAD UR5, UR5, -0xa0, URZ ;  /* 0xffffff60050578a4 */ /* 0x004fd8000f8e02ff */
[----:B------:R-:W2:Y:S01]  /*06b0*/  LDCU UR5, c[0x0][UR5+0x2b0] ;  /* 0x00005600050577ac */ /* 0x000ea20008000800 */
[----:B------:R-:W3:Y:S01]  /*06c0*/  S2R R16, SR_CgaCtaId ;  /* 0x0000000000107919 */ /* 0x000ee20000008800 */
[----:B------:R-:W-:Y:S02]  /*06d0*/  LOP3.LUT R90, R2, 0x7f, RZ, 0xc0, !PT ;  /* 0x0000007f025a7812 */ /* 0x000fe400078ec0ff */
[----:B------:R-:W-:Y:S01]  /*06e0*/  MOV R15, 0x400 ;  /* 0x00000400000f7802 */ /* 0x000fe20000000f00 */
[----:B------:R-:W4:Y:S01]  /*06f0*/  LDCU UR8, c[0x0][0x3a4] ;  /* 0x00007480ff0877ac */ /* 0x000f220008000800 */
[----:B------:R-:W-:Y:S01]  /*0700*/  SHF.R.U32.HI R2, RZ, 0x5, R2 ;  /* 0x00000005ff027819 */ /* 0x000fe20000011602 */
[----:B------:R-:W5:Y:S01]  /*0710*/  S2UR UR4, SR_CTAID.X ;  /* 0x00000000000479c3 */ /* 0x000f620000002500 */
[----:B------:R-:W-:Y:S01]  /*0720*/  R2UR UR7, R15 ;  /* 0x000000000f0772ca */ /* 0x000fe200000e0000 */
[----:B------:R-:W1:Y:S01]  /*0730*/  LDCU.128 UR20, c[0x0][0x380] ;  /* 0x00007000ff1477ac */ /* 0x000e620008000c00 */
[----:B------:R-:W-:-:S05]  /*0740*/  R2UR UR6, R2 ;  /* 0x00000000020672ca */ /* 0x000fca00000e0000 */
[----:B------:R-:W1:Y:S02]  /*0750*/  LDC R91, c[0x0][0x3a0] ;  /* 0x0000e800ff5b7b82 */ /* 0x000e640000000800 */
[----:B01----:R-:W-:Y:S01]  /*0760*/  VIADD R0, R7, 0x1ff ;  /* 0x000001ff07007836 */ /* 0x003fe20000000000 */
[----:B------:R-:W-:-:S04]  /*0770*/  IABS R12, R6 ;  /* 0x00000006000c7213 */ /* 0x000fc80000000000 */
[----:B------:R-:W-:-:S04]  /*0780*/  SHF.R.S32.HI R3, RZ, 0x1f, R0 ;  /* 0x0000001fff037819 */ /* 0x000fc80000011400 */
[----:B------:R-:W-:-:S04]  /*0790*/  LEA.HI R3, R3, R0, RZ, 0x9 ;  /* 0x0000000003037211 */ /* 0x000fc800078f48ff */
[----:B------:R-:W-:-:S05]  /*07a0*/  SHF.R.S32.HI R3, RZ, 0x9, R3 ;  /* 0x00000009ff037819 */ /* 0x000fca0000011403 */
[----:B------:R-:W-:Y:S01]  /*07b0*/  IMAD.SHL.U32 R8, R3, 0x8, RZ ;  /* 0x0000000803087824 */ /* 0x000fe200078e00ff */
[----:B-----5:R-:W-:Y:S01]  /*07c0*/  I2FP.F32.U32 R3, UR4 ;  /* 0x0000000400037c45 */ /* 0x020fe20008201000 */
[----:B------:R-:W0:Y:S03]  /*07d0*/  S2UR UR4, SR_CgaCtaId ;  /* 0x00000000000479c3 */ /* 0x000e260000008800 */
[----:B------:R-:W-:Y:S01]  /*07e0*/  IABS R11, R8 ;  /* 0x00000008000b7213 */ /* 0x000fe20000000000 */
[----:B--2---:R-:W-:-:S03]  /*07f0*/  FMUL R3, R3, UR5 ;  /* 0x0000000503037c20 */ /* 0x004fc60008400000 */
[----:B------:R-:W1:Y:S08]  /*0800*/  I2F.RP R0, R11 ;  /* 0x0000000b00007306 */ /* 0x000e700000209400 */
[----:B------:R-:W-:Y:S08]  /*0810*/  F2I.U32.TRUNC.NTZ R9, R3 ;  /* 0x0000000300097305 */ /* 0x000ff0000020f000 */
[----:B-1----:R-:W1:Y:S01]  /*0820*/  MUFU.RCP R0, R0 ;  /* 0x0000000000007308 */ /* 0x002e620000001000 */
[----:B0-----:R-:W-:-:S03]  /*0830*/  ULEA UR7, UR4, UR7, 0x18 ;  /* 0x0000000704077291 */ /* 0x001fc6000f8ec0ff */
[----:B------:R-:W-:Y:S01]  /*0840*/  UMOV UR4, 0x1 ;  /* 0x0000000100047882 */ /* 0x000fe20000000000 */
[----:B-1----:R-:W-:Y:S01]  /*0850*/  VIADD R4, R0, 0xffffffe ;  /* 0x0ffffffe00047836 */ /* 0x002fe20000000000 */
[----:B------:R-:W-:-:S03]  /*0860*/  IABS R0, R9 ;  /* 0x0000000900007213 */ /* 0x000fc60000000000 */
[----:B------:R0:W1:Y:S02]  /*0870*/  F2I.FTZ.U32.TRUNC.NTZ R5, R4 ;  /* 0x0000000400057305 */ /* 0x000064000021f000 */
[----:B0-----:R-:W-:Y:S02]  /*0880*/  IMAD.MOV.U32 R4, RZ, RZ, RZ ;  /* 0x000000ffff047224 */ /* 0x001fe400078e00ff */
[----:B-1----:R-:W-:-:S04]  /*0890*/  IMAD.MOV R10, RZ, RZ, -R5 ;  /* 0x000000ffff0a7224 */ /* 0x002fc800078e0a05 */
[----:B------:R-:W-:Y:S01]  /*08a0*/  IMAD R13, R10, R11, RZ ;  /* 0x0000000b0a0d7224 */ /* 0x000fe200078e02ff */
[----:B------:R-:W-:-:S03]  /*08b0*/  IABS R10, R8 ;  /* 0x00000008000a7213 */ /* 0x000fc60000000000 */
[----:B------:R-:W-:-:S04]  /*08c0*/  IMAD.HI.U32 R5, R5, R13, R4 ;  /* 0x0000000d05057227 */ /* 0x000fc800078e0004 */
[----:B------:R-:W-:Y:S02]  /*08d0*/  IMAD.MOV R4, RZ, RZ, -R10 ;  /* 0x000000ffff047224 */ /* 0x000fe400078e0a0a */
[----:B------:R-:W-:-:S04]  /*08e0*/  IMAD.HI.U32 R5, R5, R0, RZ ;  /* 0x0000000005057227 */ /* 0x000fc800078e00ff */
[----:B------:R-:W-:Y:S01]  /*08f0*/  IMAD R0, R5, R4, R0 ;  /* 0x0000000405007224 */ /* 0x000fe200078e0200 */
[----:B------:R-:W-:Y:S04]  /*0900*/  BAR.SYNC.DEFER_BLOCKING 0x0 ;  /* 0x0000000000007b1d */ /* 0x000fe80000010000 */
[----:B------:R-:W-:-:S13]  /*0910*/  ISETP.GT.U32.AND P1, PT, R11, R0, PT ;  /* 0x000000000b00720c */ /* 0x000fda0003f24070 */
[----:B------:R-:W-:Y:S02]  /*0920*/  @!P1 IMAD.IADD R0, R0, 0x1, -R11 ;  /* 0x0000000100009824 */ /* 0x000fe400078e0a0b */
[----:B------:R-:W-:Y:S01]  /*0930*/  @!P1 VIADD R5, R5, 0x1 ;  /* 0x0000000105059836 */ /* 0x000fe20000000000 */
[----:B------:R-:W-:Y:S02]  /*0940*/  ISETP.NE.AND P1, PT, R8, RZ, PT ;  /* 0x000000ff0800720c */ /* 0x000fe40003f25270 */
[----:B------:R-:W-:Y:S02]  /*0950*/  ISETP.GE.U32.AND P0, PT, R0, R11, PT ;  /* 0x0000000b0000720c */ /* 0x000fe40003f06070 */
[----:B------:R-:W-:-:S04]  /*0960*/  LOP3.LUT R0, R9, R8, RZ, 0x3c, !PT ;  /* 0x0000000809007212 */ /* 0x000fc800078e3cff */
[----:B------:R-:W-:Y:S01]  /*0970*/  ISETP.GE.AND P2, PT, R0, RZ, PT ;  /* 0x000000ff0000720c */ /* 0x000fe20003f46270 */
[----:B------:R-:W-:-:S05]  /*0980*/  VIADD R0, R6, 0xff ;  /* 0x000000ff06007836 */ /* 0x000fca0000000000 */
[----:B------:R-:W-:Y:S01]  /*0990*/  SHF.R.S32.HI R3, RZ, 0x1f, R0 ;  /* 0x0000001fff037819 */ /* 0x000fe20000011400 */
[----:B------:R-:W-:-:S03]  /*09a0*/  @P0 VIADD R5, R5, 0x1 ;  /* 0x0000000105050836 */ /* 0x000fc60000000000 */
[----:B------:R-:W-:Y:S01]  /*09b0*/  LEA.HI R3, R3, R0, RZ, 0x8 ;  /* 0x0000000003037211 */ /* 0x000fe200078f40ff */
[----:B------:R-:W-:-:S04]  /*09c0*/  IMAD.MOV.U32 R4, RZ, RZ, R5 ;  /* 0x000000ffff047224 */ /* 0x000fc800078e0005 */
[----:B------:R-:W-:Y:S01]  /*09d0*/  @!P2 IMAD.MOV R4, RZ, RZ, -R4 ;  /* 0x000000ffff04a224 */ /* 0x000fe200078e0a04 */
[----:B------:R-:W-:-:S05]  /*09e0*/  @!P1 LOP3.LUT R4, RZ, R8, RZ, 0x33, !PT ;  /* 0x00000008ff049212 */ /* 0x000fca00078e33ff */
[----:B------:R-:W-:Y:S02]  /*09f0*/  IMAD.SHL.U32 R10, R4, 0x8, RZ ;  /* 0x00000008040a7824 */ /* 0x000fe400078e00ff */
[----:B------:R-:W-:-:S03]  /*0a00*/  IMAD.MOV R4, RZ, RZ, -R4 ;  /* 0x000000ffff047224 */ /* 0x000fc600078e0a04 */
[----:B------:R-:W-:Y:S01]  /*0a10*/  LEA.HI.SX32 R3, R3, -R10, 0x18 ;  /* 0x8000000a03037211 */ /* 0x000fe200078fc2ff */
[----:B------:R-:W-:-:S03]  /*0a20*/  IMAD R14, R8, R4, R9 ;  /* 0x00000004080e7224 */ /* 0x000fc600078e0209 */
[----:B------:R-:W-:Y:S02]  /*0a30*/  VIMNMX R13, PT, PT, R3, 0x8, PT ;  /* 0x00000008030d7848 */ /* 0x000fe40003fe0100 */
[----:B------:R-:W-:Y:S02]  /*0a40*/  IABS R9, R14 ;  /* 0x0000000e00097213 */ /* 0x000fe40000000000 */
[-C--:B------:R-:W-:Y:S02]  /*0a50*/  IABS R11, R13.reuse ;  /* 0x0000000d000b7213 */ /* 0x080fe40000000000 */
[----:B------:R-:W-:Y:S02]  /*0a60*/  IABS R8, R13 ;  /* 0x0000000d00087213 */ /* 0x000fe40000000000 */
[----:B------:R-:W0:Y:S08]  /*0a70*/  I2F.RP R0, R11 ;  /* 0x0000000b00007306 */ /* 0x000e300000209400 */
[----:B0-----:R-:W0:Y:S02]  /*0a80*/  MUFU.RCP R0, R0 ;  /* 0x0000000000007308 */ /* 0x001e240000001000 */
[----:B0-----:R-:W-:-:S02]  /*0a90*/  VIADD R5, R0, 0xffffffe ;  /* 0x0ffffffe00057836 */ /* 0x001fc40000000000 */
[----:B------:R-:W-:Y:S01]  /*0aa0*/  IMAD.MOV R0, RZ, RZ, -R8 ;  /* 0x000000ffff007224 */ /* 0x000fe200078e0a08 */
[----:B------:R-:W-:-:S03]  /*0ab0*/  IABS R8, R7 ;  /* 0x0000000700087213 */ /* 0x000fc60000000000 */
[----:B------:R-:W0:Y:S02]  /*0ac0*/  F2I.FTZ.U32.TRUNC.NTZ R5, R5 ;  /* 0x0000000500057305 */ /* 0x000e24000021f000 */
[----:B0-----:R-:W-:-:S04]  /*0ad0*/  IMAD.MOV R3, RZ, RZ, -R5 ;  /* 0x000000ffff037224 */ /* 0x001fc800078e0a05 */
[----:B------:R-:W-:-:S04]  /*0ae0*/  IMAD.MOV.U32 R4, RZ, RZ, R3 ;  /* 0x000000ffff047224 */ /* 0x000fc800078e0003 */
[----:B------:R-:W-:Y:S02]  /*0af0*/  IMAD R3, R4, R11, RZ ;  /* 0x0000000b04037224 */ /* 0x000fe400078e02ff */
[----:B------:R-:W-:-:S04]  /*0b00*/  IMAD.MOV.U32 R4, RZ, RZ, RZ ;  /* 0x000000ffff047224 */ /* 0x000fc800078e00ff */
[----:B------:R-:W-:Y:S02]  /*0b10*/  IMAD.HI.U32 R4, R5, R3, R4 ;  /* 0x0000000305047227 */ /* 0x000fe400078e0004 */
[----:B------:R-:W0:Y:S04]  /*0b20*/  I2F.RP R3, R12 ;  /* 0x0000000c00037306 */ /* 0x000e280000209400 */
[----:B------:R-:W-:-:S04]  /*0b30*/  IMAD.HI.U32 R4, R4, R9, RZ ;  /* 0x0000000904047227 */ /* 0x000fc800078e00ff */
[----:B------:R-:W-:Y:S02]  /*0b40*/  IMAD R0, R4, R0, R9 ;  /* 0x0000000004007224 */ /* 0x000fe400078e0209 */
[----:B------:R-:W1:Y:S03]  /*0b50*/  I2F.RP R9, R8 ;  /* 0x0000000800097306 */ /* 0x000e660000209400 */
[----:B------:R-:W-:-:S05]  /*0b60*/  ISETP.GT.U32.AND P1, PT, R11, R0, PT ;  /* 0x000000000b00720c */ /* 0x000fca0003f24070 */
[----:B0-----:R-:W0:Y:S08]  /*0b70*/  MUFU.RCP R3, R3 ;  /* 0x0000000300037308 */ /* 0x001e300000001000 */
[----:B------:R-:W-:Y:S01]  /*0b80*/  @!P1 IMAD.IADD R0, R0, 0x1, -R11 ;  /* 0x0000000100009824 */ /* 0x000fe200078e0a0b */
[----:B-1----:R-:W-:Y:S01]  /*0b90*/  MUFU.RCP R9, R9 ;  /* 0x0000000900097308 */ /* 0x002fe20000001000 */
[----:B------:R-:W-:Y:S01]  /*0ba0*/  @!P1 VIADD R4, R4, 0x1 ;  /* 0x0000000104049836 */ /* 0x000fe20000000000 */
[----:B------:R-:W-:-:S02]  /*0bb0*/  ISETP.NE.AND P1, PT, R13, RZ, PT ;  /* 0x000000ff0d00720c */ /* 0x000fc40003f25270 */
[----:B------:R-:W-:Y:S02]  /*0bc0*/  ISETP.GE.U32.AND P0, PT, R0, R11, PT ;  /* 0x0000000b0000720c */ /* 0x000fe40003f06070 */
[----:B------:R-:W-:-:S04]  /*0bd0*/  LOP3.LUT R0, R14, R13, RZ, 0x3c, !PT ;  /* 0x0000000d0e007212 */ /* 0x000fc800078e3cff */
[----:B------:R-:W-:-:S07]  /*0be0*/  ISETP.GE.AND P2, PT, R0, RZ, PT ;  /* 0x000000ff0000720c */ /* 0x000fce0003f46270 */
[----:B------:R-:W-:-:S04]  /*0bf0*/  @P0 VIADD R4, R4, 0x1 ;  /* 0x0000000104040836 */ /* 0x000fc80000000000 */
[----:B------:R-:W-:Y:S02]  /*0c00*/  IMAD.MOV.U32 R11, RZ, RZ, R4 ;  /* 0x000000ffff0b7224 */ /* 0x000fe400078e0004 */
[----:B0-----:R-:W-:Y:S02]  /*0c10*/  VIADD R4, R3, 0xffffffe ;  /* 0x0ffffffe03047836 */ /* 0x001fe40000000000 */
[----:B------:R-:W-:Y:S01]  /*0c20*/  @!P2 IMAD.MOV R11, RZ, RZ, -R11 ;  /* 0x000000ffff0ba224 */ /* 0x000fe200078e0a0b */
[----:B------:R-:W-:Y:S01]  /*0c30*/  @!P1 LOP3.LUT R11, RZ, R13, RZ, 0x33, !PT ;  /* 0x0000000dff0b9212 */ /* 0x000fe200078e33ff */
[----:B------:R0:W1:Y:S01]  /*0c40*/  F2I.FTZ.U32.TRUNC.NTZ R5, R4 ;  /* 0x0000000400057305 */ /* 0x000062000021f000 */
[----:B---3--:R-:W-:Y:S01]  /*0c50*/  IMAD.SHL.U32 R3, R16, 0x80, RZ ;  /* 0x0000008010037824 */ /* 0x008fe200078e00ff */
[----:B------:R-:W-:Y:S02]  /*0c60*/  ISETP.NE.AND P1, PT, R6, RZ, PT ;  /* 0x000000ff0600720c */ /* 0x000fe40003f25270 */
[----:B------:R-:W-:-:S02]  /*0c70*/  IMAD.MOV R0, RZ, RZ, -R11 ;  /* 0x000000ffff007224 */ /* 0x000fc400078e0a0b */
[----:B------:R-:W-:Y:S02]  /*0c80*/  LOP3.LUT R3, R3, 0x80, RZ, 0xc0, !PT ;  /* 0x0000008003037812 */ /* 0x000fe400078ec0ff */
[----:B------:R-:W-:Y:S02]  /*0c90*/  IMAD R0, R13, R0, R14 ;  /* 0x000000000d007224 */ /* 0x000fe400078e020e */
[----:B0-----:R-:W-:Y:S01]  /*0ca0*/  IMAD.MOV.U32 R4, RZ, RZ, RZ ;  /* 0x000000ffff047224 */ /* 0x001fe200078e00ff */
[----:B------:R-:W0:Y:S01]  /*0cb0*/  LDS R13, [UR7] ;  /* 0x00000007ff0d7984 */ /* 0x000e220008000800 */
[----:B------:R-:W-:Y:S02]  /*0cc0*/  IMAD.IADD R0, R10, 0x1, R0 ;  /* 0x000000010a007824 */ /* 0x000fe400078e0200 */
[----:B-1----:R-:W-:Y:S02]  /*0cd0*/  IMAD.MOV R10, RZ, RZ, -R5 ;  /* 0x000000ffff0a7224 */ /* 0x002fe400078e0a05 */
[----:B------:R-:W-:-:S02]  /*0ce0*/  IMAD R0, R0, 0x100, R3 ;  /* 0x0000010000007824 */ /* 0x000fc400078e0203 */
[----:B------:R-:W-:Y:S02]  /*0cf0*/  IMAD.MOV.U32 R3, RZ, RZ, R10 ;  /* 0x000000ffff037224 */ /* 0x000fe400078e000a */
[----:B------:R-:W-:Y:S02]  /*0d00*/  IMAD.IADD R17, R90, 0x1, R0 ;  /* 0x000000015a117824 */ /* 0x000fe400078e0200 */
[----:B------:R-:W-:Y:S02]  /*0d10*/  IMAD R3, R3, R12, RZ ;  /* 0x0000000c03037224 */ /* 0x000fe400078e02ff */
[----:B------:R-:W-:Y:S01]  /*0d20*/  VIADD R10, R9, 0xffffffe ;  /* 0x0ffffffe090a7836 */ /* 0x000fe20000000000 */
[----:B------:R-:W-:Y:S01]  /*0d30*/  IABS R0, R17 ;  /* 0x0000001100007213 */ /* 0x000fe20000000000 */
[----:B------:R-:W-:Y:S01]  /*0d40*/  IMAD.HI.U32 R4, R5, R3, R4 ;  /* 0x0000000305047227 */ /* 0x000fe200078e0004 */
[----:B------:R1:W-:Y:S01]  /*0d50*/  STL [R1+0xe74], R17 ;  /* 0x000e741101007387 */ /* 0x0003e20000100800 */
[----:B------:R-:W2:Y:S02]  /*0d60*/  F2I.FTZ.U32.TRUNC.NTZ R5, R10 ;  /* 0x0000000a00057305 */ /* 0x000ea4000021f000 */
[----:B------:R-:W-:-:S02]  /*0d70*/  IMAD.MOV.U32 R3, RZ, RZ, R0 ;  /* 0x000000ffff037224 */ /* 0x000fc400078e0000 */
[----:B------:R-:W-:Y:S02]  /*0d80*/  IMAD.SHL.U32 R9, R16, 0x100, RZ ;  /* 0x0000010010097824 */ /* 0x000fe400078e00ff */
[----:B------:R-:W-:-:S04]  /*0d90*/  IMAD.HI.U32 R4, R4, R3, RZ ;  /* 0x0000000304047227 */ /* 0x000fc800078e00ff */
[----:B------:R-:W-:Y:S02]  /*0da0*/  IMAD.MOV R4, RZ, RZ, -R4 ;  /* 0x000000ffff047224 */ /* 0x000fe400078e0a04 */
[----:B------:R-:W-:Y:S02]  /*0db0*/  IMAD.SHL.U32 R0, R11, 0x200, RZ ;  /* 0x000002000b007824 */ /* 0x000fe400078e00ff */
[----:B------:R-:W-:Y:S02]  /*0dc0*/  IMAD R3, R12, R4, R3 ;  /* 0x000000040c037224 */ /* 0x000fe400078e0203 */
[----:B--2---:R-:W-:Y:S01]  /*0dd0*/  IMAD.MOV R14, RZ, RZ, -R5 ;  /* 0x000000ffff0e7224 */ /* 0x004fe200078e0a05 */
[----:B------:R-:W-:Y:S01]  /*0de0*/  LOP3.LUT R10, R0, 0x100, R9, 0xf8, !PT ;  /* 0x00000100000a7812 */ /* 0x000fe200078ef809 */
[----:B------:R-:W-:Y:S01]  /*0df0*/  IMAD.MOV.U32 R4, RZ, RZ, RZ ;  /* 0x000000ffff047224 */ /* 0x000fe200078e00ff */
[----:B------:R-:W-:Y:S01]  /*0e00*/  ISETP.GT.U32.AND P0, PT, R12, R3, PT ;  /* 0x000000030c00720c */ /* 0x000fe20003f04070 */
[----:B------:R-:W-:Y:S01]  /*0e10*/  IMAD.MOV.U32 R11, RZ, RZ, R14 ;  /* 0x000000ffff0b7224 */ /* 0x000fe200078e000e */
[----:B------:R-:W-:-:S02]  /*0e20*/  IABS R85, R10 ;  /* 0x0000000a00557213 */ /* 0x000fc40000000000 */
[C---:B------:R-:W-:Y:S01]  /*0e30*/  LOP3.LUT R14, R10.reuse, 0x2, RZ, 0xfc, !PT ;  /* 0x000000020a0e7812 */ /* 0x040fe200078efcff */
[----:B------:R-:W-:Y:S01]  /*0e40*/  IMAD R9, R11, R8, RZ ;  /* 0x000000080b097224 */ /* 0x000fe200078e02ff */
[----:B------:R-:W-:Y:S02]  /*0e50*/  LOP3.LUT R11, R10, 0x1, RZ, 0xfc, !PT ;  /* 0x000000010a0b7812 */ /* 0x000fe400078efcff */
[----:B------:R-:W-:Y:S01]  /*0e60*/  IABS R83, R14 ;  /* 0x0000000e00537213 */ /* 0x000fe20000000000 */
[----:B------:R-:W-:Y:S01]  /*0e70*/  IMAD.HI.U32 R9, R5, R9, R4 ;  /* 0x0000000905097227 */ /* 0x000fe200078e0004 */
[----:B------:R-:W-:Y:S02]  /*0e80*/  IABS R84, R11 ;  /* 0x0000000b00547213 */ /* 0x000fe40000000000 */
[----:B------:R-:W-:Y:S01]  /*0e90*/  ISETP.GE.AND P5, PT, R11, RZ, PT ;  /* 0x000000ff0b00720c */ /* 0x000fe20003fa6270 */
[----:B------:R-:W-:Y:S01]  /*0ea0*/  @!P0 IMAD.IADD R3, R3, 0x1, -R12 ;  /* 0x0000000103038824 */ /* 0x000fe200078e0a0c */
[----:B------:R-:W-:Y:S01]  /*0eb0*/  ISETP.GE.AND P2, PT, R14, RZ, PT ;  /* 0x000000ff0e00720c */ /* 0x000fe20003f46270 */
[----:B------:R-:W-:Y:S01]  /*0ec0*/  IMAD.HI.U32 R2, R9, R85, RZ ;  /* 0x0000005509027227 */ /* 0x000fe200078e00ff */
[----:B------:R-:W-:-:S02]  /*0ed0*/  LOP3.LUT R14, R10, 0x3, RZ, 0xfc, !PT ;  /* 0x000000030a0e7812 */ /* 0x000fc400078efcff */
[----:B------:R-:W-:Y:S01]  /*0ee0*/  ISETP.GT.U32.AND P0, PT, R12, R3, PT ;  /* 0x000000030c00720c */ /* 0x000fe20003f04070 */
[----:B------:R-:W-:Y:S01]  /*0ef0*/  IMAD.MOV R2, RZ, RZ, -R2 ;  /* 0x000000ffff027224 */ /* 0x000fe200078e0a02 */
[C---:B------:R-:W-:Y:S01]  /*0f00*/  LOP3.LUT R18, R10.reuse, 0x6, RZ, 0xfc, !PT ;  /* 0x000000060a127812 */ /* 0x040fe200078efcff */
[----:B------:R-:W-:Y:S01]  /*0f10*/  IMAD.HI.U32 R4, R9, R84, RZ ;  /* 0x0000005409047227 */ /* 0x000fe200078e00ff */
[----:B------:R-:W-:Y:S02]  /*0f20*/  LOP3.LUT R16, R10, 0x5, RZ, 0xfc, !PT ;  /* 0x000000050a107812 */ /* 0x000fe400078efcff */
[----:B0-----:R-:W-:Y:S01]  /*0f30*/  R2UR UR5, R13 ;  /* 0x000000000d0572ca */ /* 0x001fe200000e0000 */
[----:B------:R-:W-:Y:S01]  /*0f40*/  IMAD R85, R8, R2, R85 ;  /* 0x0000000208557224 */ /* 0x000fe200078e0255 */
[----:B------:R-:W-:Y:S01]  /*0f50*/  IABS R15, R18 ;  /* 0x00000012000f7213 */ /* 0x000fe20000000000 */
[----:B------:R-:W-:Y:S01]  /*0f60*/  IMAD.HI.U32 R5, R9, R83, RZ ;  /* 0x0000005309057227 */ /* 0x000fe200078e00ff */
[----:B------:R-:W-:-:S02]  /*0f70*/  IABS R13, R16 ;  /* 0x00000010000d7213 */ /* 0x000fc40000000000 */
[----:B------:R-:W-:Y:S01]  /*0f80*/  ISETP.GT.U32.AND P3, PT, R8, R85, PT ;  /* 0x000000550800720c */ /* 0x000fe20003f64070 */
[----:B------:R-:W-:Y:S01]  /*0f90*/  @!P0 IMAD.IADD R3, R3, 0x1, -R12 ;  /* 0x0000000103038824 */ /* 0x000fe200078e0a0c */
[----:B------:R-:W-:Y:S01]  /*0fa0*/  ISETP.GE.AND P0, PT, R17, RZ, PT ;  /* 0x000000ff1100720c */ /* 0x000fe20003f06270 */
[----:B------:R-:W-:Y:S01]  /*0fb0*/  IMAD.MOV R11, RZ, RZ, -R4 ;  /* 0x000000ffff0b7224 */ /* 0x000fe200078e0a04 */
[C---:B------:R-:W-:Y:S01]  /*0fc0*/  LOP3.LUT R12, R10.reuse, 0x4, RZ, 0xfc, !PT ;  /* 0x000000040a0c7812 */ /* 0x040fe200078efcff */
[----:B------:R-:W-:Y:S01]  /*0fd0*/  IMAD.MOV R5, RZ, RZ, -R5 ;  /* 0x000000ffff057224 */ /* 0x000fe200078e0a05 */
[----:B------:R-:W-:Y:S01]  /*0fe0*/  LOP3.LUT R22, R10, 0x16, RZ, 0xfc, !PT ;  /* 0x000000160a167812 */ /* 0x000fe200078efcff */
[C---:B------:R-:W-:Y:S01]  /*0ff0*/  IMAD R84, R8.reuse, R11, R84 ;  /* 0x0000000b08547224 */ /* 0x040fe200078e0254 */
[----:B------:R-:W-:Y:S01]  /*1000*/  IABS R11, R12 ;  /* 0x0000000c000b7213 */ /* 0x000fe20000000000 */
[----:B------:R-:W-:Y:S01]  /*1010*/  IMAD R83, R8, R5, R83 ;  /* 0x0000000508537224 */ /* 0x000fe200078e0253 */
[----:B------:R-:W-:Y:S01]  /*1020*/  IABS R5, R14 ;  /* 0x0000000e00057213 */ /* 0x000fe20000000000 */
[----:B------:R-:W-:Y:S01]  /*1030*/  IMAD.HI.U32 R4, R9, R13, RZ ;  /* 0x0000000d09047227 */ /* 0x000fe200078e00ff */
[----:B------:R-:W-:-:S02]  /*1040*/  LOP3.LUT R58, R10, 0x90, RZ, 0xfc, !PT ;  /* 0x000000900a3a7812 */ /* 0x000fc400078efcff */
[C---:B------:R-:W-:Y:S01]  /*1050*/  ISETP.GT.U32.AND P4, PT, R8.reuse, R83, PT ;  /* 0x000000530800720c */ /* 0x040fe20003f84070 */
[----:B------:R-:W-:Y:S01]  /*1060*/  @!P0 IMAD.MOV R3, RZ, RZ, -R3 ;  /* 0x000000ffff038224 */ /* 0x000fe200078e0a03 */
[----:B------:R-:W-:Y:S01]  /*1070*/  ISETP.GT.U32.AND P0, PT, R8, R84, PT ;  /* 0x000000540800720c */ /* 0x000fe20003f04070 */
[----:B------:R-:W-:Y:S01]  /*1080*/  IMAD.HI.U32 R2, R9, R5, RZ ;  /* 0x0000000509027227 */ /* 0x000fe200078e00ff */
[----:B------:R-:W-:Y:S02]  /*1090*/  @!P1 LOP3.LUT R3, RZ, R6, RZ, 0x33, !PT ;  /* 0x00000006ff039212 */ /* 0x000fe400078e33ff */
[C---:B------:R-:W-:Y:S01]  /*10a0*/  LOP3.LUT R48, R10.reuse, 0xb8, RZ, 0xfc, !PT ;  /* 0x000000b80a307812 */ /* 0x040fe200078efcff */
[----:B------:R-:W-:Y:S01]  /*10b0*/  @!P3 IMAD.IADD R85, R85, 0x1, -R8 ;  /* 0x000000015555b824 */ /* 0x000fe200078e0a08 */
[C---:B------:R-:W-:Y:S01]  /*10c0*/  LOP3.LUT R87, R10.reuse, 0xf0, RZ, 0xfc, !PT ;  /* 0x000000f00a577812 */ /* 0x040fe200078efcff */
[----:B------:R-:W-:Y:S01]  /*10d0*/  IMAD.MOV R2, RZ, RZ, -R2 ;  /* 0x000000ffff027224 */ /* 0x000fe200078e0a02 */
[----:B------:R-:W-:Y:S01]  /*10e0*/  LOP3.LUT R86, R10, 0xf1, RZ, 0xfc, !PT ;  /* 0x000000f10a567812 */ /* 0x000fe200078efcff */
[----:B------:R-:W-:Y:S01]  /*10f0*/  IMAD.HI.U32 R6, R9, R15, RZ ;  /* 0x0000000f09067227 */ /* 0x000fe200078e00ff */
[----:B------:R-:W-:Y:S01]  /*1100*/  BAR.SYNC.DEFER_BLOCKING 0x0 ;  /* 0x0000000000007b1d */ /* 0x000fe20000010000 */
[----:B------:R-:W-:-:S02]  /*1110*/  ISETP.GT.U32.AND P6, PT, R8, R85, PT ;  /* 0x000000550800720c */ /* 0x000fc40003fc4070 */
[----:B------:R-:W-:Y:S02]  /*1120*/  IMAD R5, R8, R2, R5 ;  /* 0x0000000208057224 */ /* 0x000fe400078e0205 */
[--C-:B------:R-:W-:Y:S01]  /*1130*/  @!P0 IMAD.IADD R84, R84, 0x1, -R8.reuse ;  /* 0x0000000154548824 */ /* 0x100fe200078e0a08 */
[----:B------:R-:W-:Y:S01]  /*1140*/  ISETP.GE.AND P0, PT, R14, RZ, PT ;  /* 0x000000ff0e00720c */ /* 0x000fe20003f06270 */
[----:B------:R-:W-:Y:S01]  /*1150*/  @!P4 IMAD.IADD R83, R83, 0x1, -R8 ;  /* 0x000000015353c824 */ /* 0x000fe200078e0a08 */
[C---:B------:R-:W-:Y:S01]  /*1160*/  ISETP.GT.U32.AND P3, PT, R8.reuse, R5, PT ;  /* 0x000000050800720c */ /* 0x040fe20003f64070 */
[----:B------:R-:W-:Y:S01]  /*1170*/  IMAD.HI.U32 R2, R9, R11, RZ ;  /* 0x0000000b09027227 */ /* 0x000fe200078e00ff */
[----:B------:R-:W-:Y:S02]  /*1180*/  ISETP.GT.U32.AND P1, PT, R8, R84, PT ;  /* 0x000000540800720c */ /* 0x000fe40003f24070 */
[C---:B------:R-:W-:Y:S01]  /*1190*/  ISETP.GE.AND P4, PT, R10.reuse, RZ, PT ;  /* 0x000000ff0a00720c */ /* 0x040fe20003f86270 */
[----:B------:R-:W-:Y:S01]  /*11a0*/  IMAD.MOV R2, RZ, RZ, -R2 ;  /* 0x000000ffff027224 */ /* 0x000fe200078e0a02 */
[----:B------:R-:W-:Y:S01]  /*11b0*/  LOP3.LUT R14, R10, 0x8, RZ, 0xfc, !PT ;  /* 0x000000080a0e7812 */ /* 0x000fe200078efcff */
[----:B------:R-:W-:Y:S01]  /*11c0*/  @!P6 IMAD.IADD R85, R85, 0x1, -R8 ;  /* 0x000000015555e824 */ /* 0x000fe200078e0a08 */
[----:B------:R-:W-:Y:S01]  /*11d0*/  ISETP.GT.U32.AND P6, PT, R8, R83, PT ;  /* 0x000000530800720c */ /* 0x000fe20003fc4070 */
[----:B------:R-:W-:Y:S01]  /*11e0*/  IMAD.MOV R6, RZ, RZ, -R6 ;  /* 0x000000ffff067224 */ /* 0x000fe200078e0a06 */
[----:B------:R-:W-:Y:S01]  /*11f0*/  IABS R82, R14 ;  /* 0x0000000e00527213 */ /* 0x000fe20000000000 */
[----:B------:R-:W-:-:S02]  /*1200*/  IMAD.MOV R4, RZ, RZ, -R4 ;  /* 0x000000ffff047224 */ /* 0x000fc400078e0a04 */
[C---:B------:R-:W-:Y:S02]  /*1210*/  IMAD R11, R8.reuse, R2, R11 ;  /* 0x00000002080b7224 */ /* 0x040fe400078e020b */
[--C-:B------:R-:W-:Y:S02]  /*1220*/  @!P3 IMAD.IADD R5, R5, 0x1, -R8.reuse ;  /* 0x000000010505b824 */ /* 0x100fe400078e0a08 */
[----:B------:R-:W-:Y:S01]  /*1230*/  IMAD R15, R8, R6, R15 ;  /* 0x00000006080f7224 */ /* 0x000fe200078e020f */
[----:B------:R-:W-:Y:S01]  /*1240*/  LOP3.LUT R6, R10, 0x7, RZ, 0xfc, !PT ;  /* 0x000000070a067812 */ /* 0x000fe200078efcff */
[C---:B------:R-:W-:Y:S01]  /*1250*/  IMAD R13, R8.reuse, R4, R13 ;  /* 0x00000004080d7224 */ /* 0x040fe200078e020d */
[----:B------:R-:W-:Y:S01]  /*1260*/  ISETP.GT.U32.AND P3, PT, R8, R11, PT ;  /* 0x0000000b0800720c */ /* 0x000fe20003f64070 */
[--C-:B------:R-:W-:Y:S01]  /*1270*/  @!P1 IMAD.IADD R84, R84, 0x1, -R8.reuse ;  /* 0x0000000154549824 */ /* 0x100fe200078e0a08 */
[C---:B------:R-:W-:Y:S01]  /*1280*/  ISETP.GT.U32.AND P1, PT, R8.reuse, R5, PT ;  /* 0x000000050800720c */ /* 0x040fe20003f24070 */
[----:B------:R-:W-:Y:S01]  /*1290*/  @!P6 IMAD.IADD R83, R83, 0x1, -R8 ;  /* 0x000000015353e824 */ /* 0x000fe200078e0a08 */
[C---:B------:R-:W-:Y:S01]  /*12a0*/  ISETP.GT.U32.AND P6, PT, R8.reuse, R15, PT ;  /* 0x0000000f0800720c */ /* 0x040fe20003fc4070 */
[----:B------:R-:W-:Y:S01]  /*12b0*/  @!P4 IMAD.MOV R85, RZ, RZ, -R85 ;  /* 0x000000ffff55c224 */ /* 0x000fe200078e0a55 */
[----:B-1----:R-:W-:Y:S01]  /*12c0*/  IABS R17, R6 ;  /* 0x0000000600117213 */ /* 0x002fe20000000000 */
[----:B------:R-:W-:Y:S01]  /*12d0*/  @!P2 IMAD.MOV R83, RZ, RZ, -R83 ;  /* 0x000000ffff53a224 */ /* 0x000fe200078e0a53 */
[----:B------:R-:W-:Y:S01]  /*12e0*/  ISETP.GT.U32.AND P4, PT, R8, R13, PT ;  /* 0x0000000d0800720c */ /* 0x000fe20003f84070 */
[----:B------:R-:W-:Y:S01]  /*12f0*/  @!P5 IMAD.MOV R84, RZ, RZ, -R84 ;  /* 0x000000ffff54d224 */ /* 0x000fe200078e0a54 */
[----:B------:R-:W-:Y:S01]  /*1300*/  ISETP.GE.AND P5, PT, R12, RZ, PT ;  /* 0x000000ff0c00720c */ /* 0x000fe20003fa6270 */
[----:B------:R-:W-:Y:S01]  /*1310*/  IMAD.HI.U32 R2, R9, R17, RZ ;  /* 0x0000001109027227 */ /* 0x000fe200078e00ff */
[----:B------:R-:W-:-:S03]  /*1320*/  LOP3.LUT R12, R10, 0x9, RZ, 0xfc, !PT ;  /* 0x000000090a0c7812 */ /* 0x000fc600078efcff */
[----:B------:R-:W-:Y:S01]  /*1330*/  IMAD.MOV R4, RZ, RZ, -R2 ;  /* 0x000000ffff047224 */ /* 0x000fe200078e0a02 */
[----:B------:R-:W-:Y:S01]  /*1340*/  IABS R81, R12 ;  /* 0x0000000c00517213 */ /* 0x000fe20000000000 */
[--C-:B------:R-:W-:Y:S01]  /*1350*/  @!P1 IMAD.IADD R5, R5, 0x1, -R8.reuse ;  /* 0x0000000105059824 */ /* 0x100fe200078e0a08 */
[----:B------:R-:W-:Y:S01]  /*1360*/  ISETP.GE.AND P1, PT, R16, RZ, PT ;  /* 0x000000ff1000720c */ /* 0x000fe20003f26270 */
[--C-:B------:R-:W-:Y:S01]  /*1370*/  @!P3 IMAD.IADD R11, R11, 0x1, -R8.reuse ;  /* 0x000000010b0bb824 */ /* 0x100fe200078e0a08 */
[----:B------:R-:W-:Y:S01]  /*1380*/  LOP3.LUT R16, R10, 0xa, RZ, 0xfc, !PT ;  /* 0x0000000a0a107812 */ /* 0x000fe200078efcff */
[--C-:B------:R-:W-:Y:S01]  /*1390*/  @!P6 IMAD.IADD R15, R15, 0x1, -R8.reuse ;  /* 0x000000010f0fe824 */ /* 0x100fe200078e0a08 */
[----:B------:R-:W-:Y:S01]  /*13a0*/  ISETP.GE.AND P3, PT, R18, RZ, PT ;  /* 0x000000ff1200720c */ /* 0x000fe20003f66270 */
[C---:B------:R-:W-:Y:S01]  /*13b0*/  IMAD R17, R8.reuse, R4, R17 ;  /* 0x0000000408117224 */ /* 0x040fe200078e0211 */
[----:B------:R-:W-:Y:S01]  /*13c0*/  IABS R80, R16 ;  /* 0x0000001000507213 */ /* 0x000fe20000000000 */
[----:B------:R-:W-:Y:S01]  /*13d0*/  @!P4 IMAD.IADD R13, R13, 0x1, -R8 ;  /* 0x000000010d0dc824 */ /* 0x000fe200078e0a08 */
[C---:B------:R-:W-:Y:S01]  /*13e0*/  ISETP.GT.U32.AND P4, PT, R8.reuse, R11, PT ;  /* 0x0000000b0800720c */ /* 0x040fe20003f84070 */
[----:B------:R-:W-:Y:S01]  /*13f0*/  IMAD.MOV.U32 R20, RZ, RZ, R5 ;  /* 0x000000ffff147224 */ /* 0x000fe200078e0005 */
[C---:B------:R-:W-:Y:S01]  /*1400*/  ISETP.GT.U32.AND P2, PT, R8.reuse, R15, PT ;  /* 0x0000000f0800720c */ /* 0x040fe20003f44070 */
[----:B------:R-:W-:Y:S01]  /*1410*/  IMAD.HI.U32 R2, R9, R82, RZ ;  /* 0x0000005209027227 */ /* 0x000fe200078e00ff */
[----:B------:R-:W-:-:S03]  /*1420*/  ISETP.GT.U32.AND P6, PT, R8, R13, PT ;  /* 0x0000000d0800720c */ /* 0x000fc60003fc4070 */
[----:B------:R-:W-:Y:S01]  /*1430*/  @!P0 IMAD.MOV R20, RZ, RZ, -R20 ;  /* 0x000000ffff148224 */ /* 0x000fe200078e0a14 */
[----:B------:R-:W-:Y:S01]  /*1440*/  ISETP.GT.U32.AND P0, PT, R8, R17, PT ;  /* 0x000000110800720c */ /* 0x000fe20003f04070 */
[----:B------:R-:W-:Y:S02]  /*1450*/  IMAD.MOV R19, RZ, RZ, -R2 ;  /* 0x000000ffff137224 */ /* 0x000fe400078e0a02 */
[----:B------:R-:W-:Y:S01]  /*1460*/  IMAD.HI.U32 R2, R9, R81, RZ ;  /* 0x0000005109027227 */ /* 0x000fe200078e00ff */
[----:B------:R0:W-:Y:S03]  /*1470*/  STL [R1+0x114], R20 ;  /* 0x0001141401007387 */ /* 0x0001e60000100800 */
[--C-:B------:R-:W-:Y:S01]  /*1480*/  @!P4 IMAD.IADD R11, R11, 0x1, -R8.reuse ;  /* 0x000000010b0bc824 */ /* 0x100fe200078e0a08 */
[----:B------:R-:W-:Y:S01]  /*1490*/  ISETP.GE.AND P4, PT, R6, RZ, PT ;  /* 0x000000ff0600720c */ /* 0x000fe20003f86270 */
[--C-:B------:R-:W-:Y:S01]  /*14a0*/  @!P2 IMAD.IADD R15, R15, 0x1, -R8.reuse ;  /* 0x000000010f0fa824 */ /* 0x100fe200078e0a08 */
[----:B------:R-:W-:Y:S01]  /*14b0*/  ISETP.GE.AND P2, PT, R14, RZ, PT ;  /* 0x000000ff0e00720c */ /* 0x000fe20003f46270 */
[----:B------:R-:W-:Y:S01]  /*14c0*/  IMAD.MOV.U32 R18, RZ, RZ, R11 ;  /* 0x000000ffff127224 */ /* 0x000fe200078e000b */
[----:B------:R-:W-:Y:S01]  /*14d0*/  LOP3.LUT R14, R10, 0xb, RZ, 0xfc, !PT ;  /* 0x0000000b0a0e7812 */ /* 0x000fe200078efcff */
[----:B------:R-:W-:Y:S01]  /*14e0*/  @!P0 IMAD.IADD R17, R17, 0x1, -R8 ;  /* 0x0000000111118824 */ /* 0x000fe200078e0a08 */
[----:B------:R-:W-:Y:S01]  /*14f0*/  ISETP.GE.AND P0, PT, R12, RZ, PT ;  /* 0x000000ff0c00720c */ /* 0x000fe20003f06270 */
[----:B------:R-:W-:Y:S01]  /*1500*/  @!P5 IMAD.MOV R18, RZ, RZ, -R18 ;  /* 0x000000ffff12d224 */ /* 0x000fe200078e0a12 */
[----:B------:R-:W-:Y:S01]  /*1510*/  IABS R6, R14 ;  /* 0x0000000e00067213 */ /* 0x000fe20000000000 */
[----:B------:R-:W-:Y:S01]  /*1520*/  IMAD.HI.U32 R4, R9, R80, RZ ;  /* 0x0000005009047227 */ /* 0x000fe200078e00ff */
[----:B------:R-:W-:-:S02]  /*1530*/  ISETP.GT.U32.AND P5, PT, R8, R17, PT ;  /* 0x000000110800720c */ /* 0x000fc40003fa4070 */
[----:B------:R1:W-:Y:S01]  /*1540*/  STL [R1+0x118], R18 ;  /* 0x0001181201007387 */ /* 0x0003e20000100800 */
[----:B------:R-:W-:Y:S01]  /*1550*/  IMAD.MOV R2, RZ, RZ, -R2 ;  /* 0x000000ffff027224 */ /* 0x000fe200078e0a02 */
[----:B0-----:R-:W-:Y:S01]  /*1560*/  LOP3.LUT R20, R10, 0x12, RZ, 0xfc, !PT ;  /* 0x000000120a147812 */ /* 0x001fe200078efcff */
[----:B------:R-:W-:Y:S02]  /*1570*/  IMAD.MOV R5, RZ, RZ, -R4 ;  /* 0x000000ffff057224 */ /* 0x000fe400078e0a04 */
[----:B------:R-:W-:Y:S01]  /*1580*/  IMAD.MOV.U32 R4, RZ, RZ, R6 ;  /* 0x000000ffff047224 */ /* 0x000fe200078e0006 */
[----:B------:R-:W-:Y:S01]  /*1590*/  IABS R78, R20 ;  /* 0x00000014004e7213 */ /* 0x000fe20000000000 */
[C---:B------:R-:W-:Y:S02]  /*15a0*/  IMAD R82, R8.reuse, R19, R82 ;  /* 0x0000001308527224 */ /* 0x040fe400078e0252 */
[----:B------:R-:W-:Y:S01]  /*15b0*/  IMAD R81, R8, R2, R81 ;  /* 0x0000000208517224 */ /* 0x000fe200078e0251 */
[----:B-1----:R-:W-:Y:S01]  /*15c0*/  LOP3.LUT R18, R10, 0x11, RZ, 0xfc, !PT ;  /* 0x000000110a127812 */ /* 0x002fe200078efcff */
[----:B------:R-:W-:-:S03]  /*15d0*/  IMAD.HI.U32 R2, R9, R4, RZ ;  /* 0x0000000409027227 */ /* 0x000fc600078e00ff */
[----:B------:R-:W-:Y:S01]  /*15e0*/  IABS R79, R18 ;  /* 0x00000012004f7213 */ /* 0x000fe20000000000 */
[----:B------:R-:W-:Y:S01]  /*15f0*/  @!P6 IMAD.IADD R13, R13, 0x1, -R8 ;  /* 0x000000010d0de824 */ /* 0x000fe200078e0a08 */
[C---:B------:R-:W-:Y:S01]  /*1600*/  ISETP.GT.U32.AND P6, PT, R8.reuse, R82, PT ;  /* 0x000000520800720c */ /* 0x040fe20003fc4070 */
[----:B------:R-:W-:Y:S02]  /*1610*/  IMAD R80, R8, R5, R80 ;  /* 0x0000000508507224 */ /* 0x000fe400078e0250 */
[----:B------:R-:W-:Y:S01]  /*1620*/  IMAD.MOV R5, RZ, RZ, -R2 ;  /* 0x000000ffff057224 */ /* 0x000fe200078e0a02 */
[----:B------:R-:W-:Y:S01]  /*1630*/  LOP3.LUT R2, R10, 0xc, RZ, 0xfc, !PT ;  /* 0x0000000c0a027812 */ /* 0x000fe200078efcff */
[----:B------:R-:W-:Y:S01]  /*1640*/  @!P5 IMAD.IADD R17, R17, 0x1, -R8 ;  /* 0x000000011111d824 */ /* 0x000fe200078e0a08 */
[C---:B------:R-:W-:Y:S01]  /*1650*/  ISETP.GT.U32.AND P5, PT, R8.reuse, R80, PT ;  /* 0x000000500800720c */ /* 0x040fe20003fa4070 */
[----:B------:R-:W-:Y:S02]  /*1660*/  IMAD R5, R8, R5, R4 ;  /* 0x0000000508057224 */ /* 0x000fe400078e0204 */
[----:B------:R-:W-:-:S02]  /*1670*/  IMAD.MOV.U32 R6, RZ, RZ, R17 ;  /* 0x000000ffff067224 */ /* 0x000fc400078e0011 */
[----:B------:R-:W-:Y:S02]  /*1680*/  IMAD.MOV.U32 R12, RZ, RZ, R13 ;  /* 0x000000ffff0c7224 */ /* 0x000fe400078e000d */
[----:B------:R-:W-:Y:S01]  /*1690*/  @!P4 IMAD.MOV R6, RZ, RZ, -R6 ;  /* 0x000000ffff06c224 */ /* 0x000fe200078e0a06 */
[----:B------:R-:W-:Y:S01]  /*16a0*/  ISETP.GT.U32.AND P4, PT, R8, R5, PT ;  /* 0x000000050800720c */ /* 0x000fe20003f84070 */
[----:B------:R-:W-:Y:S02]  /*16b0*/  @!P6 IMAD.IADD R82, R82, 0x1, -R8 ;  /* 0x000000015252e824 */ /* 0x000fe400078e0a08 */
[----:B------:R-:W-:Y:S01]  /*16c0*/  @!P1 IMAD.MOV R12, RZ, RZ, -R12 ;  /* 0x000000ffff0c9224 */ /* 0x000fe200078e0a0c */
[C---:B------:R-:W-:Y:S01]  /*16d0*/  ISETP.GT.U32.AND P1, PT, R8.reuse, R81, PT ;  /* 0x000000510800720c */ /* 0x040fe20003f24070 */
[----:B------:R-:W-:Y:S01]  /*16e0*/  IMAD.MOV.U32 R11, RZ, RZ, R15 ;  /* 0x000000ffff0b7224 */ /* 0x000fe200078e000f */
[----:B------:R-:W-:Y:S01]  /*16f0*/  ISETP.GT.U32.AND P6, PT, R8, R82, PT ;  /* 0x000000520800720c */ /* 0x000fe20003fc4070 */
[--C-:B------:R-:W-:Y:S01]  /*1700*/  @!P5 IMAD.IADD R80, R80, 0x1, -R8.reuse ;  /* 0x000000015050d824 */ /* 0x100fe200078e0a08 */
[----:B------:R0:W-:Y:S01]  /*1710*/  STL [R1+0x11c], R12 ;  /* 0x00011c0c01007387 */ /* 0x0001e20000100800 */
[----:B------:R-:W-:Y:S01]  /*1720*/  @!P3 IMAD.MOV R11, RZ, RZ, -R11 ;  /* 0x000000ffff0bb224 */ /* 0x000fe200078e0a0b */
[----:B------:R-:W-:Y:S01]  /*1730*/  ISETP.GE.AND P3, PT, R16, RZ, PT ;  /* 0x000000ff1000720c */ /* 0x000fe20003f66270 */
[----:B----4-:R-:W-:Y:S01]  /*1740*/  IMAD R3, R3, UR8, RZ ;  /* 0x0000000803037c24 */ /* 0x010fe2000f8e02ff */
[----:B------:R-:W-:Y:S01]  /*1750*/  ISETP.GT.U32.AND P5, PT, R8, R80, PT ;  /* 0x000000500800720c */ /* 0x000fe20003fa4070 */
[----:B------:R-:W-:Y:S01]  /*1760*/  @!P4 IMAD.IADD R5, R5, 0x1, -R8 ;  /* 0x000000010505c824 */ /* 0x000fe200078e0a08 */
[----:B------:R1:W-:Y:S01]  /*1770*/  STL [R1+0x120], R11 ;  /* 0x0001200b01007387 */ /* 0x0003e20000100800 */
[----:B------:R-:W-:-:S02]  /*1780*/  LOP3.LUT R16, R10, 0x10, RZ, 0xfc, !PT ;  /* 0x000000100a107812 */ /* 0x000fc400078efcff */
[--C-:B------:R-:W-:Y:S01]  /*1790*/  @!P1 IMAD.IADD R81, R81, 0x1, -R8.reuse ;  /* 0x0000000151519824 */ /* 0x100fe200078e0a08 */
[----:B0-----:R-:W-:Y:S01]  /*17a0*/  LOP3.LUT R12, R10, 0xd, RZ, 0xfc, !PT ;  /* 0x0000000d0a0c7812 */ /* 0x001fe200078efcff */
[----:B------:R-:W-:Y:S01]  /*17b0*/  @!P6 IMAD.IADD R82, R82, 0x1, -R8 ;  /* 0x000000015252e824 */ /* 0x000fe200078e0a08 */
[----:B------:R-:W-:Y:S01]  /*17c0*/  ISETP.GT.U32.AND P4, PT, R8, R5, PT ;  /* 0x000000050800720c */ /* 0x000fe20003f84070 */
[----:B------:R0:W-:Y:S01]  /*17d0*/  STL [R1+0x124], R6 ;  /* 0x0001240601007387 */ /* 0x0001e20000100800 */
[----:B------:R-:W-:Y:S01]  /*17e0*/  IABS R13, R12 ;  /* 0x0000000c000d7213 */ /* 0x000fe20000000000 */
[----:B------:R-:W-:Y:S01]  /*17f0*/  @!P2 IMAD.MOV R82, RZ, RZ, -R82 ;  /* 0x000000ffff52a224 */ /* 0x000fe200078e0a52 */
[----:B-1----:R-:W-:Y:S01]  /*1800*/  IABS R11, R2 ;  /* 0x00000002000b7213 */ /* 0x002fe20000000000 */
[----:B------:R-:W-:Y:S01]  /*1810*/  @!P5 IMAD.IADD R80, R80, 0x1, -R8 ;  /* 0x000000015050d824 */ /* 0x000fe200078e0a08 */
[----:B------:R-:W-:Y:S01]  /*1820*/  ISETP.GT.U32.AND P1, PT, R8, R81, PT ;  /* 0x000000510800720c */ /* 0x000fe20003f24070 */
[----:B------:R-:W-:Y:S01]  /*1830*/  IMAD.HI.U32 R4, R9, R13, RZ ;  /* 0x0000000d09047227 */ /* 0x000fe200078e00ff */
[----:B------:R-:W-:-:S02]  /*1840*/  ISETP.GE.AND P6, PT, R14, RZ, PT ;  /* 0x000000ff0e00720c */ /* 0x000fc40003fc6270 */
[----:B------:R-:W-:Y:S01]  /*1850*/  ISETP.GE.AND P2, PT, R2, RZ, PT ;  /* 0x000000ff0200720c */ /* 0x000fe20003f46270 */
[----:B------:R-:W-:Y:S01]  /*1860*/  IMAD.MOV R4, RZ, RZ, -R4 ;  /* 0x000000ffff047224 */ /* 0x000fe200078e0a04 */
[----:B------:R-:W-:Y:S01]  /*1870*/  LOP3.LUT R14, R10, 0xe, RZ, 0xfc, !PT ;  /* 0x0000000e0a0e7812 */ /* 0x000fe200078efcff */
[----:B------:R-:W-:Y:S01]  /*1880*/  IMAD.HI.U32 R2, R9, R11, RZ ;  /* 0x0000000b09027227 */ /* 0x000fe200078e00ff */
[----:B------:R-:W-:Y:S02]  /*1890*/  IABS R23, R16 ;  /* 0x0000001000177213 */ /* 0x000fe40000000000 */
[----:B------:R-:W-:Y:S01]  /*18a0*/  IABS R15, R14 ;  /* 0x0000000e000f7213 */ /* 0x000fe20000000000 */
[----:B------:R-:W-:Y:S01]  /*18b0*/  IMAD R13, R8, R4, R13 ;  /* 0x00000004080d7224 */ /* 0x000fe200078e020d */
[----:B------:R-:W-:Y:S01]  /*18c0*/  ISETP.GE.AND P5, PT, R14, RZ, PT ;  /* 0x000000ff0e00720c */ /* 0x000fe20003fa6270 */
[----:B------:R-:W-:Y:S02]  /*18d0*/  @!P4 IMAD.IADD R5, R5, 0x1, -R8 ;  /* 0x000000010505c824 */ /* 0x000fe400078e0a08 */
[----:B------:R-:W-:Y:S01]  /*18e0*/  IMAD.MOV R2, RZ, RZ, -R2 ;  /* 0x000000ffff027224 */ /* 0x000fe200078e0a02 */
[----:B------:R-:W-:Y:S01]  /*18f0*/  ISETP.GT.U32.AND P4, PT, R8, R13, PT ;  /* 0x0000000d0800720c */ /* 0x000fe20003f84070 */
[----:B------:R-:W-:Y:S01]  /*1900*/  @!P1 IMAD.IADD R81, R81, 0x1, -R8 ;  /* 0x0000000151519824 */ /* 0x000fe200078e0a08 */
[----:B------:R-:W-:Y:S01]  /*1910*/  ISETP.GE.AND P1, PT, R12, RZ, PT ;  /* 0x000000ff0c00720c */ /* 0x000fe20003f26270 */
[----:B------:R-:W-:Y:S01]  /*1920*/  IMAD R11, R8, R2, R11 ;  /* 0x00000002080b7224 */ /* 0x000fe200078e020b */
[----:B------:R-:W-:Y:S01]  /*1930*/  LOP3.LUT R2, R10, 0xf, RZ, 0xfc, !PT ;  /* 0x0000000f0a027812 */ /* 0x000fe200078efcff */
[----:B0-----:R-:W-:-:S03]  /*1940*/  IMAD.HI.U32 R6, R9, R15, RZ ;  /* 0x0000000f09067227 */ /* 0x001fc600078e00ff */
[----:B------:R-:W-:Y:S01]  /*1950*/  IABS R14, R2 ;  /* 0x00000002000e7213 */ /* 0x000fe20000000000 */
[----:B------:R-:W-:Y:S01]  /*1960*/  @!P0 IMAD.MOV R81, RZ, RZ, -R81 ;  /* 0x000000ffff518224 */ /* 0x000fe200078e0a51 */
[C---:B------:R-:W-:Y:S01]  /*1970*/  ISETP.GT.U32.AND P0, PT, R8.reuse, R11, PT ;  /* 0x0000000b0800720c */ /* 0x040fe20003f04070 */
[----:B------:R-:W-:Y:S02]  /*1980*/  IMAD.MOV R6, RZ, RZ, -R6 ;  /* 0x000000ffff067224 */ /* 0x000fe400078e0a06 */
[----:B------:R-:W-:Y:S02]  /*1990*/  @!P4 IMAD.IADD R13, R13, 0x1, -R8 ;  /* 0x000000010d0dc824 */ /* 0x000fe400078e0a08 */
[C---:B------:R-:W-:Y:S02]  /*19a0*/  IMAD R15, R8.reuse, R6, R15 ;  /* 0x00000006080f7224 */ /* 0x040fe400078e020f */
[----:B------:R-:W-:Y:S01]  /*19b0*/  IMAD.MOV.U32 R21, RZ, RZ, R5 ;  /* 0x000000ffff157224 */ /* 0x000fe200078e0005 */
[----:B------:R-:W-:Y:S01]  /*19c0*/  ISETP.GT.U32.AND P4, PT, R8, R13, PT ;  /* 0x0000000d0800720c */ /* 0x000fe20003f84070 */
[----:B------:R-:W-:Y:S01]  /*19d0*/  @!P3 IMAD.MOV R80, RZ, RZ, -R80 ;  /* 0x000000ffff50b224 */ /* 0x000fe200078e0a50 */
[----:B------:R-:W-:Y:S01]  /*19e0*/  ISETP.GE.AND P3, PT, R2, RZ, PT ;  /* 0x000000ff0200720c */ /* 0x000fe20003f66270 */
[----:B------:R-:W-:Y:S01]  /*19f0*/  @!P6 IMAD.MOV R21, RZ, RZ, -R21 ;  /* 0x000000ffff15e224 */ /* 0x000fe200078e0a15 */
[----:B------:R-:W-:Y:S01]  /*1a00*/  ISETP.GT.U32.AND P6, PT, R8, R15, PT ;  /* 0x0000000f0800720c */ /* 0x000fe20003fc4070 */
[----:B------:R-:W-:-:S03]  /*1a10*/  IMAD.HI.U32 R2, R9, R14, RZ ;  /* 0x0000000e09027227 */ /* 0x000fc600078e00ff */
[----:B------:R0:W-:Y:S01]  /*1a20*/  STL [R1+0x128], R21 ;  /* 0x0001281501007387 */ /* 0x0001e20000100800 */
[----:B------:R-:W-:-:S04]  /*1a30*/  IMAD.HI.U32 R4, R9, R23, RZ ;  /* 0x0000001709047227 */ /* 0x000fc800078e00ff */
[----:B------:R-:W-:Y:S02]  /*1a40*/  @!P0 IMAD.IADD R11, R11, 0x1, -R8 ;  /* 0x000000010b0b8824 */ /* 0x000fe400078e0a08 */
[----:B------:R-:W-:Y:S02]  /*1a50*/  IMAD.MOV R17, RZ, RZ, -R2 ;  /* 0x000000ffff117224 */ /* 0x000fe400078e0a02 */
[----:B------:R-:W-:Y:S01]  /*1a60*/  IMAD.MOV R4, RZ, RZ, -R4 ;  /* 0x000000ffff047224 */ /* 0x000fe200078e0a04 */
[C---:B------:R-:W-:Y:S01]  /*1a70*/  ISETP.GT.U32.AND P0, PT, R8.reuse, R11, PT ;  /* 0x0000000b0800720c */ /* 0x040fe20003f04070 */
[----:B------:R-:W-:Y:S01]  /*1a80*/  IMAD R5, R8, R17, R14 ;  /* 0x0000001108057224 */ /* 0x000fe200078e020e */
[----:B------:R-:W-:Y:S01]  /*1a90*/  LOP3.LUT R14, R10, 0x13, RZ, 0xfc, !PT ;  /* 0x000000130a0e7812 */ /* 0x000fe200078efcff */
[----:B------:R-:W-:Y:S01]  /*1aa0*/  IMAD R23, R8, R4, R23 ;  /* 0x0000000408177224 */ /* 0x000fe200078e0217 */
[----:B0-----:R-:W-:Y:S01]  /*1ab0*/  LOP3.LUT R21, R10, 0x15, RZ, 0xfc, !PT ;  /* 0x000000150a157812 */ /* 0x001fe200078efcff */
[--C-:B------:R-:W-:Y:S01]  /*1ac0*/  @!P4 IMAD.IADD R13, R13, 0x1, -R8.reuse ;  /* 0x000000010d0dc824 */ /* 0x100fe200078e0a08 */
[C---:B------:R-:W-:Y:S01]  /*1ad0*/  ISETP.GT.U32.AND P4, PT, R8.reuse, R5, PT ;  /* 0x000000050800720c */ /* 0x040fe20003f84070 */
[----:B------:R-:W-:Y:S01]  /*1ae0*/  @!P6 IMAD.IADD R15, R15, 0x1, -R8 ;  /* 0x000000010f0fe824 */ /* 0x000fe200078e0a08 */
[----:B------:R-:W-:Y:S01]  /*1af0*/  ISETP.GT.U32.AND P6, PT, R8, R23, PT ;  /* 0x000000170800720c */ /* 0x000fe20003fc4070 */
[----:B------:R-:W-:Y:S01]  /*1b00*/  IMAD.HI.U32 R6, R9, R79, RZ ;  /* 0x0000004f09067227 */ /* 0x000fe200078e00ff */
[----:B------:R-:W-:-:S03]  /*1b10*/  IABS R17, R21 ;  /* 0x0000001500117213 */ /* 0x000fc60000000000 */
[----:B------:R-:W-:Y:S01]  /*1b20*/  @!P0 IMAD.IADD R11, R11, 0x1, -R8 ;  /* 0x000000010b0b8824 */ /* 0x000fe200078e0a08 */
[----:B------:R-:W-:Y:S01]  /*1b30*/  ISETP.GE.AND P0, PT, R16, RZ, PT ;  /* 0x000000ff1000720c */ /* 0x000fe20003f06270 */
[----:B------:R-:W-:Y:S01]  /*1b40*/  IMAD.HI.U32 R12, R9, R78, RZ ;  /* 0x0000004e090c7227 */ /* 0x000fe200078e00ff */
[----:B------:R-:W-:-:S03]  /*1b50*/  LOP3.LUT R16, R10, 0x14, RZ, 0xfc, !PT ;  /* 0x000000140a107812 */ /* 0x000fc600078efcff */
[----:B------:R-:W-:Y:S02]  /*1b60*/  IMAD.MOV R6, RZ, RZ, -R6 ;  /* 0x000000ffff067224 */ /* 0x000fe400078e0a06 */
[----:B------:R-:W-:Y:S02]  /*1b70*/  IMAD.MOV.U32 R24, RZ, RZ, R11 ;  /* 0x000000ffff187224 */ /* 0x000fe400078e000b */
[----:B------:R-:W-:Y:S01]  /*1b80*/  IMAD.MOV R19, RZ, RZ, -R12 ;  /* 0x000000ffff137224 */ /* 0x000fe200078e0a0c */
[----:B------:R-:W-:Y:S01]  /*1b90*/  IABS R12, R16 ;  /* 0x00000010000c7213 */ /* 0x000fe20000000000 */
[C---:B------:R-:W-:Y:S01]  /*1ba0*/  IMAD R79, R8.reuse, R6, R79 ;  /* 0x00000006084f7224 */ /* 0x040fe200078e024f */
[----:B------:R-:W-:Y:S01]  /*1bb0*/  IABS R6, R14 ;  /* 0x0000000e00067213 */ /* 0x000fe20000000000 */
[--C-:B------:R-:W-:Y:S01]  /*1bc0*/  @!P4 IMAD.IADD R5, R5, 0x1, -R8.reuse ;  /* 0x000000010505c824 */ /* 0x100fe200078e0a08 */
[----:B------:R-:W-:Y:S01]  /*1bd0*/  ISETP.GT.U32.AND P4, PT, R8, R15, PT ;  /* 0x0000000f0800720c */ /* 0x000fe20003f84070 */
[----:B------:R-:W-:-:S02]  /*1be0*/  @!P6 IMAD.IADD R23, R23, 0x1, -R8 ;  /* 0x000000011717e824 */ /* 0x000fc400078e0a08 */
[----:B------:R-:W-:Y:S01]  /*1bf0*/  @!P2 IMAD.MOV R24, RZ, RZ, -R24 ;  /* 0x000000ffff18a224 */ /* 0x000fe200078e0a18 */
[C---:B------:R-:W-:Y:S01]  /*1c00*/  ISETP.GT.U32.AND P2, PT, R8.reuse, R5, PT ;  /* 0x000000050800720c */ /* 0x040fe20003f44070 */
[C---:B------:R-:W-:Y:S01]  /*1c10*/  IMAD.HI.U32 R2, R9.reuse, R6, RZ ;  /* 0x0000000609027227 */ /* 0x040fe200078e00ff */
[----:B------:R-:W-:Y:S02]  /*1c20*/  ISETP.GT.U32.AND P6, PT, R8, R23, PT ;  /* 0x000000170800720c */ /* 0x000fe40003fc4070 */
[----:B------:R0:W-:Y:S01]  /*1c30*/  STL [R1+0x12c], R24 ;  /* 0x00012c1801007387 */ /* 0x0001e20000100800 */
[----:B------:R-:W-:-:S04]  /*1c40*/  IMAD.HI.U32 R4, R9, R12, RZ ;  /* 0x0000000c09047227 */ /* 0x000fc800078e00ff */
[C---:B------:R-:W-:Y:S01]  /*1c50*/  IMAD R78, R8.reuse, R19, R78 ;  /* 0x00000013084e7224 */ /* 0x040fe200078e024e */
[----:B------:R-:W-:Y:S01]  /*1c60*/  IABS R19, R22 ;  /* 0x0000001600137213 */ /* 0x000fe20000000000 */
[----:B------:R-:W-:Y:S02]  /*1c70*/  IMAD.MOV R11, RZ, RZ, -R2 ;  /* 0x000000ffff0b7224 */ /* 0x000fe400078e0a02 */
[----:B------:R-:W-:Y:S01]  /*1c80*/  @!P4 IMAD.IADD R15, R15, 0x1, -R8 ;  /* 0x000000010f0fc824 */ /* 0x000fe200078e0a08 */
[C---:B------:R-:W-:Y:S01]  /*1c90*/  ISETP.GT.U32.AND P4, PT, R8.reuse, R78, PT ;  /* 0x0000004e0800720c */ /* 0x040fe20003f84070 */
[----:B0-----:R-:W-:Y:S02]  /*1ca0*/  IMAD.MOV.U32 R24, RZ, RZ, R13 ;  /* 0x000000ffff187224 */ /* 0x001fe400078e000d */
[----:B------:R-:W-:Y:S02]  /*1cb0*/  IMAD.MOV R13, RZ, RZ, -R4 ;  /* 0x000000ffff0d7224 */ /* 0x000fe400078e0a04 */
[----:B------:R-:W-:Y:S01]  /*1cc0*/  @!P1 IMAD.MOV R24, RZ, RZ, -R24 ;  /* 0x000000ffff189224 */ /* 0x000fe200078e0a18 */
[C---:B------:R-:W-:Y:S01]  /*1cd0*/  ISETP.GT.U32.AND P1, PT, R8.reuse, R79, PT ;  /* 0x0000004f0800720c */ /* 0x040fe20003f24070 */
[----:B------:R-:W-:Y:S01]  /*1ce0*/  IMAD R11, R8, R11, R6 ;  /* 0x0000000b080b7224 */ /* 0x000fe200078e0206 */
[----:B------:R-:W-:Y:S01]  /*1cf0*/  LOP3.LUT R6, R10, 0x17, RZ, 0xfc, !PT ;  /* 0x000000170a067812 */ /* 0x000fe200078efcff */
[C---:B------:R-:W-:Y:S01]  /*1d00*/  IMAD R13, R8.reuse, R13, R12 ;  /* 0x0000000d080d7224 */ /* 0x040fe200078e020c */
[----:B------:R0:W-:Y:S01]  /*1d10*/  STL [R1+0x130], R24 ;  /* 0x0001301801007387 */ /* 0x0001e20000100800 */
[--C-:B------:R-:W-:Y:S01]  /*1d20*/  @!P2 IMAD.IADD R5, R5, 0x1, -R8.reuse ;  /* 0x000000010505a824 */ /* 0x100fe200078e0a08 */
[C---:B------:R-:W-:Y:S01]  /*1d30*/  ISETP.GT.U32.AND P2, PT, R8.reuse, R11, PT ;  /* 0x0000000b0800720c */ /* 0x040fe20003f44070 */
[--C-:B------:R-:W-:Y:S01]  /*1d40*/  @!P6 IMAD.IADD R23, R23, 0x1, -R8.reuse ;  /* 0x000000011717e824 */ /* 0x100fe200078e0a08 */
[----:B------:R-:W-:Y:S01]  /*1d50*/  ISETP.GT.U32.AND P6, PT, R8, R13, PT ;  /* 0x0000000d0800720c */ /* 0x000fe20003fc4070 */
[--C-:B------:R-:W-:Y:S01]  /*1d60*/  @!P4 IMAD.IADD R78, R78, 0x1, -R8.reuse ;  /* 0x000000014e4ec824 */ /* 0x100fe200078e0a08 */
[----:B------:R-:W-:Y:S01]  /*1d70*/  LOP3.LUT R12, R10, 0x18, RZ, 0xfc, !PT ;  /* 0x000000180a0c7812 */ /* 0x000fe200078efcff */
[----:B------:R-:W-:Y:S01]  /*1d80*/  IMAD.MOV.U32 R25, RZ, RZ, R15 ;  /* 0x000000ffff197224 */ /* 0x000fe200078e000f */
[----:B------:R-:W-:Y:S01]  /*1d90*/  ISETP.GE.AND P4, PT, R20, RZ, PT ;  /* 0x000000ff1400720c */ /* 0x000fe20003f86270 */
[----:B------:R-:W-:Y:S01]  /*1da0*/  @!P1 IMAD.IADD R79, R79, 0x1, -R8 ;  /* 0x000000014f4f9824 */ /* 0x000fe200078e0a08 */
[----:B------:R-:W-:Y:S01]  /*1db0*/  ISETP.GE.AND P1, PT, R18, RZ, PT ;  /* 0x000000ff1200720c */ /* 0x000fe20003f26270 */
[----:B------:R-:W-:-:S04]  /*1dc0*/  IMAD.HI.U32 R4, R9, R19, RZ ;  /* 0x0000001309047227 */ /* 0x000fc800078e00ff */
[--C-:B------:R-:W-:Y:S01]  /*1dd0*/  @!P2 IMAD.IADD R11, R11, 0x1, -R8.reuse ;  /* 0x000000010b0ba824 */ /* 0x100fe200078e0a08 */
[C---:B------:R-:W-:Y:S01]  /*1de0*/  ISETP.GT.U32.AND P2, PT, R8.reuse, R79, PT ;  /* 0x0000004f0800720c */ /* 0x040fe20003f44070 */
[----:B------:R-:W-:Y:S01]  /*1df0*/  @!P6 IMAD.IADD R13, R13, 0x1, -R8 ;  /* 0x000000010d0de824 */ /* 0x000fe200078e0a08 */
[C---:B------:R-:W-:Y:S01]  /*1e00*/  ISETP.GT.U32.AND P6, PT, R8.reuse, R78, PT ;  /* 0x0000004e0800720c */ /* 0x040fe20003fc4070 */
[----:B------:R-:W-:Y:S01]  /*1e10*/  @!P5 IMAD.MOV R25, RZ, RZ, -R25 ;  /* 0x000000ffff19d224 */ /* 0x000fe200078e0a19 */
[C---:B------:R-:W-:Y:S01]  /*1e20*/  ISETP.GT.U32.AND P5, PT, R8.reuse, R11, PT ;  /* 0x0000000b0800720c */ /* 0x040fe20003fa4070 */
[----:B------:R-:W-:Y:S02]  /*1e30*/  IMAD.MOV R4, RZ, RZ, -R4 ;  /* 0x000000ffff047224 */ /* 0x000fe400078e0a04 */
[----:B0-----:R-:W-:Y:S01]  /*1e40*/  IMAD.MOV.U32 R24, RZ, RZ, R5 ;  /* 0x000000ffff187224 */ /* 0x001fe200078e0005 */
[----:B------:R-:W-:Y:S01]  /*1e50*/  IABS R5, R6 ;  /* 0x0000000600057213 */ /* 0x000fe20000000000 */
[----:B------:R-:W-:Y:S01]  /*1e60*/  IMAD.HI.U32 R2, R9, R17, RZ ;  /* 0x0000001109027227 */ /* 0x000fe200078e00ff */
[----:B------:R0:W-:Y:S03]  /*1e70*/  STL [R1+0x138], R25 ;  /* 0x0001381901007387 */ /* 0x0001e60000100800 */
[----:B------:R-:W-:-:S02]  /*1e80*/  IMAD R19, R8, R4, R19 ;  /* 0x0000000408137224 */ /* 0x000fc400078e0213 */
[----:B------:R-:W-:Y:S01]  /*1e90*/  @!P3 IMAD.MOV R24, RZ, RZ, -R24 ;  /* 0x000000ffff18b224 */ /* 0x000fe200078e0a18 */
[----:B------:R-:W-:Y:S01]  /*1ea0*/  ISETP.GT.U32.AND P3, PT, R8, R13, PT ;  /* 0x0000000d0800720c */ /* 0x000fe20003f64070 */
[----:B------:R-:W-:Y:S02]  /*1eb0*/  IMAD.MOV R2, RZ, RZ, -R2 ;  /* 0x000000ffff027224 */ /* 0x000fe400078e0a02 */
[--C-:B------:R-:W-:Y:S01]  /*1ec0*/  @!P2 IMAD.IADD R79, R79, 0x1, -R8.reuse ;  /* 0x000000014f4fa824 */ /* 0x100fe200078e0a08 */
[----:B0-----:R-:W-:Y:S01]  /*1ed0*/  IABS R25, R12 ;  /* 0x0000000c00197213 */ /* 0x001fe20000000000 */
[----:B------:R-:W-:Y:S01]  /*1ee0*/  @!P6 IMAD.IADD R78, R78, 0x1, -R8 ;  /* 0x000000014e4ee824 */ /* 0x000fe200078e0a08 */
[----:B------:R-:W-:Y:S01]  /*1ef0*/  ISETP.GE.AND P2, PT, R14, RZ, PT ;  /* 0x000000ff0e00720c */ /* 0x000fe20003f46270 */
[C---:B------:R-:W-:Y:S01]  /*1f00*/  IMAD R17, R8.reuse, R2, R17 ;  /* 0x0000000208117224 */ /* 0x040fe200078e0211 */
[----:B------:R-:W-:Y:S01]  /*1f10*/  ISETP.GT.U32.AND P6, PT, R8, R19, PT ;  /* 0x000000130800720c */ /* 0x000fe20003fc4070 */
[----:B------:R-:W-:Y:S01]  /*1f20*/  IMAD.HI.U32 R2, R9, R5, RZ ;  /* 0x0000000509027227 */ /* 0x000fe200078e00ff */
[----:B------:R0:W-:Y:S01]  /*1f30*/  STL [R1+0x13c], R24 ;  /* 0x00013c1801007387 */ /* 0x0001e20000100800 */
[----:B------:R-:W-:-:S02]  /*1f40*/  LOP3.LUT R14, R10, 0x20, RZ, 0xfc, !PT ;  /* 0x000000200a0e7812 */ /* 0x000fc400078efcff */
[----:B------:R-:W-:Y:S01]  /*1f50*/  @!P5 IMAD.IADD R11, R11, 0x1, -R8 ;  /* 0x000000010b0bd824 */ /* 0x000fe200078e0a08 */
[----:B------:R-:W-:Y:S01]  /*1f60*/  ISETP.GE.AND P5, PT, R16, RZ, PT ;  /* 0x000000ff1000720c */ /* 0x000fe20003fa6270 */
[----:B------:R-:W-:Y:S01]  /*1f70*/  @!P0 IMAD.MOV R23, RZ, RZ, -R23 ;  /* 0x000000ffff178224 */ /* 0x000fe200078e0a17 */
[----:B------:R-:W-:Y:S01]  /*1f80*/  ISETP.GT.U32.AND P0, PT, R8, R17, PT ;  /* 0x000000110800720c */ /* 0x000fe20003f04070 */
[----:B------:R-:W-:Y:S01]  /*1f90*/  IMAD.HI.U32 R4, R9, R25, RZ ;  /* 0x0000001909047227 */ /* 0x000fe200078e00ff */
[----:B------:R-:W-:Y:S02]  /*1fa0*/  LOP3.LUT R16, R10, 0x21, RZ, 0xfc, !PT ;  /* 0x000000210a107812 */ /* 0x000fe400078efcff */
[----:B0-----:R-:W-:Y:S01]  /*1fb0*/  IABS R24, R14 ;  /* 0x0000000e00187213 */ /* 0x001fe20000000000 */
[----:B------:R-:W-:Y:S01]  /*1fc0*/  IMAD.MOV R2, RZ, RZ, -R2 ;  /* 0x000000ffff027224 */ /* 0x000fe200078e0a02 */
[----:B------:R-:W-:Y:S01]  /*1fd0*/  IABS R75, R16 ;  /* 0x00000010004b7213 */ /* 0x000fe20000000000 */
[----:B------:R-:W-:Y:S01]  /*1fe0*/  @!P3 IMAD.IADD R13, R13, 0x1, -R8 ;  /* 0x000000010d0db824 */ /* 0x000fe200078e0a08 */
[----:B------:R-:W-:Y:S01]  /*1ff0*/  ISETP.GE.AND P3, PT, R21, RZ, PT ;  /* 0x000000ff1500720c */ /* 0x000fe20003f66270 */
[----:B------:R-:W-:-:S02]  /*2000*/  IMAD.MOV R4, RZ, RZ, -R4 ;  /* 0x000000ffff047224 */ /* 0x000fc400078e0a04 */
[----:B------:R-:W-:Y:S01]  /*2010*/  IMAD R5, R8, R2, R5 ;  /* 0x0000000208057224 */ /* 0x000fe200078e0205 */
[----:B------:R-:W-:Y:S01]  /*2020*/  LOP3.LUT R2, R10, 0x19, RZ, 0xfc, !PT ;  /* 0x000000190a027812 */ /* 0x000fe200078efcff */
[----:B------:R-:W-:Y:S02]  /*2030*/  IMAD.MOV.U32 R18, RZ, RZ, R11 ;  /* 0x000000ffff127224 */ /* 0x000fe400078e000b */
[----:B------:R-:W-:Y:S01]  /*2040*/  @!P6 IMAD.IADD R19, R19, 0x1, -R8 ;  /* 0x000000011313e824 */ /* 0x000fe200078e0a08 */
[----:B------:R-:W-:Y:S01]  /*2050*/  IABS R77, R2 ;  /* 0x00000002004d7213 */ /* 0x000fe20000000000 */
[----:B------:R-:W-:Y:S01]  /*2060*/  IMAD R25, R8, R4, R25 ;  /* 0x0000000408197224 */ /* 0x000fe200078e0219 */
[----:B------:R-:W-:Y:S01]  /*2070*/  LOP3.LUT R4, R10, 0x1a, RZ, 0xfc, !PT ;  /* 0x0000001a0a047812 */ /* 0x000fe200078efcff */
[----:B------:R-:W-:Y:S01]  /*2080*/  IMAD.MOV.U32 R15, RZ, RZ, R13 ;  /* 0x000000ffff0f7224 */ /* 0x000fe200078e000d */
[----:B------:R-:W-:Y:S01]  /*2090*/  ISETP.GE.AND P6, PT, R6, RZ, PT ;  /* 0x000000ff0600720c */ /* 0x000fe20003fc6270 */
[----:B------:R-:W-:Y:S01]  /*20a0*/  @!P2 IMAD.MOV R18, RZ, RZ, -R18 ;  /* 0x000000ffff12a224 */ /* 0x000fe200078e0a12 */
[C---:B------:R-:W-:Y:S01]  /*20b0*/  ISETP.GT.U32.AND P2, PT, R8.reuse, R5, PT ;  /* 0x000000050800720c */ /* 0x040fe20003f44070 */
[----:B------:R-:W-:Y:S01]  /*20c0*/  @!P4 IMAD.MOV R78, RZ, RZ, -R78 ;  /* 0x000000ffff4ec224 */ /* 0x000fe200078e0a4e */
[C---:B------:R-:W-:Y:S01]  /*20d0*/  ISETP.GT.U32.AND P4, PT, R8.reuse, R19, PT ;  /* 0x000000130800720c */ /* 0x040fe20003f84070 */
[----:B------:R-:W-:Y:S01]  /*20e0*/  @!P5 IMAD.MOV R15, RZ, RZ, -R15 ;  /* 0x000000ffff0fd224 */ /* 0x000fe200078e0a0f */
[----:B------:R-:W-:Y:S01]  /*20f0*/  ISETP.GT.U32.AND P5, PT, R8, R25, PT ;  /* 0x000000190800720c */ /* 0x000fe20003fa4070 */
[----:B------:R-:W-:Y:S01]  /*2100*/  @!P0 IMAD.IADD R17, R17, 0x1, -R8 ;  /* 0x0000000111118824 */ /* 0x000fe200078e0a08 */
[----:B------:R-:W-:Y:S01]  /*2110*/  IABS R76, R4 ;  /* 0x00000004004c7213 */ /* 0x000fe20000000000 */
[----:B------:R-:W-:Y:S01]  /*2120*/  @!P1 IMAD.MOV R79, RZ, RZ, -R79 ;  /* 0x000000ffff4f9224 */ /* 0x000fe200078e0a4f */
[----:B------:R0:W-:Y:S01]  /*2130*/  STL [R1+0x140], R18 ;  /* 0x0001401201007387 */ /* 0x0001e20000100800 */
[----:B------:R-:W-:-:S02]  /*2140*/  ISETP.GE.AND P0, PT, R22, RZ, PT ;  /* 0x000000ff1600720c */ /* 0x000fc40003f06270 */
[----:B------:R-:W-:Y:S01]  /*2150*/  ISETP.GT.U32.AND P1, PT, R8, R17, PT ;  /* 0x000000110800720c */ /* 0x000fe20003f24070 */
[----:B------:R-:W-:Y:S01]  /*2160*/  STL [R1+0x144], R15 ;  /* 0x0001440f01007387 */ /* 0x000fe20000100800 */
[--C-:B------:R-:W-:Y:S01]  /*2170*/  @!P2 IMAD.IADD R5, R5, 0x1, -R8.reuse ;  /* 0x000000010505a824 */ /* 0x100fe200078e0a08 */
[----:B------:R-:W-:Y:S01]  /*2180*/  ISETP.GE.AND P2, PT, R4, RZ, PT ;  /* 0x000000ff0400720c */ /* 0x000fe20003f46270 */
[--C-:B------:R-:W-:Y:S01]  /*2190*/  @!P4 IMAD.IADD R19, R19, 0x1, -R8.reuse ;  /* 0x000000011313c824 */ /* 0x100fe200078e0a08 */
[----:B------:R-:W-:Y:S01]  /*21a0*/  ISETP.GE.AND P4, PT, R2, RZ, PT ;  /* 0x000000ff0200720c */ /* 0x000fe20003f86270 */
[----:B------:R-:W-:Y:S01]  /*21b0*/  @!P5 IMAD.IADD R25, R25, 0x1, -R8 ;  /* 0x000000011919d824 */ /* 0x000fe200078e0a08 */
[----:B------:R-:W-:Y:S01]  /*21c0*/  ISETP.GT.U32.AND P5, PT, R8, R5, PT ;  /* 0x000000050800720c */ /* 0x000fe20003fa4070 */
[----:B------:R-:W-:Y:S01]  /*21d0*/  IMAD.HI.U32 R2, R9, R77, RZ ;  /* 0x0000004d09027227 */ /* 0x000fe200078e00ff */
[C---:B0-----:R-:W-:Y:S02]  /*21e0*/  LOP3.LUT R18, R10.reuse, 0x22, RZ, 0xfc, !PT ;  /* 0x000000220a127812 */ /* 0x041fe400078efcff */
[----:B------:R-:W-:Y:S01]  /*21f0*/  LOP3.LUT R22, R10, 0x3c, RZ, 0xfc, !PT ;  /* 0x0000003c0a167812 */ /* 0x000fe200078efcff */
[----:B------:R-:W-:Y:S01]  /*2200*/  IMAD.MOV R2, RZ, RZ, -R2 ;  /* 0x000000ffff027224 */ /* 0x000fe200078e0a02 */
[----:B------:R-:W-:Y:S01]  /*2210*/  IABS R74, R18 ;  /* 0x00000012004a7213 */ /* 0x000fe20000000000 */
[----:B------:R-:W-:Y:S01]  /*2220*/  @!P1 IMAD.IADD R17, R17, 0x1, -R8 ;  /* 0x0000000111119824 */ /* 0x000fe200078e0a08 */
[----:B------:R-:W-:Y:S01]  /*2230*/  ISETP.GE.AND P1, PT, R12, RZ, PT ;  /* 0x000000ff0c00720c */ /* 0x000fe20003f26270 */
[----:B------:R-:W-:Y:S01]  /*2240*/  IMAD R77, R8, R2, R77 ;  /* 0x00000002084d7224 */ /* 0x000fe200078e024d */
[----:B------:R-:W-:Y:S01]  /*2250*/  LOP3.LUT R2, R10, 0x1c, RZ, 0xfc, !PT ;  /* 0x0000001c0a027812 */ /* 0x000fe200078efcff */
[----:B------:R-:W-:-:S02]  /*2260*/  IMAD.MOV.U32 R6, RZ, RZ, R17 ;  /* 0x000000ffff067224 */ /* 0x000fc400078e0011 */
[----:B------:R-:W-:-:S04]  /*2270*/  IMAD.HI.U32 R4, R9, R76, RZ ;  /* 0x0000004c09047227 */ /* 0x000fc800078e00ff */
[----:B------:R-:W-:Y:S01]  /*2280*/  @!P3 IMAD.MOV R6, RZ, RZ, -R6 ;  /* 0x000000ffff06b224 */ /* 0x000fe200078e0a06 */
[C---:B------:R-:W-:Y:S01]  /*2290*/  ISETP.GT.U32.AND P3, PT, R8.reuse, R25, PT ;  /* 0x000000190800720c */ /* 0x040fe20003f64070 */
[----:B------:R-:W-:Y:S01]  /*22a0*/  @!P5 IMAD.IADD R5, R5, 0x1, -R8 ;  /* 0x000000010505d824 */ /* 0x000fe200078e0a08 */
[C---:B------:R-:W-:Y:S01]  /*22b0*/  ISETP.GT.U32.AND P5, PT, R8.reuse, R77, PT ;  /* 0x0000004d0800720c */ /* 0x040fe20003fa4070 */
[----:B------:R-:W-:Y:S01]  /*22c0*/  IMAD.MOV R11, RZ, RZ, -R4 ;  /* 0x000000ffff0b7224 */ /* 0x000fe200078e0a04 */
[----:B------:R0:W-:Y:S01]  /*22d0*/  STL [R1+0x150], R6 ;  /* 0x0001500601007387 */ /* 0x0001e20000100800 */
[----:B------:R-:W-:Y:S02]  /*22e0*/  IMAD.MOV.U32 R13, RZ, RZ, R5 ;  /* 0x000000ffff0d7224 */ /* 0x000fe400078e0005 */
[----:B------:R-:W-:Y:S01]  /*22f0*/  IMAD R76, R8, R11, R76 ;  /* 0x0000000b084c7224 */ /* 0x000fe200078e024c */
[----:B------:R-:W-:Y:S01]  /*2300*/  IABS R11, R2 ;  /* 0x00000002000b7213 */ /* 0x000fe20000000000 */
[----:B------:R-:W-:-:S02]  /*2310*/  @!P6 IMAD.MOV R13, RZ, RZ, -R13 ;  /* 0x000000ffff0de224 */ /* 0x000fc400078e0a0d */
[----:B------:R-:W-:Y:S01]  /*2320*/  IMAD.MOV.U32 R12, RZ, RZ, R19 ;  /* 0x000000ffff0c7224 */ /* 0x000fe200078e0013 */
[----:B------:R-:W-:Y:S01]  /*2330*/  ISETP.GT.U32.AND P6, PT, R8, R76, PT ;  /* 0x0000004c0800720c */ /* 0x000fe20003fc4070 */
[--C-:B------:R-:W-:Y:S01]  /*2340*/  @!P3 IMAD.IADD R25, R25, 0x1, -R8.reuse ;  /* 0x000000011919b824 */ /* 0x100fe200078e0a08 */
[----:B0-----:R-:W-:Y:S01]  /*2350*/  LOP3.LUT R6, R10, 0x1b, RZ, 0xfc, !PT ;  /* 0x0000001b0a067812 */ /* 0x001fe200078efcff */
[----:B------:R-:W-:Y:S01]  /*2360*/  @!P5 IMAD.IADD R77, R77, 0x1, -R8 ;  /* 0x000000014d4dd824 */ /* 0x000fe200078e0a08 */
[----:B------:R-:W-:Y:S01]  /*2370*/  ISETP.GE.AND P3, PT, R2, RZ, PT ;  /* 0x000000ff0200720c */ /* 0x000fe20003f66270 */
[----:B------:R-:W-:Y:S01]  /*2380*/  @!P0 IMAD.MOV R12, RZ, RZ, -R12 ;  /* 0x000000ffff0c8224 */ /* 0x000fe200078e0a0c */
[----:B------:R-:W-:Y:S01]  /*2390*/  IABS R4, R6 ;  /* 0x0000000600047213 */ /* 0x000fe20000000000 */
[----:B------:R-:W-:Y:S01]  /*23a0*/  @!P1 IMAD.MOV R25, RZ, RZ, -R25 ;  /* 0x000000ffff199224 */ /* 0x000fe200078e0a19 */
[----:B------:R-:W-:Y:S02]  /*23b0*/  ISETP.GT.U32.AND P5, PT, R8, R77, PT ;  /* 0x0000004d0800720c */ /* 0x000fe40003fa4070 */
[----:B------:R-:W-:Y:S01]  /*23c0*/  ISETP.GE.AND P0, PT, R6, RZ, PT ;  /* 0x000000ff0600720c */ /* 0x000fe20003f06270 */
[C---:B------:R-:W-:Y:S01]  /*23d0*/  IMAD.HI.U32 R2, R9.reuse, R4, RZ ;  /* 0x0000000409027227 */ /* 0x040fe200078e00ff */
[----:B------:R-:W-:Y:S01]  /*23e0*/  LOP3.LUT R6, R10, 0x1d, RZ, 0xfc, !PT ;  /* 0x0000001d0a067812 */ /* 0x000fe200078efcff */
[----:B------:R0:W-:Y:S02]  /*23f0*/  STL [R1+0x154], R12 ;  /* 0x0001540c01007387 */ /* 0x0001e40000100800 */
[----:B------:R-:W-:Y:S01]  /*2400*/  IMAD.MOV R5, RZ, RZ, -R2 ;  /* 0x000000ffff057224 */ /* 0x000fe200078e0a02 */
[----:B------:R-:W-:Y:S01]  /*2410*/  ISETP.GE.AND P1, PT, R6, RZ, PT ;  /* 0x000000ff0600720c */ /* 0x000fe20003f26270 */
[----:B------:R-:W-:Y:S01]  /*2420*/  IMAD.HI.U32 R2, R9, R11, RZ ;  /* 0x0000000b09027227 */ /* 0x000fe200078e00ff */
[----:B------:R1:W-:Y:S03]  /*2430*/  STL [R1+0x164], R13 ;  /* 0x0001640d01007387 */ /* 0x0003e60000100800 */
[----:B------:R-:W-:Y:S01]  /*2440*/  @!P6 IMAD.IADD R76, R76, 0x1, -R8 ;  /* 0x000000014c4ce824 */ /* 0x000fe200078e0a08 */
[----:B0-----:R-:W-:Y:S01]  /*2450*/  LOP3.LUT R12, R10, 0x1e, RZ, 0xfc, !PT ;  /* 0x0000001e0a0c7812 */ /* 0x001fe200078efcff */
[----:B------:R-:W-:-:S02]  /*2460*/  IMAD.MOV R2, RZ, RZ, -R2 ;  /* 0x000000ffff027224 */ /* 0x000fc400078e0a02 */
[C---:B------:R-:W-:Y:S01]  /*2470*/  IMAD R5, R8.reuse, R5, R4 ;  /* 0x0000000508057224 */ /* 0x040fe200078e0204 */
[----:B------:R-:W-:Y:S01]  /*2480*/  IABS R15, R12 ;  /* 0x0000000c000f7213 */ /* 0x000fe20000000000 */
[C---:B------:R-:W-:Y:S01]  /*2490*/  IMAD R11, R8.reuse, R2, R11 ;  /* 0x00000002080b7224 */ /* 0x040fe200078e020b */
[----:B-1----:R-:W-:Y:S01]  /*24a0*/  IABS R13, R6 ;  /* 0x00000006000d7213 */ /* 0x002fe20000000000 */
[----:B------:R-:W-:Y:S01]  /*24b0*/  @!P5 IMAD.IADD R77, R77, 0x1, -R8 ;  /* 0x000000014d4dd824 */ /* 0x000fe200078e0a08 */
[C---:B------:R-:W-:Y:S01]  /*24c0*/  ISETP.GT.U32.AND P6, PT, R8.reuse, R76, PT ;  /* 0x0000004c0800720c */ /* 0x040fe20003fc4070 */
[C---:B------:R-:W-:Y:S01]  /*24d0*/  IMAD.HI.U32 R4, R9.reuse, R15, RZ ;  /* 0x0000000f09047227 */ /* 0x040fe200078e00ff */
[----:B------:R-:W-:Y:S02]  /*24e0*/  ISETP.GT.U32.AND P5, PT, R8, R5, PT ;  /* 0x000000050800720c */ /* 0x000fe40003fa4070 */
[----:B------:R-:W-:Y:S01]  /*24f0*/  LOP3.LUT R6, R10, 0x1f, RZ, 0xfc, !PT ;  /* 0x0000001f0a067812 */ /* 0x000fe200078efcff */
[----:B------:R-:W-:-:S03]  /*2500*/  IMAD.HI.U32 R2, R9, R13, RZ ;  /* 0x0000000d09027227 */ /* 0x000fc600078e00ff */
[----:B------:R-:W-:Y:S01]  /*2510*/  IABS R17, R6 ;  /* 0x0000000600117213 */ /* 0x000fe20000000000 */
[----:B------:R-:W-:Y:S02]  /*2520*/  IMAD.MOV R2, RZ, RZ, -R2 ;  /* 0x000000ffff027224 */ /* 0x000fe400078e0a02 */
[----:B------:R-:W-:Y:S02]  /*2530*/  IMAD.MOV R4, RZ, RZ, -R4 ;  /* 0x000000ffff047224 */ /* 0x000fe400078e0a04 */
[C---:B------:R-:W-:Y:S02]  /*2540*/  IMAD R13, R8.reuse, R2, R13 ;  /* 0x00000002080d7224 */ /* 0x040fe400078e020d */
[----:B------:R-:W-:Y:S02]  /*2550*/  IMAD R15, R8, R4, R15 ;  /* 0x00000004080f7224 */ /* 0x000fe400078e020f */
[--C-:B------:R-:W-:Y:S01]  /*2560*/  @!P6 IMAD.IADD R76, R76, 0x1, -R8.reuse ;  /* 0x000000014c4ce824 */ /* 0x100fe200078e0a08 */
[C---:B------:R-:W-:Y:S01]  /*2570*/  ISETP.GT.U32.AND P6, PT, R8.reuse, R13, PT ;  /* 0x0000000d0800720c */ /* 0x040fe20003fc4070 */
[----:B------:R-:W-:Y:S01]  /*2580*/  @!P5 IMAD.IADD R5, R5, 0x1, -R8 ;  /* 0x000000010505d824 */ /* 0x000fe200078e0a08 */
[C---:B------:R-:W-:Y:S01]  /*2590*/  ISETP.GT.U32.AND P5, PT, R8.reuse, R15, PT ;  /* 0x0000000f0800720c */ /* 0x040fe20003fa4070 */
[----:B------:R-:W-:Y:S01]  /*25a0*/  @!P4 IMAD.MOV R77, RZ, RZ, -R77 ;  /* 0x000000ffff4dc224 */ /* 0x000fe200078e0a4d */
[----:B------:R-:W-:Y:S01]  /*25b0*/  ISETP.GT.U32.AND P4, PT, R8, R11, PT ;  /* 0x0000000b0800720c */ /* 0x000fe20003f84070 */
[----:B------:R-:W-:-:S04]  /*25c0*/  IMAD.HI.U32 R2, R9, R17, RZ ;  /* 0x0000001109027227 */ /* 0x000fc800078e00ff */
[----:B------:R-:W-:Y:S02]  /*25d0*/  IMAD.MOV R2, RZ, RZ, -R2 ;  /* 0x000000ffff027224 */ /* 0x000fe400078e0a02 */
[----:B------:R-:W-:Y:S02]  /*25e0*/  @!P2 IMAD.MOV R76, RZ, RZ, -R76 ;  /* 0x000000ffff4ca224 */ /* 0x000fe400078e0a4c */
[--C-:B------:R-:W-:Y:S02]  /*25f0*/  @!P6 IMAD.IADD R13, R13, 0x1, -R8.reuse ;  /* 0x000000010d0de824 */ /* 0x100fe400078e0a08 */
[--C-:B------:R-:W-:Y:S02]  /*2600*/  @!P5 IMAD.IADD R15, R15, 0x1, -R8.reuse ;  /* 0x000000010f0fd824 */ /* 0x100fe400078e0a08 */
[C---:B------:R-:W-:Y:S01]  /*2610*/  IMAD R17, R8.reuse, R2, R17 ;  /* 0x0000000208117224 */ /* 0x040fe200078e0211 */
[C---:B------:R-:W-:Y:S01]  /*2620*/  ISETP.GT.U32.AND P5, PT, R8.reuse, R13, PT ;  /* 0x0000000d0800720c */ /* 0x040fe20003fa4070 */
[----:B------:R-:W-:Y:S01]  /*2630*/  @!P4 IMAD.IADD R11, R11, 0x1, -R8 ;  /* 0x000000010b0bc824 */ /* 0x000fe200078e0a08 */
[C---:B------:R-:W-:Y:S01]  /*2640*/  ISETP.GT.U32.AND P4, PT, R8.reuse, R5, PT ;  /* 0x000000050800720c */ /* 0x040fe20003f84070 */
[----:B------:R-:W-:Y:S01]  /*2650*/  IMAD.HI.U32 R2, R9, R24, RZ ;  /* 0x0000001809027227 */ /* 0x000fe200078e00ff */
[----:B------:R-:W-:-:S02]  /*2660*/  ISETP.GT.U32.AND P2, PT, R8, R15, PT ;  /* 0x0000000f0800720c */ /* 0x000fc40003f44070 */
[----:B------:R-:W-:Y:S01]  /*2670*/  ISETP.GT.U32.AND P6, PT, R8, R11, PT ;  /* 0x0000000b0800720c */ /* 0x000fe20003fc4070 */
[----:B------:R-:W-:Y:S02]  /*2680*/  IMAD.MOV R19, RZ, RZ, -R2 ;  /* 0x000000ffff137224 */ /* 0x000fe400078e0a02 */
[----:B------:R-:W-:-:S04]  /*2690*/  IMAD.HI.U32 R2, R9, R75, RZ ;  /* 0x0000004b09027227 */ /* 0x000fc800078e00ff */
[C---:B------:R-:W-:Y:S02]  /*26a0*/  IMAD R24, R8.reuse, R19, R24 ;  /* 0x0000001308187224 */ /* 0x040fe400078e0218 */
[--C-:B------:R-:W-:Y:S02]  /*26b0*/  @!P5 IMAD.IADD R13, R13, 0x1, -R8.reuse ;  /* 0x000000010d0dd824 */ /* 0x100fe400078e0a08 */
[--C-:B------:R-:W-:Y:S01]  /*26c0*/  @!P4 IMAD.IADD R5, R5, 0x1, -R8.reuse ;  /* 0x000000010505c824 */ /* 0x100fe200078e0a08 */
[C---:B------:R-:W-:Y:S01]  /*26d0*/  ISETP.GT.U32.AND P5, PT, R8.reuse, R24, PT ;  /* 0x000000180800720c */ /* 0x040fe20003fa4070 */
[--C-:B------:R-:W-:Y:S01]  /*26e0*/  @!P6 IMAD.IADD R11, R11, 0x1, -R8.reuse ;  /* 0x000000010b0be824 */ /* 0x100fe200078e0a08 */
[----:B------:R-:W-:Y:S01]  /*26f0*/  ISETP.GT.U32.AND P4, PT, R8, R17, PT ;  /* 0x000000110800720c */ /* 0x000fe20003f84070 */
[----:B------:R-:W-:Y:S01]  /*2700*/  @!P2 IMAD.IADD R15, R15, 0x1, -R8 ;  /* 0x000000010f0fa824 */ /* 0x000fe200078e0a08 */
[----:B------:R-:W-:Y:S01]  /*2710*/  ISETP.GE.AND P6, PT, R12, RZ, PT ;  /* 0x000000ff0c00720c */ /* 0x000fe20003fc6270 */
[----:B------:R-:W-:Y:S01]  /*2720*/  IMAD.HI.U32 R4, R9, R74, RZ ;  /* 0x0000004a09047227 */ /* 0x000fe200078e00ff */
[----:B------:R-:W-:-:S02]  /*2730*/  LOP3.LUT R12, R10, 0x23, RZ, 0xfc, !PT ;  /* 0x000000230a0c7812 */ /* 0x000fc400078efcff */
[----:B------:R-:W-:Y:S01]  /*2740*/  ISETP.GE.AND P2, PT, R6, RZ, PT ;  /* 0x000000ff0600720c */ /* 0x000fe20003f46270 */
[----:B------:R-:W-:Y:S01]  /*2750*/  IMAD.MOV R2, RZ, RZ, -R2 ;  /* 0x000000ffff027224 */ /* 0x000fe200078e0a02 */
[----:B------:R-:W-:Y:S01]  /*2760*/  IABS R6, R12 ;  /* 0x0000000c00067213 */ /* 0x000fe20000000000 */
[----:B------:R-:W-:Y:S02]  /*2770*/  IMAD.MOV R19, RZ, RZ, -R4 ;  /* 0x000000ffff137224 */ /* 0x000fe400078e0a04 */
[----:B------:R-:W-:Y:S02]  /*2780*/  @!P5 IMAD.IADD R24, R24, 0x1, -R8 ;  /* 0x000000011818d824 */ /* 0x000fe400078e0a08 */
[----:B------:R-:W-:Y:S01]  /*2790*/  IMAD.MOV.U32 R4, RZ, RZ, R6 ;  /* 0x000000ffff047224 */ /* 0x000fe200078e0006 */
[----:B------:R-:W-:Y:S01]  /*27a0*/  LOP3.LUT R6, R10, 0x24, RZ, 0xfc, !PT ;  /* 0x000000240a067812 */ /* 0x000fe200078efcff */
[----:B------:R-:W-:Y:S01]  /*27b0*/  @!P4 IMAD.IADD R17, R17, 0x1, -R8 ;  /* 0x000000011111c824 */ /* 0x000fe200078e0a08 */
[C---:B------:R-:W-:Y:S01]  /*27c0*/  ISETP.GT.U32.AND P5, PT, R8.reuse, R24, PT ;  /* 0x000000180800720c */ /* 0x040fe20003fa4070 */
[----:B------:R-:W-:Y:S01]  /*27d0*/  IMAD R75, R8, R2, R75 ;  /* 0x00000002084b7224 */ /* 0x000fe200078e024b */
[----:B------:R-:W-:Y:S01]  /*27e0*/  ISETP.GE.AND P4, PT, R14, RZ, PT ;  /* 0x000000ff0e00720c */ /* 0x000fe20003f86270 */
[----:B------:R-:W-:Y:S01]  /*27f0*/  IMAD.MOV.U32 R21, RZ, RZ, R5 ;  /* 0x000000ffff157224 */ /* 0x000fe200078e0005 */
[----:B------:R-:W-:Y:S01]  /*2800*/  LOP3.LUT R14, R10, 0x25, RZ, 0xfc, !PT ;  /* 0x000000250a0e7812 */ /* 0x000fe200078efcff */
[----:B------:R-:W-:-:S04]  /*2810*/  IMAD.HI.U32 R2, R9, R4, RZ ;  /* 0x0000000409027227 */ /* 0x000fc800078e00ff */
[----:B------:R-:W-:Y:S01]  /*2820*/  @!P0 IMAD.MOV R21, RZ, RZ, -R21 ;  /* 0x000000ffff158224 */ /* 0x000fe200078e0a15 */
[C---:B------:R-:W-:Y:S01]  /*2830*/  ISETP.GT.U32.AND P0, PT, R8.reuse, R17, PT ;  /* 0x000000110800720c */ /* 0x040fe20003f04070 */
[----:B------:R-:W-:Y:S02]  /*2840*/  IMAD.MOV R5, RZ, RZ, -R2 ;  /* 0x000000ffff057224 */ /* 0x000fe400078e0a02 */
[----:B------:R-:W-:Y:S01]  /*2850*/  IMAD.MOV.U32 R20, RZ, RZ, R11 ;  /* 0x000000ffff147224 */ /* 0x000fe200078e000b */
[----:B------:R-:W-:Y:S01]  /*2860*/  STL [R1+0x170], R21 ;  /* 0x0001701501007387 */ /* 0x000fe20000100800 */
[----:B------:R-:W-:Y:S02]  /*2870*/  IMAD R5, R8, R5, R4 ;  /* 0x0000000508057224 */ /* 0x000fe400078e0204 */
[----:B------:R-:W-:Y:S01]  /*2880*/  IMAD.MOV.U32 R11, RZ, RZ, R13 ;  /* 0x000000ffff0b7224 */ /* 0x000fe200078e000d */
[----:B------:R-:W-:Y:S01]  /*2890*/  IABS R13, R14 ;  /* 0x0000000e000d7213 */ /* 0x000fe20000000000 */
[----:B------:R-:W-:Y:S01]  /*28a0*/  @!P5 IMAD.IADD R24, R24, 0x1, -R8 ;  /* 0x000000011818d824 */ /* 0x000fe200078e0a08 */
[C---:B------:R-:W-:Y:S01]  /*28b0*/  ISETP.GT.U32.AND P5, PT, R8.reuse, R5, PT ;  /* 0x000000050800720c */ /* 0x040fe20003fa4070 */
[----:B------:R-:W-:Y:S01]  /*28c0*/  @!P3 IMAD.MOV R20, RZ, RZ, -R20 ;  /* 0x000000ffff14b224 */ /* 0x000fe200078e0a14 */
[----:B------:R-:W-:Y:S01]  /*28d0*/  ISETP.GT.U32.AND P3, PT, R8, R75, PT ;  /* 0x0000004b0800720c */ /* 0x000fe20003f64070 */
[----:B------:R-:W-:Y:S01]  /*28e0*/  @!P1 IMAD.MOV R11, RZ, RZ, -R11 ;  /* 0x000000ffff0b9224 */ /* 0x000fe200078e0a0b */
[----:B------:R-:W-:Y:S01]  /*28f0*/  ISETP.GE.AND P1, PT, R16, RZ, PT ;  /* 0x000000ff1000720c */ /* 0x000fe20003f26270 */
[----:B------:R-:W-:Y:S01]  /*2900*/  IMAD R74, R8, R19, R74 ;  /* 0x00000013084a7224 */ /* 0x000fe200078e024a */
[----:B------:R-:W-:Y:S01]  /*2910*/  STL [R1+0x194], R20 ;  /* 0x0001941401007387 */ /* 0x000fe20000100800 */
[----:B------:R-:W-:Y:S01]  /*2920*/  IMAD.MOV.U32 R2, RZ, RZ, R15 ;  /* 0x000000ffff027224 */ /* 0x000fe200078e000f */
[----:B------:R-:W-:Y:S01]  /*2930*/  LOP3.LUT R16, R10, 0x27, RZ, 0xfc, !PT ;  /* 0x000000270a107812 */ /* 0x000fe200078efcff */
[----:B------:R-:W-:Y:S01]  /*2940*/  @!P0 IMAD.IADD R17, R17, 0x1, -R8 ;  /* 0x0000000111118824 */ /* 0x000fe200078e0a08 */
[----:B------:R0:W-:Y:S01]  /*2950*/  STL [R1+0x1a0], R11 ;  /* 0x0001a00b01007387 */ /* 0x0001e20000100800 */
[----:B------:R-:W-:Y:S01]  /*2960*/  @!P6 IMAD.MOV R2, RZ, RZ, -R2 ;  /* 0x000000ffff02e224 */ /* 0x000fe200078e0a02 */
[----:B------:R-:W-:Y:S01]  /*2970*/  ISETP.GT.U32.AND P6, PT, R8, R74, PT ;  /* 0x0000004a0800720c */ /* 0x000fe20003fc4070 */
[----:B------:R-:W-:Y:S01]  /*2980*/  IMAD.MOV.U32 R4, RZ, RZ, R17 ;  /* 0x000000ffff047224 */ /* 0x000fe200078e0011 */
[----:B------:R-:W-:Y:S01]  /*2990*/  IABS R17, R16 ;  /* 0x0000001000117213 */ /* 0x000fe20000000000 */
[----:B------:R-:W-:Y:S01]  /*29a0*/  @!P5 IMAD.IADD R5, R5, 0x1, -R8 ;  /* 0x000000010505d824 */ /* 0x000fe200078e0a08 */
[----:B------:R1:W-:Y:S01]  /*29b0*/  STL [R1+0x1a4], R2 ;  /* 0x0001a40201007387 */ /* 0x0003e20000100800 */
[----:B------:R-:W-:Y:S01]  /*29c0*/  @!P2 IMAD.MOV R4, RZ, RZ, -R4 ;  /* 0x000000ffff04a224 */ /* 0x000fe200078e0a04 */
[----:B------:R-:W-:Y:S01]  /*29d0*/  ISETP.GE.AND P0, PT, R18, RZ, PT ;  /* 0x000000ff1200720c */ /* 0x000fe20003f06270 */
[----:B------:R-:W-:Y:S01]  /*29e0*/  @!P3 IMAD.IADD R75, R75, 0x1, -R8 ;  /* 0x000000014b4bb824 */ /* 0x000fe200078e0a08 */
[----:B0-----:R-:W-:Y:S01]  /*29f0*/  IABS R11, R6 ;  /* 0x00000006000b7213 */ /* 0x001fe20000000000 */
[----:B------:R-:W-:Y:S01]  /*2a00*/  @!P4 IMAD.MOV R24, RZ, RZ, -R24 ;  /* 0x000000ffff18c224 */ /* 0x000fe200078e0a18 */
[----:B------:R0:W-:Y:S01]  /*2a10*/  STL [R1+0x1a8], R4 ;  /* 0x0001a80401007387 */ /* 0x0001e20000100800 */
[----:B------:R-:W-:-:S02]  /*2a20*/  ISETP.GT.U32.AND P5, PT, R8, R5, PT ;  /* 0x000000050800720c */ /* 0x000fc40003fa4070 */
[----:B------:R-:W-:Y:S01]  /*2a30*/  @!P6 IMAD.IADD R74, R74, 0x1, -R8 ;  /* 0x000000014a4ae824 */ /* 0x000fe200078e0a08 */
[----:B------:R-:W-:Y:S01]  /*2a40*/  ISETP.GT.U32.AND P6, PT, R8, R75, PT ;  /* 0x0000004b0800720c */ /* 0x000fe20003fc4070 */
[C---:B-1----:R-:W-:Y:S01]  /*2a50*/  IMAD.HI.U32 R2, R9.reuse, R11, RZ ;  /* 0x0000000b09027227 */ /* 0x042fe200078e00ff */
[----:B------:R-:W-:Y:S02]  /*2a60*/  ISETP.GE.AND P3, PT, R12, RZ, PT ;  /* 0x000000ff0c00720c */ /* 0x000fe40003f66270 */
[----:B------:R-:W-:Y:S01]  /*2a70*/  ISETP.GT.U32.AND P2, PT, R8, R74, PT ;  /* 0x0000004a0800720c */ /* 0x000fe20003f44070 */
[----:B0-----:R-:W-:Y:S01]  /*2a80*/  IMAD.MOV R4, RZ, RZ, -R2 ;  /* 0x000000ffff047224 */ /* 0x001fe200078e0a02 */
[----:B------:R-:W-:Y:S01]  /*2a90*/  LOP3.LUT R12, R10, 0x26, RZ, 0xfc, !PT ;  /* 0x000000260a0c7812 */ /* 0x000fe200078efcff */
[----:B------:R-:W-:-:S03]  /*2aa0*/  IMAD.HI.U32 R2, R9, R13, RZ ;  /* 0x0000000d09027227 */ /* 0x000fc600078e00ff */
[----:B------:R-:W-:Y:S01]  /*2ab0*/  IABS R15, R12 ;  /* 0x0000000c000f7213 */ /* 0x000fe20000000000 */
[----:B------:R-:W-:Y:S02]  /*2ac0*/  IMAD.MOV R2, RZ, RZ, -R2 ;  /* 0x000000ffff027224 */ /* 0x000fe400078e0a02 */
[--C-:B------:R-:W-:Y:S02]  /*2ad0*/  @!P5 IMAD.IADD R5, R5, 0x1, -R8.reuse ;  /* 0x000000010505d824 */ /* 0x100fe400078e0a08 */
[C---:B------:R-:W-:Y:S02]  /*2ae0*/  IMAD R13, R8.reuse, R2, R13 ;  /* 0x00000002080d7224 */ /* 0x040fe400078e020d */
[C---:B------:R-:W-:Y:S02]  /*2af0*/  IMAD R11, R8.reuse, R4, R11 ;  /* 0x00000004080b7224 */ /* 0x040fe400078e020b */
[--C-:B------:R-:W-:Y:S01]  /*2b00*/  @!P6 IMAD.IADD R75, R75, 0x1, -R8.reuse ;  /* 0x000000014b4be824 */ /* 0x100fe200078e0a08 */
[----:B------:R-:W-:Y:S01]  /*2b10*/  ISETP.GT.U32.AND P5, PT, R8, R13, PT ;  /* 0x0000000d0800720c */ /* 0x000fe20003fa4070 */
[----:B------:R-:W-:Y:S01]  /*2b20*/  @!P2 IMAD.IADD R74, R74, 0x1, -R8 ;  /* 0x000000014a4aa824 */ /* 0x000fe200078e0a08 */
[----:B------:R-:W-:Y:S01]  /*2b30*/  ISETP.GT.U32.AND P6, PT, R8, R11, PT ;  /* 0x0000000b0800720c */ /* 0x000fe20003fc4070 */
[----:B------:R-:W-:Y:S01]  /*2b40*/  IMAD.HI.U32 R2, R9, R15, RZ ;  /* 0x0000000f09027227 */ /* 0x000fe200078e00ff */
[----:B------:R-:W-:-:S02]  /*2b50*/  ISETP.GE.AND P2, PT, R6, RZ, PT ;  /* 0x000000ff0600720c */ /* 0x000fc40003f46270 */
[----:B------:R-:W-:Y:S01]  /*2b60*/  LOP3.LUT R6, R10, 0x28, RZ, 0xfc, !PT ;  /* 0x000000280a067812 */ /* 0x000fe200078efcff */
[----:B------:R-:W-:Y:S02]  /*2b70*/  IMAD.MOV R2, RZ, RZ, -R2 ;  /* 0x000000ffff027224 */ /* 0x000fe400078e0a02 */
[----:B------:R-:W-:Y:S01]  /*2b80*/  IMAD.HI.U32 R4, R9, R17, RZ ;  /* 0x0000001109047227 */ /* 0x000fe200078e00ff */
[----:B------:R-:W-:-:S03]  /*2b90*/  IABS R27, R6 ;  /* 0x00000006001b7213 */ /* 0x000fc60000000000 */
[----:B------:R-:W-:Y:S02]  /*2ba0*/  @!P5 IMAD.IADD R13, R13, 0x1, -R8 ;  /* 0x000000010d0dd824 */ /* 0x000fe400078e0a08 */
[C---:B------:R-:W-:Y:S02]  /*2bb0*/  IMAD R15, R8.reuse, R2, R15 ;  /* 0x00000002080f7224 */ /* 0x040fe400078e020f */
[----:B------:R-:W-:Y:S01]  /*2bc0*/  IMAD.HI.U32 R2, R9, R27, RZ ;  /* 0x0000001b09027227 */ /* 0x000fe200078e00ff */
[----:B------:R-:W-:-:S03]  /*2bd0*/  ISETP.GT.U32.AND P5, PT, R8, R13, PT ;  /* 0x0000000d0800720c */ /* 0x000fc60003fa4070 */
[----:B------:R-:W-:Y:S01]  /*2be0*/  @!P6 IMAD.IADD R11, R11, 0x1, -R8 ;  /* 0x000000010b0be824 */ /* 0x000fe200078e0a08 */
[----:B------:R-:W-:Y:S01]  /*2bf0*/  ISETP.GE.AND P6, PT, R14, RZ, PT ;  /* 0x000000ff0e00720c */ /* 0x000fe20003fc6270 */
[----:B------:R-:W-:Y:S01]  /*2c00*/  IMAD.MOV R2, RZ, RZ, -R2 ;  /* 0x000000ffff027224 */ /* 0x000fe200078e0a02 */
[----:B------:R-:W-:Y:S01]  /*2c10*/  LOP3.LUT R14, R10, 0x29, RZ, 0xfc, !PT ;  /* 0x000000290a0e7812 */ /* 0x000fe200078efcff */
[----:B------:R-:W-:Y:S01]  /*2c20*/  IMAD.MOV R4, RZ, RZ, -R4 ;  /* 0x000000ffff047224 */ /* 0x000fe200078e0a04 */
[C---:B------:R-:W-:Y:S01]  /*2c30*/  ISETP.GT.U32.AND P4, PT, R8.reuse, R11, PT ;  /* 0x0000000b0800720c */ /* 0x040fe20003f84070 */
[C---:B------:R-:W-:Y:S01]  /*2c40*/  IMAD R27, R8.reuse, R2, R27 ;  /* 0x00000002081b7224 */ /* 0x040fe200078e021b */
[----:B------:R-:W-:Y:S01]  /*2c50*/  IABS R73, R14 ;  /* 0x0000000e00497213 */ /* 0x000fe20000000000 */
[C---:B------:R-:W-:Y:S02]  /*2c60*/  IMAD R17, R8.reuse, R4, R17 ;  /* 0x0000000408117224 */ /* 0x040fe400078e0211 */
[----:B------:R-:W-:Y:S01]  /*2c70*/  @!P1 IMAD.MOV R75, RZ, RZ, -R75 ;  /* 0x000000ffff4b9224 */ /* 0x000fe200078e0a4b */
[----:B------:R-:W-:Y:S01]  /*2c80*/  ISETP.GT.U32.AND P1, PT, R8, R15, PT ;  /* 0x0000000f0800720c */ /* 0x000fe20003f24070 */
[----:B------:R-:W-:-:S02]  /*2c90*/  IMAD.MOV.U32 R18, RZ, RZ, R5 ;  /* 0x000000ffff127224 */ /* 0x000fc400078e0005 */
[----:B------:R-:W-:Y:S01]  /*2ca0*/  @!P5 IMAD.IADD R13, R13, 0x1, -R8 ;  /* 0x000000010d0dd824 */ /* 0x000fe200078e0a08 */
[C---:B------:R-:W-:Y:S01]  /*2cb0*/  ISETP.GT.U32.AND P5, PT, R8.reuse, R27, PT ;  /* 0x0000001b0800720c */ /* 0x040fe20003fa4070 */
[----:B------:R-:W-:Y:S01]  /*2cc0*/  @!P3 IMAD.MOV R18, RZ, RZ, -R18 ;  /* 0x000000ffff12b224 */ /* 0x000fe200078e0a12 */
[----:B------:R-:W-:Y:S01]  /*2cd0*/  ISETP.GT.U32.AND P3, PT, R8, R17, PT ;  /* 0x000000110800720c */ /* 0x000fe20003f64070 */
[----:B------:R-:W-:Y:S01]  /*2ce0*/  @!P0 IMAD.MOV R74, RZ, RZ, -R74 ;  /* 0x000000ffff4a8224 */ /* 0x000fe200078e0a4a */
[----:B------:R-:W-:Y:S01]  /*2cf0*/  ISETP.GE.AND P0, PT, R12, RZ, PT ;  /* 0x000000ff0c00720c */ /* 0x000fe20003f06270 */
[----:B------:R-:W-:Y:S01]  /*2d00*/  @!P4 IMAD.IADD R11, R11, 0x1, -R8 ;  /* 0x000000010b0bc824 */ /* 0x000fe200078e0a08 */
[----:B------:R-:W-:Y:S01]  /*2d10*/  LOP3.LUT R12, R10, 0x2a, RZ, 0xfc, !PT ;  /* 0x0000002a0a0c7812 */ /* 0x000fe200078efcff */
[----:B------:R-:W-:Y:S01]  /*2d20*/  IMAD.HI.U32 R2, R9, R73, RZ ;  /* 0x0000004909027227 */ /* 0x000fe200078e00ff */
[----:B------:R0:W-:Y:S01]  /*2d30*/  STL [R1+0x1ac], R18 ;  /* 0x0001ac1201007387 */ /* 0x0001e20000100800 */
[----:B------:R-:W-:-:S02]  /*2d40*/  ISETP.GE.AND P4, PT, R16, RZ, PT ;  /* 0x000000ff1000720c */ /* 0x000fc40003f86270 */
[--C-:B------:R-:W-:Y:S01]  /*2d50*/  @!P1 IMAD.IADD R15, R15, 0x1, -R8.reuse ;  /* 0x000000010f0f9824 */ /* 0x100fe200078e0a08 */
[----:B------:R-:W-:Y:S01]  /*2d60*/  IABS R72, R12 ;  /* 0x0000000c00487213 */ /* 0x000fe20000000000 */
[----:B------:R-:W-:Y:S01]  /*2d70*/  IMAD.MOV.U32 R4, RZ, RZ, R11 ;  /* 0x000000ffff047224 */ /* 0x000fe200078e000b */
[----:B------:R-:W-:Y:S01]  /*2d80*/  ISETP.GE.AND P1, PT, R6, RZ, PT ;  /* 0x000000ff0600720c */ /* 0x000fe20003f26270 */
[----:B------:R-:W-:Y:S01]  /*2d90*/  @!P5 IMAD.IADD R27, R27, 0x1, -R8 ;  /* 0x000000011b1bd824 */ /* 0x000fe200078e0a08 */
[C---:B------:R-:W-:Y:S01]  /*2da0*/  LOP3.LUT R6, R10.reuse, 0x2b, RZ, 0xfc, !PT ;  /* 0x0000002b0a067812 */ /* 0x040fe200078efcff */
[----:B------:R-:W-:Y:S01]  /*2db0*/  IMAD.MOV.U32 R5, RZ, RZ, R13 ;  /* 0x000000ffff057224 */ /* 0x000fe200078e000d */
[----:B0-----:R-:W-:Y:S01]  /*2dc0*/  LOP3.LUT R18, R10, 0x33, RZ, 0xfc, !PT ;  /* 0x000000330a127812 */ /* 0x001fe200078efcff */
[----:B------:R-:W-:Y:S01]  /*2dd0*/  IMAD.MOV R2, RZ, RZ, -R2 ;  /* 0x000000ffff027224 */ /* 0x000fe200078e0a02 */
[C---:B------:R-:W-:Y:S01]  /*2de0*/  ISETP.GT.U32.AND P5, PT, R8.reuse, R27, PT ;  /* 0x0000001b0800720c */ /* 0x040fe20003fa4070 */
[----:B------:R-:W-:Y:S01]  /*2df0*/  @!P3 IMAD.IADD R17, R17, 0x1, -R8 ;  /* 0x000000011111b824 */ /* 0x000fe200078e0a08 */
[----:B------:R-:W-:Y:S01]  /*2e00*/  ISETP.GT.U32.AND P3, PT, R8, R15, PT ;  /* 0x0000000f0800720c */ /* 0x000fe20003f64070 */
[----:B------:R-:W-:-:S02]  /*2e10*/  @!P2 IMAD.MOV R4, RZ, RZ, -R4 ;  /* 0x000000ffff04a224 */ /* 0x000fc400078e0a04 */
[----:B------:R-:W-:Y:S01]  /*2e20*/  @!P6 IMAD.MOV R5, RZ, RZ, -R5 ;  /* 0x000000ffff05e224 */ /* 0x000fe200078e0a05 */
[C---:B------:R-:W-:Y:S01]  /*2e30*/  ISETP.GT.U32.AND P2, PT, R8.reuse, R17, PT ;  /* 0x000000110800720c */ /* 0x040fe20003f44070 */
[----:B------:R-:W-:Y:S01]  /*2e40*/  IMAD R73, R8, R2, R73 ;  /* 0x0000000208497224 */ /* 0x000fe200078e0249 */
[----:B------:R0:W-:Y:S01]  /*2e50*/  STL [R1+0x1b0], R4 ;  /* 0x0001b00401007387 */ /* 0x0001e20000100800 */
[----:B------:R-:W-:Y:S01]  /*2e60*/  IMAD.HI.U32 R2, R9, R72, RZ ;  /* 0x0000004809027227 */ /* 0x000fe200078e00ff */
[----:B------:R-:W-:Y:S02]  /*2e70*/  ISETP.GE.AND P6, PT, R14, RZ, PT ;  /* 0x000000ff0e00720c */ /* 0x000fe40003fc6270 */
[----:B------:R1:W-:Y:S01]  /*2e80*/  STL [R1+0x1b4], R5 ;  /* 0x0001b40501007387 */ /* 0x0003e20000100800 */
[--C-:B------:R-:W-:Y:S01]  /*2e90*/  @!P5 IMAD.IADD R27, R27, 0x1, -R8.reuse ;  /* 0x000000011b1bd824 */ /* 0x100fe200078e0a08 */
[----:B------:R-:W-:Y:S01]  /*2ea0*/  LOP3.LUT R14, R10, 0x2d, RZ, 0xfc, !PT ;  /* 0x0000002d0a0e7812 */ /* 0x000fe200078efcff */
[--C-:B------:R-:W-:Y:S01]  /*2eb0*/  @!P3 IMAD.IADD R15, R15, 0x1, -R8.reuse ;  /* 0x000000010f0fb824 */ /* 0x100fe200078e0a08 */
[----:B------:R-:W-:Y:S01]  /*2ec0*/  ISETP.GT.U32.AND P3, PT, R8, R73, PT ;  /* 0x000000490800720c */ /* 0x000fe20003f64070 */
[----:B------:R-:W-:Y:S01]  /*2ed0*/  @!P1 IMAD.MOV R27, RZ, RZ, -R27 ;  /* 0x000000ffff1b9224 */ /* 0x000fe200078e0a1b */
[----:B0-----:R-:W-:Y:S01]  /*2ee0*/  IABS R4, R6 ;  /* 0x0000000600047213 */ /* 0x001fe20000000000 */
[----:B------:R-:W-:Y:S01]  /*2ef0*/  @!P2 IMAD.IADD R17, R17, 0x1, -R8 ;  /* 0x000000011111a824 */ /* 0x000fe200078e0a08 */
[----:B------:R-:W-:Y:S01]  /*2f00*/  ISETP.GE.AND P2, PT, R12, RZ, PT ;  /* 0x000000ff0c00720c */ /* 0x000fe20003f46270 */
[----:B------:R-:W-:Y:S01]  /*2f10*/  IMAD.MOV.U32 R16, RZ, RZ, R15 ;  /* 0x000000ffff107224 */ /* 0x000fe200078e000f */
[----:B------:R-:W-:Y:S01]  /*2f20*/  LOP3.LUT R12, R10, 0x2c, RZ, 0xfc, !PT ;  /* 0x0000002c0a0c7812 */ /* 0x000fe200078efcff */
[----:B-1----:R-:W-:Y:S01]  /*2f30*/  IMAD.MOV R5, RZ, RZ, -R2 ;  /* 0x000000ffff057224 */ /* 0x002fe200078e0a02 */
[----:B------:R-:W-:Y:S01]  /*2f40*/  IABS R13, R14 ;  /* 0x0000000e000d7213 */ /* 0x000fe20000000000 */
[----:B------:R-:W-:Y:S01]  /*2f50*/  IMAD.HI.U32 R2, R9, R4, RZ ;  /* 0x0000000409027227 */ /* 0x000fe200078e00ff */
[----:B------:R-:W-:-:S02]  /*2f60*/  IABS R11, R12 ;  /* 0x0000000c000b7213 */ /* 0x000fc40000000000 */
[----:B------:R-:W-:Y:S01]  /*2f70*/  ISETP.GE.AND P1, PT, R12, RZ, PT ;  /* 0x000000ff0c00720c */ /* 0x000fe20003f26270 */
[----:B------:R-:W-:Y:S02]  /*2f80*/  IMAD R72, R8, R5, R72 ;  /* 0x0000000508487224 */ /* 0x000fe400078e0248 */
[----:B------:R-:W-:Y:S01]  /*2f90*/  @!P3 IMAD.IADD R73, R73, 0x1, -R8 ;  /* 0x000000014949b824 */ /* 0x000fe200078e0a08 */
[----:B------:R-:W-:Y:S01]  /*2fa0*/  ISETP.GE.AND P3, PT, R6, RZ, PT ;  /* 0x000000ff0600720c */ /* 0x000fe20003f66270 */
[----:B------:R-:W-:Y:S01]  /*2fb0*/  @!P0 IMAD.MOV R16, RZ, RZ, -R16 ;  /* 0x000000ffff108224 */ /* 0x000fe200078e0a10 */
[C---:B------:R-:W-:Y:S01]  /*2fc0*/  ISETP.GT.U32.AND P5, PT, R8.reuse, R72, PT ;  /* 0x000000480800720c */ /* 0x040fe20003fa4070 */
[----:B------:R-:W-:Y:S01]  /*2fd0*/  IMAD.MOV R5, RZ, RZ, -R2 ;  /* 0x000000ffff057224 */ /* 0x000fe200078e0a02 */
[----:B------:R-:W-:Y:S01]  /*2fe0*/  ISETP.GT.U32.AND P0, PT, R8, R73, PT ;  /* 0x000000490800720c */ /* 0x000fe20003f04070 */
[----:B------:R-:W-:Y:S01]  /*2ff0*/  IMAD.HI.U32 R2, R9, R11, RZ ;  /* 0x0000000b09027227 */ /* 0x000fe200078e00ff */
[----:B------:R-:W-:Y:S01]  /*3000*/  LOP3.LUT R6, R10, 0x2e, RZ, 0xfc, !PT ;  /* 0x0000002e0a067812 */ /* 0x000fe200078efcff */
[----:B------:R-:W-:Y:S02]  /*3010*/  STL [R1+0x1b8], R16 ;  /* 0x0001b81001007387 */ /* 0x000fe40000100800 */
[----:B------:R-:W-:-:S02]  /*3020*/  IMAD R5, R8, R5, R4 ;  /* 0x0000000508057224 */ /* 0x000fc400078e0204 */
[----:B------:R-:W-:-:S04]  /*3030*/  IMAD.HI.U32 R4, R9, R13, RZ ;  /* 0x0000000d09047227 */ /* 0x000fc800078e00ff */
[----:B------:R-:W-:Y:S02]  /*3040*/  @!P5 IMAD.IADD R72, R72, 0x1, -R8 ;  /* 0x000000014848d824 */ /* 0x000fe400078e0a08 */
[----:B------:R-:W-:Y:S02]  /*3050*/  IMAD.MOV.U32 R15, RZ, RZ, R17 ;  /* 0x000000ffff0f7224 */ /* 0x000fe400078e0011 */
[----:B------:R-:W-:Y:S01]  /*3060*/  IMAD.MOV R2, RZ, RZ, -R2 ;  /* 0x000000ffff027224 */ /* 0x000fe200078e0a02 */
[C---:B------:R-:W-:Y:S01]  /*3070*/  ISETP.GT.U32.AND P5, PT, R8.reuse, R72, PT ;  /* 0x000000480800720c */ /* 0x040fe20003fa4070 */
[----:B------:R-:W-:Y:S02]  /*3080*/  IMAD.MOV R4, RZ, RZ, -R4 ;  /* 0x000000ffff047224 */ /* 0x000fe400078e0a04 */
[----:B------:R-:W-:Y:S01]  /*3090*/  @!P4 IMAD.MOV R15, RZ, RZ, -R15 ;  /* 0x000000ffff0fc224 */ /* 0x000fe200078e0a0f */
[C---:B------:R-:W-:Y:S01]  /*30a0*/  ISETP.GT.U32.AND P4, PT, R8.reuse, R5, PT ;  /* 0x000000050800720c */ /* 0x040fe20003f84070 */
[----:B------:R-:W-:-:S02]  /*30b0*/  IMAD R11, R8, R2, R11 ;  /* 0x00000002080b7224 */ /* 0x000fc400078e020b */
[--C-:B------:R-:W-:Y:S01]  /*30c0*/  @!P0 IMAD.IADD R73, R73, 0x1, -R8.reuse ;  /* 0x0000000149498824 */ /* 0x100fe200078e0a08 */
[----:B------:R0:W-:Y:S01]  /*30d0*/  STL [R1+0x1bc], R15 ;  /* 0x0001bc0f01007387 */ /* 0x0001e20000100800 */
[----:B------:R-:W-:Y:S01]  /*30e0*/  IMAD R13, R8, R4, R13 ;  /* 0x00000004080d7224 */ /* 0x000fe200078e020d */
[----:B------:R-:W-:Y:S01]  /*30f0*/  ISETP.GE.AND P0, PT, R14, RZ, PT ;  /* 0x000000ff0e00720c */ /* 0x000fe20003f06270 */
[----:B------:R-:W-:Y:S01]  /*3100*/  @!P6 IMAD.MOV R73, RZ, RZ, -R73 ;  /* 0x000000ffff49e224 */ /* 0x000fe200078e0a49 */
[----:B------:R-:W-:Y:S01]  /*3110*/  LOP3.LUT R14, R10, 0x30, RZ, 0xfc, !PT ;  /* 0x000000300a0e7812 */ /* 0x000fe200078efcff */
[--C-:B------:R-:W-:Y:S01]  /*3120*/  @!P5 IMAD.IADD R72, R72, 0x1, -R8.reuse ;  /* 0x000000014848d824 */ /* 0x100fe200078e0a08 */
[C---:B------:R-:W-:Y:S02]  /*3130*/  ISETP.GT.U32.AND P5, PT, R8.reuse, R11, PT ;  /* 0x0000000b0800720c */ /* 0x040fe40003fa4070 */
[----:B------:R-:W-:Y:S01]  /*3140*/  ISETP.GT.U32.AND P6, PT, R8, R13, PT ;  /* 0x0000000d0800720c */ /* 0x000fe20003fc4070 */
[----:B------:R-:W-:Y:S01]  /*3150*/  @!P4 IMAD.IADD R5, R5, 0x1, -R8 ;  /* 0x000000010505c824 */ /* 0x000fe200078e0a08 */
[----:B0-----:R-:W-:Y:S01]  /*3160*/  IABS R15, R6 ;  /* 0x00000006000f7213 */ /* 0x001fe20000000000 */
[----:B------:R-:W-:Y:S01]  /*3170*/  @!P2 IMAD.MOV R72, RZ, RZ, -R72 ;  /* 0x000000ffff48a224 */ /* 0x000fe200078e0a48 */
[----:B------:R-:W-:-:S02]  /*3180*/  ISETP.GE.AND P2, PT, R6, RZ, PT ;  /* 0x000000ff0600720c */ /* 0x000fc40003f46270 */
[----:B------:R-:W-:Y:S01]  /*3190*/  ISETP.GT.U32.AND P4, PT, R8, R5, PT ;  /* 0x000000050800720c */ /* 0x000fe20003f84070 */
[----:B------:R-:W-:Y:S01]  /*31a0*/  IMAD.HI.U32 R2, R9, R15, RZ ;  /* 0x0000000f09027227 */ /* 0x000fe200078e00ff */
[----:B------:R-:W-:Y:S02]  /*31b0*/  LOP3.LUT R4, R10, 0x2f, RZ, 0xfc, !PT ;  /* 0x0000002f0a047812 */ /* 0x000fe400078efcff */
[----:B------:R-:W-:Y:S01]  /*31c0*/  IABS R26, R14 ;  /* 0x0000000e001a7213 */ /* 0x000fe20000000000 */
[--C-:B------:R-:W-:Y:S01]  /*31d0*/  @!P5 IMAD.IADD R11, R11, 0x1, -R8.reuse ;  /* 0x000000010b0bd824 */ /* 0x100fe200078e0a08 */
[----:B------:R-:W-:Y:S01]  /*31e0*/  IABS R12, R4 ;  /* 0x00000004000c7213 */ /* 0x000fe20000000000 */
[----:B------:R-:W-:Y:S02]  /*31f0*/  @!P6 IMAD.IADD R13, R13, 0x1, -R8 ;  /* 0x000000010d0de824 */ /* 0x000fe400078e0a08 */
[----:B------:R-:W-:Y:S01]  /*3200*/  IMAD.MOV R6, RZ, RZ, -R2 ;  /* 0x000000ffff067224 */ /* 0x000fe200078e0a02 */
[C---:B------:R-:W-:Y:S01]  /*3210*/  ISETP.GT.U32.AND P5, PT, R8.reuse, R11, PT ;  /* 0x0000000b0800720c */ /* 0x040fe20003fa4070 */
[----:B------:R-:W-:Y:S01]  /*3220*/  IMAD.HI.U32 R2, R9, R12, RZ ;  /* 0x0000000c09027227 */ /* 0x000fe200078e00ff */
[----:B------:R-:W-:-:S03]  /*3230*/  ISETP.GT.U32.AND P6, PT, R8, R13, PT ;  /* 0x0000000d0800720c */ /* 0x000fc60003fc4070 */
[----:B------:R-:W-:Y:S01]  /*3240*/  @!P4 IMAD.IADD R5, R5, 0x1, -R8 ;  /* 0x000000010505c824 */ /* 0x000fe200078e0a08 */
[----:B------:R-:W-:Y:S01]  /*3250*/  ISETP.GE.AND P4, PT, R4, RZ, PT ;  /* 0x000000ff0400720c */ /* 0x000fe20003f86270 */
[----:B------:R-:W-:Y:S02]  /*3260*/  IMAD R15, R8, R6, R15 ;  /* 0x00000006080f7224 */ /* 0x000fe400078e020f */
[----:B------:R-:W-:-:S04]  /*3270*/  IMAD.HI.U32 R4, R9, R26, RZ ;  /* 0x0000001a09047227 */ /* 0x000fc800078e00ff */
[----:B------:R-:W-:Y:S01]  /*3280*/  @!P5 IMAD.IADD R11, R11, 0x1, -R8 ;  /* 0x000000010b0bd824 */ /* 0x000fe200078e0a08 */
[C---:B------:R-:W-:Y:S01]  /*3290*/  ISETP.GT.U32.AND P5, PT, R8.reuse, R15, PT ;  /* 0x0000000f0800720c */ /* 0x040fe20003fa4070 */
[----:B------:R-:W-:Y:S02]  /*32a0*/  IMAD.MOV R17, RZ, RZ, -R4 ;  /* 0x000000ffff117224 */ /* 0x000fe400078e0a04 */
[----:B------:R-:W-:Y:S02]  /*32b0*/  @!P6 IMAD.IADD R13, R13, 0x1, -R8 ;  /* 0x000000010d0de824 */ /* 0x000fe400078e0a08 */
[----:B------:R-:W-:Y:S01]  /*32c0*/  IMAD R26, R8, R17, R26 ;  /* 0x00000011081a7224 */ /* 0x000fe200078e021a */
[----:B------:R-:W-:Y:S01]  /*32d0*/  LOP3.LUT R17, R10, 0x32, RZ, 0xfc, !PT ;  /* 0x000000320a117812 */ /* 0x000fe200078efcff */
[----:B------:R-:W-:Y:S02]  /*32e0*/  IMAD.MOV.U32 R6, RZ, RZ, R13 ;  /* 0x000000ffff067224 */ /* 0x000fe400078e000d */
[----:B------:R-:W-:Y:S01]  /*32f0*/  IMAD.MOV.U32 R16, RZ, RZ, R5 ;  /* 0x000000ffff107224 */ /* 0x000fe200078e0005 */
[----:B------:R-:W-:Y:S01]  /*3300*/  IABS R70, R17 ;  /* 0x0000001100467213 */ /* 0x000fe20000000000 */
[----:B------:R-:W-:Y:S01]  /*3310*/  @!P0 IMAD.MOV R6, RZ, RZ, -R6 ;  /* 0x000000ffff068224 */ /* 0x000fe200078e0a06 */
[----:B------:R-:W-:Y:S01]  /*3320*/  ISETP.GT.U32.AND P0, PT, R8, R26, PT ;  /* 0x0000001a0800720c */ /* 0x000fe20003f04070 */
[----:B------:R-:W-:Y:S01]  /*3330*/  IMAD.MOV R5, RZ, RZ, -R2 ;  /* 0x000000ffff057224 */ /* 0x000fe200078e0a02 */
[----:B------:R-:W-:Y:S01]  /*3340*/  LOP3.LUT R2, R10, 0x31, RZ, 0xfc, !PT ;  /* 0x000000310a027812 */ /* 0x000fe200078efcff */
[----:B------:R-:W-:-:S02]  /*3350*/  @!P5 IMAD.IADD R15, R15, 0x1, -R8 ;  /* 0x000000010f0fd824 */ /* 0x000fc400078e0a08 */
[----:B------:R-:W-:Y:S01]  /*3360*/  @!P3 IMAD.MOV R16, RZ, RZ, -R16 ;  /* 0x000000ffff10b224 */ /* 0x000fe200078e0a10 */
[----:B------:R-:W-:Y:S01]  /*3370*/  ISETP.GE.AND P3, PT, R14, RZ, PT ;  /* 0x000000ff0e00720c */ /* 0x000fe20003f66270 */
[C---:B------:R-:W-:Y:S01]  /*3380*/  IMAD R5, R8.reuse, R5, R12 ;  /* 0x0000000508057224 */ /* 0x040fe200078e020c */
[C---:B------:R-:W-:Y:S01]  /*3390*/  ISETP.GT.U32.AND P5, PT, R8.reuse, R15, PT ;  /* 0x0000000f0800720c */ /* 0x040fe20003fa4070 */
[----:B------:R-:W-:Y:S01]  /*33a0*/  IMAD.MOV.U32 R4, RZ, RZ, R11 ;  /* 0x000000ffff047224 */ /* 0x000fe200078e000b */
[----:B------:R0:W-:Y:S01]  /*33b0*/  STL [R1+0x1c0], R16 ;  /* 0x0001c01001007387 */ /* 0x0001e20000100800 */
[----:B------:R-:W-:Y:S02]  /*33c0*/  IABS R71, R2 ;  /* 0x0000000200477213 */ /* 0x000fe40000000000 */
[----:B------:R-:W-:Y:S01]  /*33d0*/  @!P1 IMAD.MOV R4, RZ, RZ, -R4 ;  /* 0x000000ffff049224 */ /* 0x000fe200078e0a04 */
[----:B------:R-:W-:Y:S01]  /*33e0*/  ISETP.GT.U32.AND P1, PT, R8, R5, PT ;  /* 0x000000050800720c */ /* 0x000fe20003f24070 */
[----:B------:R-:W-:Y:S01]  /*33f0*/  @!P0 IMAD.IADD R26, R26, 0x1, -R8 ;  /* 0x000000011a1a8824 */ /* 0x000fe200078e0a08 */
[----:B------:R-:W-:Y:S01]  /*3400*/  ISETP.GE.AND P6, PT, R2, RZ, PT ;  /* 0x000000ff0200720c */ /* 0x000fe20003fc6270 */
[----:B------:R-:W-:Y:S01]  /*3410*/  IMAD.HI.U32 R2, R9, R71, RZ ;  /* 0x0000004709027227 */ /* 0x000fe200078e00ff */
[----:B------:R1:W-:Y:S01]  /*3420*/  STL [R1+0x1c4], R4 ;  /* 0x0001c40401007387 */ /* 0x0003e20000100800 */
[----:B------:R-:W-:-:S02]  /*3430*/  IABS R12, R18 ;  /* 0x00000012000c7213 */ /* 0x000fc40000000000 */
[----:B0-----:R-:W-:Y:S01]  /*3440*/  LOP3.LUT R16, R10, 0x34, RZ, 0xfc, !PT ;  /* 0x000000340a107812 */ /* 0x001fe200078efcff */
[----:B------:R-:W-:Y:S01]  /*3450*/  @!P5 IMAD.IADD R15, R15, 0x1, -R8 ;  /* 0x000000010f0fd824 */ /* 0x000fe200078e0a08 */
[----:B------:R-:W-:Y:S01]  /*3460*/  ISETP.GT.U32.AND P0, PT, R8, R26, PT ;  /* 0x0000001a0800720c */ /* 0x000fe20003f04070 */
[----:B------:R0:W-:Y:S01]  /*3470*/  STL [R1+0x1c8], R6 ;  /* 0x0001c80601007387 */ /* 0x0001e20000100800 */
[----:B------:R-:W-:Y:S01]  /*3480*/  IABS R14, R16 ;  /* 0x00000010000e7213 */ /* 0x000fe20000000000 */
[----:B------:R-:W-:Y:S01]  /*3490*/  IMAD.MOV.U32 R20, RZ, RZ, R15 ;  /* 0x000000ffff147224 */ /* 0x000fe200078e000f */
[----:B------:R-:W-:Y:S01]  /*34a0*/  ISETP.GE.AND P5, PT, R17, RZ, PT ;  /* 0x000000ff1100720c */ /* 0x000fe20003fa6270 */
[----:B-1----:R-:W-:-:S04]  /*34b0*/  IMAD.HI.U32 R4, R9, R70, RZ ;  /* 0x0000004609047227 */ /* 0x002fc800078e00ff */
[----:B------:R-:W-:Y:S02]  /*34c0*/  IMAD.MOV R11, RZ, RZ, -R4 ;  /* 0x000000ffff0b7224 */ /* 0x000fe400078e0a04 */
[----:B------:R-:W-:-:S04]  /*34d0*/  IMAD.HI.U32 R4, R9, R14, RZ ;  /* 0x0000000e09047227 */ /* 0x000fc800078e00ff */
[----:B------:R-:W-:Y:S02]  /*34e0*/  @!P1 IMAD.IADD R5, R5, 0x1, -R8 ;  /* 0x0000000105059824 */ /* 0x000fe400078e0a08 */
[----:B------:R-:W-:Y:S02]  /*34f0*/  IMAD.MOV R15, RZ, RZ, -R4 ;  /* 0x000000ffff0f7224 */ /* 0x000fe400078e0a04 */
[C---:B------:R-:W-:Y:S01]  /*3500*/  IMAD R70, R8.reuse, R11, R70 ;  /* 0x0000000b08467224 */ /* 0x040fe200078e0246 */
[C---:B------:R-:W-:Y:S01]  /*3510*/  ISETP.GT.U32.AND P1, PT, R8.reuse, R5, PT ;  /* 0x000000050800720c */ /* 0x040fe20003f24070 */
[----:B------:R-:W-:Y:S01]  /*3520*/  IMAD R15, R8, R15, R14 ;  /* 0x0000000f080f7224 */ /* 0x000fe200078e020e */
[----:B------:R-:W-:Y:S01]  /*3530*/  LOP3.LUT R14, R10, 0x37, RZ, 0xfc, !PT ;  /* 0x000000370a0e7812 */ /* 0x000fe200078efcff */
[----:B------:R-:W-:Y:S02]  /*3540*/  @!P0 IMAD.IADD R26, R26, 0x1, -R8 ;  /* 0x000000011a1a8824 */ /* 0x000fe400078e0a08 */
[----:B0-----:R-:W-:-:S02]  /*3550*/  IMAD.MOV R6, RZ, RZ, -R2 ;  /* 0x000000ffff067224 */ /* 0x001fc400078e0a02 */
[----:B------:R-:W-:Y:S01]  /*3560*/  @!P2 IMAD.MOV R20, RZ, RZ, -R20 ;  /* 0x000000ffff14a224 */ /* 0x000fe200078e0a14 */
[----:B------:R-:W-:Y:S01]  /*3570*/  ISETP.GT.U32.AND P2, PT, R8, R70, PT ;  /* 0x000000460800720c */ /* 0x000fe20003f44070 */
[----:B------:R-:W-:-:S03]  /*3580*/  IMAD.HI.U32 R2, R9, R12, RZ ;  /* 0x0000000c09027227 */ /* 0x000fc600078e00ff */
[----:B------:R0:W-:Y:S01]  /*3590*/  STL [R1+0x1cc], R20 ;  /* 0x0001cc1401007387 */ /* 0x0001e20000100800 */
[----:B------:R-:W-:Y:S01]  /*35a0*/  @!P3 IMAD.MOV R26, RZ, RZ, -R26 ;  /* 0x000000ffff1ab224 */ /* 0x000fe200078e0a1a */
[C---:B------:R-:W-:Y:S01]  /*35b0*/  ISETP.GT.U32.AND P3, PT, R8.reuse, R15, PT ;  /* 0x0000000f0800720c */ /* 0x040fe20003f64070 */
[----:B------:R-:W-:Y:S01]  /*35c0*/  IMAD R71, R8, R6, R71 ;  /* 0x0000000608477224 */ /* 0x000fe200078e0247 */
[----:B------:R-:W-:Y:S01]  /*35d0*/  LOP3.LUT R6, R10, 0x35, RZ, 0xfc, !PT ;  /* 0x000000350a067812 */ /* 0x000fe200078efcff */
[----:B------:R-:W-:Y:S02]  /*35e0*/  IMAD.MOV R13, RZ, RZ, -R2 ;  /* 0x000000ffff0d7224 */ /* 0x000fe400078e0a02 */
[----:B------:R-:W-:Y:S01]  /*35f0*/  @!P1 IMAD.IADD R5, R5, 0x1, -R8 ;  /* 0x0000000105059824 */ /* 0x000fe200078e0a08 */
[----:B------:R-:W-:Y:S01]  /*3600*/  IABS R11, R6 ;  /* 0x00000006000b7213 */ /* 0x000fe20000000000 */
[C---:B------:R-:W-:Y:S01]  /*3610*/  IMAD R13, R8.reuse, R13, R12 ;  /* 0x0000000d080d7224 */ /* 0x040fe200078e020c */
[----:B------:R-:W-:Y:S01]  /*3620*/  ISETP.GT.U32.AND P1, PT, R8, R71, PT ;  /* 0x000000470800720c */ /* 0x000fe20003f24070 */
[----:B------:R-:W-:Y:S01]  /*3630*/  @!P2 IMAD.IADD R70, R70, 0x1, -R8 ;  /* 0x000000014646a824 */ /* 0x000fe200078e0a08 */
[----:B------:R-:W-:Y:S01]  /*3640*/  LOP3.LUT R12, R10, 0x36, RZ, 0xfc, !PT ;  /* 0x000000360a0c7812 */ /* 0x000fe200078efcff */
[----:B------:R-:W-:Y:S01]  /*3650*/  IMAD.HI.U32 R2, R9, R11, RZ ;  /* 0x0000000b09027227 */ /* 0x000fe200078e00ff */
[----:B------:R-:W-:-:S02]  /*3660*/  ISETP.GT.U32.AND P0, PT, R8, R13, PT ;  /* 0x0000000d0800720c */ /* 0x000fc40003f04070 */
[----:B------:R-:W-:Y:S01]  /*3670*/  IABS R17, R12 ;  /* 0x0000000c00117213 */ /* 0x000fe20000000000 */
[----:B------:R-:W-:Y:S01]  /*3680*/  @!P3 IMAD.IADD R15, R15, 0x1, -R8 ;  /* 0x000000010f0fb824 */ /* 0x000fe200078e0a08 */
[C---:B------:R-:W-:Y:S01]  /*3690*/  ISETP.GT.U32.AND P2, PT, R8.reuse, R70, PT ;  /* 0x000000460800720c */ /* 0x040fe20003f44070 */
[----:B------:R-:W-:Y:S02]  /*36a0*/  IMAD.MOV R2, RZ, RZ, -R2 ;  /* 0x000000ffff027224 */ /* 0x000fe400078e0a02 */
[----:B------:R-:W-:Y:S01]  /*36b0*/  IMAD.MOV.U32 R19, RZ, RZ, R5 ;  /* 0x000000ffff137224 */ /* 0x000fe200078e0005 */
[C---:B------:R-:W-:Y:S01]  /*36c0*/  ISETP.GT.U32.AND P3, PT, R8.reuse, R15, PT ;  /* 0x0000000f0800720c */ /* 0x040fe20003f64070 */
[----:B------:R-:W-:Y:S01]  /*36d0*/  IMAD R11, R8, R2, R11 ;  /* 0x00000002080b7224 */ /* 0x000fe200078e020b */
[----:B------:R-:W-:Y:S01]  /*36e0*/  IABS R5, R14 ;  /* 0x0000000e00057213 */ /* 0x000fe20000000000 */
[----:B------:R-:W-:-:S04]  /*36f0*/  IMAD.HI.U32 R2, R9, R17, RZ ;  /* 0x0000001109027227 */ /* 0x000fc800078e00ff */
[--C-:B------:R-:W-:Y:S02]  /*3700*/  @!P1 IMAD.IADD R71, R71, 0x1, -R8.reuse ;  /* 0x0000000147479824 */ /* 0x100fe400078e0a08 */
[----:B------:R-:W-:Y:S02]  /*3710*/  @!P0 IMAD.IADD R13, R13, 0x1, -R8 ;  /* 0x000000010d0d8824 */ /* 0x000fe400078e0a08 */
[----:B------:R-:W-:Y:S01]  /*3720*/  IMAD.MOV R2, RZ, RZ, -R2 ;  /* 0x000000ffff027224 */ /* 0x000fe200078e0a02 */
[----:B------:R-:W-:Y:S01]  /*3730*/  ISETP.GT.U32.AND P1, PT, R8, R71, PT ;  /* 0x000000470800720c */ /* 0x000fe20003f24070 */
[--C-:B------:R-:W-:Y:S01]  /*3740*/  @!P2 IMAD.IADD R70, R70, 0x1, -R8.reuse ;  /* 0x000000014646a824 */ /* 0x100fe200078e0a08 */
[C---:B------:R-:W-:Y:S01]  /*3750*/  ISETP.GT.U32.AND P0, PT, R8.reuse, R13, PT ;  /* 0x0000000d0800720c */ /* 0x040fe20003f04070 */
[C---:B------:R-:W-:Y:S01]  /*3760*/  IMAD R17, R8.reuse, R2, R17 ;  /* 0x0000000208117224 */ /* 0x040fe200078e0211 */
[----:B------:R-:W-:Y:S01]  /*3770*/  ISETP.GT.U32.AND P2, PT, R8, R11, PT ;  /* 0x0000000b0800720c */ /* 0x000fe20003f44070 */
[----:B------:R-:W-:Y:S01]  /*3780*/  @!P3 IMAD.IADD R15, R15, 0x1, -R8 ;  /* 0x000000010f0fb824 */ /* 0x000fe200078e0a08 */
[----:B------:R-:W-:Y:S01]  /*3790*/  LOP3.LUT R2, R10, 0x38, RZ, 0xfc, !PT ;  /* 0x000000380a027812 */ /* 0x000fe200078efcff */
[----:B------:R-:W-:Y:S01]  /*37a0*/  @!P4 IMAD.MOV R19, RZ, RZ, -R19 ;  /* 0x000000ffff13c224 */ /* 0x000fe200078e0a13 */
[----:B------:R-:W-:Y:S01]  /*37b0*/  ISETP.GT.U32.AND P3, PT, R8, R17, PT ;  /* 0x000000110800720c */ /* 0x000fe20003f64070 */
[----:B------:R-:W-:Y:S01]  /*37c0*/  IMAD.HI.U32 R4, R9, R5, RZ ;  /* 0x0000000509047227 */ /* 0x000fe200078e00ff */
[----:B------:R-:W-:-:S02]  /*37d0*/  ISETP.GE.AND P4, PT, R18, RZ, PT ;  /* 0x000000ff1200720c */ /* 0x000fc40003f86270 */
[----:B------:R-:W-:Y:S01]  /*37e0*/  IABS R29, R2 ;  /* 0x00000002001d7213 */ /* 0x000fe20000000000 */
[--C-:B------:R-:W-:Y:S01]  /*37f0*/  @!P1 IMAD.IADD R71, R71, 0x1, -R8.reuse ;  /* 0x0000000147479824 */ /* 0x100fe200078e0a08 */
[----:B------:R-:W-:Y:S01]  /*3800*/  ISETP.GE.AND P1, PT, R16, RZ, PT ;  /* 0x000000ff1000720c */ /* 0x000fe20003f26270 */
[----:B------:R-:W-:Y:S01]  /*3810*/  @!P0 IMAD.IADD R13, R13, 0x1, -R8 ;  /* 0x000000010d0d8824 */ /* 0x000fe200078e0a08 */
[----:B------:R1:W-:Y:S01]  /*3820*/  STL [R1+0x288], R19 ;  /* 0x0002881301007387 */ /* 0x0003e20000100800 */
[----:B------:R-:W-:Y:S01]  /*3830*/  IMAD.MOV R4, RZ, RZ, -R4 ;  /* 0x000000ffff047224 */ /* 0x000fe200078e0a04 */
[----:B------:R-:W-:Y:S01]  /*3840*/  ISETP.GE.AND P0, PT, R14, RZ, PT ;  /* 0x000000ff0e00720c */ /* 0x000fe20003f06270 */
[--C-:B------:R-:W-:Y:S01]  /*3850*/  @!P2 IMAD.IADD R11, R11, 0x1, -R8.reuse ;  /* 0x000000010b0ba824 */ /* 0x100fe200078e0a08 */
[C---:B------:R-:W-:Y:S01]  /*3860*/  LOP3.LUT R14, R10.reuse, 0x3b, RZ, 0xfc, !PT ;  /* 0x0000003b0a0e7812 */ /* 0x040fe200078efcff */
[----:B0-----:R-:W-:Y:S01]  /*3870*/  IMAD.MOV.U32 R20, RZ, RZ, R13 ;  /* 0x000000ffff147224 */ /* 0x001fe200078e000d */
[----:B------:R-:W-:Y:S01]  /*3880*/  LOP3.LUT R18, R10, 0x3f, RZ, 0xfc, !PT ;  /* 0x0000003f0a127812 */ /* 0x000fe200078efcff */
[----:B------:R-:W-:Y:S01]  /*3890*/  @!P3 IMAD.IADD R17, R17, 0x1, -R8 ;  /* 0x000000011111b824 */ /* 0x000fe200078e0a08 */
[C---:B------:R-:W-:Y:S01]  /*38a0*/  ISETP.GT.U32.AND P2, PT, R8.reuse, R11, PT ;  /* 0x0000000b0800720c */ /* 0x040fe20003f44070 */
[----:B------:R-:W-:Y:S01]  /*38b0*/  IMAD R5, R8, R4, R5 ;  /* 0x0000000408057224 */ /* 0x000fe200078e0205 */
[----:B------:R-:W-:Y:S01]  /*38c0*/  LOP3.LUT R4, R10, 0x39, RZ, 0xfc, !PT ;  /* 0x000000390a047812 */ /* 0x000fe200078efcff */
[----:B------:R-:W-:Y:S01]  /*38d0*/  @!P4 IMAD.MOV R20, RZ, RZ, -R20 ;  /* 0x000000ffff14c224 */ /* 0x000fe200078e0a14 */
[----:B------:R-:W-:Y:S01]  /*38e0*/  ISETP.GE.AND P4, PT, R2, RZ, PT ;  /* 0x000000ff0200720c */ /* 0x000fe20003f86270 */
[----:B-1----:R-:W-:Y:S01]  /*38f0*/  IMAD.MOV.U32 R19, RZ, RZ, R15 ;  /* 0x000000ffff137224 */ /* 0x002fe200078e000f */
[----:B------:R-:W-:Y:S01]  /*3900*/  ISETP.GT.U32.AND P3, PT, R8, R17, PT ;  /* 0x000000110800720c */ /* 0x000fe20003f64070 */
[----:B------:R-:W-:Y:S01]  /*3910*/  IMAD.HI.U32 R2, R9, R29, RZ ;  /* 0x0000001d09027227 */ /* 0x000fe200078e00ff */
[----:B------:R-:W-:Y:S01]  /*3920*/  IABS R69, R4 ;  /* 0x0000000400457213 */ /* 0x000fe20000000000 */
[----:B------:R0:W-:Y:S01]  /*3930*/  STL [R1+0x298], R20 ;  /* 0x0002981401007387 */ /* 0x0001e20000100800 */
[----:B------:R-:W-:Y:S01]  /*3940*/  IABS R13, R14 ;  /* 0x0000000e000d7213 */ /* 0x000fe20000000000 */
[----:B------:R-:W-:Y:S01]  /*3950*/  @!P6 IMAD.MOV R71, RZ, RZ, -R71 ;  /* 0x000000ffff47e224 */ /* 0x000fe200078e0a47 */
[----:B------:R-:W-:Y:S01]  /*3960*/  ISETP.GE.AND P6, PT, R6, RZ, PT ;  /* 0x000000ff0600720c */ /* 0x000fe20003fc6270 */
[----:B------:R-:W-:Y:S01]  /*3970*/  @!P1 IMAD.MOV R19, RZ, RZ, -R19 ;  /* 0x000000ffff139224 */ /* 0x000fe200078e0a13 */
[----:B------:R-:W-:Y:S01]  /*3980*/  ISETP.GE.AND P1, PT, R4, RZ, PT ;  /* 0x000000ff0400720c */ /* 0x000fe20003f26270 */
[----:B------:R-:W-:-:S02]  /*3990*/  IMAD.MOV R2, RZ, RZ, -R2 ;  /* 0x000000ffff027224 */ /* 0x000fc400078e0a02 */
[----:B------:R-:W-:Y:S01]  /*39a0*/  IMAD.HI.U32 R4, R9, R69, RZ ;  /* 0x0000004509047227 */ /* 0x000fe200078e00ff */
[----:B------:R1:W-:Y:S01]  /*39b0*/  STL [R1+0x2a4], R19 ;  /* 0x0002a41301007387 */ /* 0x0003e20000100800 */
[----:B0-----:R-:W-:Y:S02]  /*39c0*/  LOP3.LUT R20, R10, 0x3e, RZ, 0xfc, !PT ;  /* 0x0000003e0a147812 */ /* 0x001fe400078efcff */
[C---:B------:R-:W-:Y:S02]  /*39d0*/  IMAD R29, R8.reuse, R2, R29 ;  /* 0x00000002081d7224 */ /* 0x040fe400078e021d */
[----:B------:R-:W-:Y:S01]  /*39e0*/  @!P2 IMAD.IADD R11, R11, 0x1, -R8 ;  /* 0x000000010b0ba824 */ /* 0x000fe200078e0a08 */
[C---:B------:R-:W-:Y:S01]  /*39f0*/  ISETP.GT.U32.AND P2, PT, R8.reuse, R5, PT ;  /* 0x000000050800720c */ /* 0x040fe20003f44070 */
[----:B------:R-:W-:Y:S02]  /*3a00*/  IMAD.MOV R4, RZ, RZ, -R4 ;  /* 0x000000ffff047224 */ /* 0x000fe400078e0a04 */
[----:B------:R-:W-:Y:S01]  /*3a10*/  @!P3 IMAD.IADD R17, R17, 0x1, -R8 ;  /* 0x000000011111b824 */ /* 0x000fe200078e0a08 */
[C---:B------:R-:W-:Y:S01]  /*3a20*/  ISETP.GT.U32.AND P3, PT, R8.reuse, R29, PT ;  /* 0x0000001d0800720c */ /* 0x040fe20003f64070 */
[----:B------:R-:W-:Y:S01]  /*3a30*/  IMAD R69, R8, R4, R69 ;  /* 0x0000000408457224 */ /* 0x000fe200078e0245 */
[----:B-1----:R-:W-:Y:S01]  /*3a40*/  IABS R19, R20 ;  /* 0x0000001400137213 */ /* 0x002fe20000000000 */
[----:B------:R-:W-:-:S02]  /*3a50*/  IMAD.MOV.U32 R16, RZ, RZ, R11 ;  /* 0x000000ffff107224 */ /* 0x000fc400078e000b */
[----:B------:R-:W-:Y:S01]  /*3a60*/  @!P5 IMAD.MOV R70, RZ, RZ, -R70 ;  /* 0x000000ffff46d224 */ /* 0x000fe200078e0a46 */
[----:B------:R-:W-:Y:S01]  /*3a70*/  ISETP.GE.AND P5, PT, R12, RZ, PT ;  /* 0x000000ff0c00720c */ /* 0x000fe20003fa6270 */
[----:B------:R-:W-:Y:S01]  /*3a80*/  @!P6 IMAD.MOV R16, RZ, RZ, -R16 ;  /* 0x000000ffff10e224 */ /* 0x000fe200078e0a10 */
[----:B------:R-:W-:Y:S01]  /*3a90*/  ISETP.GT.U32.AND P6, PT, R8, R69, PT ;  /* 0x000000450800720c */ /* 0x000fe20003fc4070 */
[----:B------:R-:W-:Y:S01]  /*3aa0*/  IMAD.MOV.U32 R15, RZ, RZ, R17 ;  /* 0x000000ffff0f7224 */ /* 0x000fe200078e0011 */
[----:B------:R-:W-:Y:S01]  /*3ab0*/  LOP3.LUT R12, R10, 0x3a, RZ, 0xfc, !PT ;  /* 0x0000003a0a0c7812 */ /* 0x000fe200078efcff */
[--C-:B------:R-:W-:Y:S01]  /*3ac0*/  @!P2 IMAD.IADD R5, R5, 0x1, -R8.reuse ;  /* 0x000000010505a824 */ /* 0x100fe200078e0a08 */
[----:B------:R0:W-:Y:S01]  /*3ad0*/  STL [R1+0x2d0], R16 ;  /* 0x0002d01001007387 */ /* 0x0001e20000100800 */
[----:B------:R-:W-:Y:S01]  /*3ae0*/  @!P3 IMAD.IADD R29, R29, 0x1, -R8 ;  /* 0x000000011d1db824 */ /* 0x000fe200078e0a08 */
[----:B------:R-:W-:Y:S01]  /*3af0*/  IABS R6, R12 ;  /* 0x0000000c00067213 */ /* 0x000fe20000000000 */
[----:B------:R-:W-:Y:S01]  /*3b00*/  IMAD.HI.U32 R4, R9, R13, RZ ;  /* 0x0000000d09047227 */ /* 0x000fe200078e00ff */
[----:B------:R-:W-:-:S02]  /*3b10*/  ISETP.GT.U32.AND P2, PT, R8, R5, PT ;  /* 0x000000050800720c */ /* 0x000fc40003f44070 */
[----:B------:R-:W-:Y:S01]  /*3b20*/  ISETP.GT.U32.AND P3, PT, R8, R29, PT ;  /* 0x0000001d0800720c */ /* 0x000fe20003f64070 */
[----:B------:R-:W-:Y:S01]  /*3b30*/  IMAD.HI.U32 R2, R9, R6, RZ ;  /* 0x0000000609027227 */ /* 0x000fe200078e00ff */
[----:B------:R-:W-:Y:S02]  /*3b40*/  IABS R17, R18 ;  /* 0x0000001200117213 */ /* 0x000fe40000000000 */
[----:B0-----:R-:W-:Y:S01]  /*3b50*/  LOP3.LUT R16, R10, 0x3d, RZ, 0xfc, !PT ;  /* 0x0000003d0a107812 */ /* 0x001fe200078efcff */
[----:B------:R-:W-:Y:S02]  /*3b60*/  @!P6 IMAD.IADD R69, R69, 0x1, -R8 ;  /* 0x000000014545e824 */ /* 0x000fe400078e0a08 */
[----:B------:R-:W-:Y:S01]  /*3b70*/  @!P5 IMAD.MOV R15, RZ, RZ, -R15 ;  /* 0x000000ffff0fd224 */ /* 0x000fe200078e0a0f */
[----:B------:R-:W-:Y:S01]  /*3b80*/  IABS R21, R16 ;  /* 0x0000001000157213 */ /* 0x000fe20000000000 */
[----:B------:R-:W-:Y:S01]  /*3b90*/  IMAD.MOV R11, RZ, RZ, -R2 ;  /* 0x000000ffff0b7224 */ /* 0x000fe200078e0a02 */
[C---:B------:R-:W-:Y:S01]  /*3ba0*/  ISETP.GT.U32.AND P6, PT, R8.reuse, R69, PT ;  /* 0x000000450800720c */ /* 0x040fe20003fc4070 */
[----:B------:R-:W-:Y:S01]  /*3bb0*/  IMAD.MOV R4, RZ, RZ, -R4 ;  /* 0x000000ffff047224 */ /* 0x000fe200078e0a04 */
[----:B------:R0:W-:Y:S01]  /*3bc0*/  STL [R1+0x2dc], R15 ;  /* 0x0002dc0f01007387 */ /* 0x0001e20000100800 */
[----:B------:R-:W-:Y:S01]  /*3bd0*/  IMAD R11, R8, R11, R6 ;  /* 0x0000000b080b7224 */ /* 0x000fe200078e0206 */
[----:B------:R-:W-:Y:S01]  /*3be0*/  ISETP.GE.AND P5, PT, R12, RZ, PT ;  /* 0x000000ff0c00720c */ /* 0x000fe20003fa6270 */
[--C-:B------:R-:W-:Y:S01]  /*3bf0*/  @!P3 IMAD.IADD R29, R29, 0x1, -R8.reuse ;  /* 0x000000011d1db824 */ /* 0x100fe200078e0a08 */
[----:B------:R-:W-:Y:S01]  /*3c00*/  LOP3.LUT R12, R10, 0x40, RZ, 0xfc, !PT ;  /* 0x000000400a0c7812 */ /* 0x000fe200078efcff */
[C---:B------:R-:W-:Y:S01]  /*3c10*/  IMAD R13, R8.reuse, R4, R13 ;  /* 0x00000004080d7224 */ /* 0x040fe200078e020d */
[----:B------:R-:W-:Y:S01]  /*3c20*/  ISETP.GT.U32.AND P3, PT, R8, R11, PT ;  /* 0x0000000b0800720c */ /* 0x000fe20003f64070 */
[----:B------:R-:W-:Y:S01]  /*3c30*/  @!P2 IMAD.IADD R5, R5, 0x1, -R8 ;  /* 0x000000010505a824 */ /* 0x000fe200078e0a08 */
[----:B------:R-:W-:Y:S01]  /*3c40*/  ISETP.GE.AND P2, PT, R14, RZ, PT ;  /* 0x000000ff0e00720c */ /* 0x000fe20003f46270 */
[----:B------:R-:W-:Y:S01]  /*3c50*/  IMAD.HI.U32 R4, R9, R19, RZ ;  /* 0x0000001309047227 */ /* 0x000fe200078e00ff */
[----:B0-----:R-:W-:-:S02]  /*3c60*/  IABS R15, R22 ;  /* 0x00000016000f7213 */ /* 0x001fc40000000000 */
[----:B------:R-:W-:Y:S01]  /*3c70*/  IABS R28, R12 ;  /* 0x0000000c001c7213 */ /* 0x000fe20000000000 */
[----:B------:R-:W-:Y:S01]  /*3c80*/  @!P6 IMAD.IADD R69, R69, 0x1, -R8 ;  /* 0x000000014545e824 */ /* 0x000fe200078e0a08 */
[----:B------:R-:W-:Y:S01]  /*3c90*/  ISETP.GT.U32.AND P6, PT, R8, R13, PT ;  /* 0x0000000d0800720c */ /* 0x000fe20003fc4070 */
[----:B------:R-:W-:-:S04]  /*3ca0*/  IMAD.HI.U32 R2, R9, R15, RZ ;  /* 0x0000000f09027227 */ /* 0x000fc800078e00ff */
[----:B------:R-:W-:Y:S02]  /*3cb0*/  IMAD.MOV R6, RZ, RZ, -R2 ;  /* 0x000000ffff067224 */ /* 0x000fe400078e0a02 */
[----:B------:R-:W-:-:S04]  /*3cc0*/  IMAD.HI.U32 R2, R9, R21, RZ ;  /* 0x0000001509027227 */ /* 0x000fc800078e00ff */
[C---:B------:R-:W-:Y:S02]  /*3cd0*/  IMAD R15, R8.reuse, R6, R15 ;  /* 0x00000006080f7224 */ /* 0x040fe400078e020f */
[----:B------:R-:W-:Y:S02]  /*3ce0*/  IMAD.MOV R14, RZ, RZ, -R2 ;  /* 0x000000ffff0e7224 */ /* 0x000fe400078e0a02 */
[--C-:B------:R-:W-:Y:S01]  /*3cf0*/  @!P3 IMAD.IADD R11, R11, 0x1, -R8.reuse ;  /* 0x000000010b0bb824 */ /* 0x100fe200078e0a08 */
[C---:B------:R-:W-:Y:S01]  /*3d00*/  ISETP.GT.U32.AND P3, PT, R8.reuse, R15, PT ;  /* 0x0000000f0800720c */ /* 0x040fe20003f64070 */
[----:B------:R-:W-:Y:S01]  /*3d10*/  IMAD R21, R8, R14, R21 ;  /* 0x0000000e08157224 */ /* 0x000fe200078e0215 */
[----:B------:R-:W-:Y:S01]  /*3d20*/  LOP3.LUT R14, R10, 0x42, RZ, 0xfc, !PT ;  /* 0x000000420a0e7812 */ /* 0x000fe200078efcff */
[----:B------:R-:W-:Y:S02]  /*3d30*/  @!P6 IMAD.IADD R13, R13, 0x1, -R8 ;  /* 0x000000010d0de824 */ /* 0x000fe400078e0a08 */
[----:B------:R-:W-:Y:S01]  /*3d40*/  IMAD.MOV R4, RZ, RZ, -R4 ;  /* 0x000000ffff047224 */ /* 0x000fe200078e0a04 */
[----:B------:R-:W-:Y:S01]  /*3d50*/  ISETP.GT.U32.AND P6, PT, R8, R21, PT ;  /* 0x000000150800720c */ /* 0x000fe20003fc4070 */
[----:B------:R-:W-:-:S02]  /*3d60*/  IMAD.MOV.U32 R30, RZ, RZ, R5 ;  /* 0x000000ffff1e7224 */ /* 0x000fc400078e0005 */
[----:B------:R-:W-:-:S04]  /*3d70*/  IMAD.HI.U32 R6, R9, R17, RZ ;  /* 0x0000001109067227 */ /* 0x000fc800078e00ff */
[----:B------:R-:W-:Y:S01]  /*3d80*/  @!P3 IMAD.IADD R15, R15, 0x1, -R8 ;  /* 0x000000010f0fb824 */ /* 0x000fe200078e0a08 */
[C---:B------:R-:W-:Y:S01]  /*3d90*/  ISETP.GT.U32.AND P3, PT, R8.reuse, R11, PT ;  /* 0x0000000b0800720c */ /* 0x040fe20003f64070 */
[C---:B------:R-:W-:Y:S02]  /*3da0*/  IMAD R19, R8.reuse, R4, R19 ;  /* 0x0000000408137224 */ /* 0x040fe400078e0213 */
[----:B------:R-:W-:Y:S01]  /*3db0*/  @!P0 IMAD.MOV R30, RZ, RZ, -R30 ;  /* 0x000000ffff1e8224 */ /* 0x000fe200078e0a1e */
[C---:B------:R-:W-:Y:S01]  /*3dc0*/  ISETP.GT.U32.AND P0, PT, R8.reuse, R13, PT ;  /* 0x0000000d0800720c */ /* 0x040fe20003f04070 */
[----:B------:R-:W-:Y:S01]  /*3dd0*/  @!P6 IMAD.IADD R21, R21, 0x1, -R8 ;  /* 0x000000011515e824 */ /* 0x000fe200078e0a08 */
[----:B------:R-:W-:Y:S01]  /*3de0*/  ISETP.GT.U32.AND P6, PT, R8, R15, PT ;  /* 0x0000000f0800720c */ /* 0x000fe20003fc4070 */
[----:B------:R-:W-:Y:S01]  /*3df0*/  IMAD.MOV R6, RZ, RZ, -R6 ;  /* 0x000000ffff067224 */ /* 0x000fe200078e0a06 */
[----:B------:R0:W-:Y:S01]  /*3e00*/  STL [R1+0x300], R30 ;  /* 0x0003001e01007387 */ /* 0x0001e20000100800 */
[----:B------:R-:W-:-:S04]  /*3e10*/  IMAD.HI.U32 R2, R9, R28, RZ ;  /* 0x0000001c09027227 */ /* 0x000fc800078e00ff */
[----:B------:R-:W-:Y:S01]  /*3e20*/  @!P1 IMAD.MOV R69, RZ, RZ, -R69 ;  /* 0x000000ffff459224 */ /* 0x000fe200078e0a45 */
[C---:B------:R-:W-:Y:S01]  /*3e30*/  ISETP.GT.U32.AND P1, PT, R8.reuse, R19, PT ;  /* 0x000000130800720c */ /* 0x040fe20003f24070 */
[----:B------:R-:W-:Y:S01]  /*3e40*/  @!P4 IMAD.MOV R29, RZ, RZ, -R29 ;  /* 0x000000ffff1dc224 */ /* 0x000fe200078e0a1d */
[C---:B------:R-:W-:Y:S01]  /*3e50*/  ISETP.GT.U32.AND P4, PT, R8.reuse, R21, PT ;  /* 0x000000150800720c */ /* 0x040fe20003f84070 */
[----:B------:R-:W-:Y:S01]  /*3e60*/  IMAD R17, R8, R6, R17 ;  /* 0x0000000608117224 */ /* 0x000fe200078e0211 */
[----:B------:R-:W-:Y:S01]  /*3e70*/  LOP3.LUT R6, R10, 0x41, RZ, 0xfc, !PT ;  /* 0x000000410a067812 */ /* 0x000fe200078efcff */
[----:B------:R-:W-:Y:S01]  /*3e80*/  IMAD.MOV R31, RZ, RZ, -R2 ;  /* 0x000000ffff1f7224 */ /* 0x000fe200078e0a02 */
[----:B0-----:R-:W-:Y:S01]  /*3e90*/  IABS R30, R14 ;  /* 0x0000000e001e7213 */ /* 0x001fe20000000000 */
[----:B------:R-:W-:Y:S01]  /*3ea0*/  @!P3 IMAD.IADD R11, R11, 0x1, -R8 ;  /* 0x000000010b0bb824 */ /* 0x000fe200078e0a08 */
[C---:B------:R-:W-:Y:S01]  /*3eb0*/  ISETP.GT.U32.AND P3, PT, R8.reuse, R17, PT ;  /* 0x000000110800720c */ /* 0x040fe20003f64070 */
[----:B------:R-:W-:Y:S01]  /*3ec0*/  IMAD R28, R8, R31, R28 ;  /* 0x0000001f081c7224 */ /* 0x000fe200078e021c */
[----:B------:R-:W-:Y:S01]  /*3ed0*/  IABS R68, R6 ;  /* 0x0000000600447213 */ /* 0x000fe20000000000 */
[--C-:B------:R-:W-:Y:S01]  /*3ee0*/  @!P0 IMAD.IADD R13, R13, 0x1, -R8.reuse ;  /* 0x000000010d0d8824 */ /* 0x100fe200078e0a08 */
[----:B------:R-:W-:Y:S01]  /*3ef0*/  ISETP.GE.AND P0, PT, R22, RZ, PT ;  /* 0x000000ff1600720c */ /* 0x000fe20003f06270 */
[--C-:B------:R-:W-:Y:S01]  /*3f00*/  @!P6 IMAD.IADD R15, R15, 0x1, -R8.reuse ;  /* 0x000000010f0fe824 */ /* 0x100fe200078e0a08 */
[----:B------:R-:W-:Y:S01]  /*3f10*/  ISETP.GT.U32.AND P6, PT, R8, R28, PT ;  /* 0x0000001c0800720c */ /* 0x000fe20003fc4070 */
[----:B------:R-:W-:Y:S01]  /*3f20*/  @!P1 IMAD.IADD R19, R19, 0x1, -R8 ;  /* 0x0000000113139824 */ /* 0x000fe200078e0a08 */
[----:B------:R-:W-:Y:S01]  /*3f30*/  ISETP.GE.AND P1, PT, R20, RZ, PT ;  /* 0x000000ff1400720c */ /* 0x000fe20003f26270 */
[----:B------:R-:W-:-:S02]  /*3f40*/  IMAD.MOV.U32 R33, RZ, RZ, R11 ;  /* 0x000000ffff217224 */ /* 0x000fc400078e000b */
[----:B------:R-:W-:Y:S01]  /*3f50*/  @!P4 IMAD.IADD R21, R21, 0x1, -R8 ;  /* 0x000000011515c824 */ /* 0x000fe200078e0a08 */
[----:B------:R-:W-:Y:S01]  /*3f60*/  ISETP.GE.AND P4, PT, R16, RZ, PT ;  /* 0x000000ff1000720c */ /* 0x000fe20003f86270 */
[----:B------:R-:W-:Y:S01]  /*3f70*/  @!P5 IMAD.MOV R33, RZ, RZ, -R33 ;  /* 0x000000ffff21d224 */ /* 0x000fe200078e0a21 */
[----:B------:R-:W-:Y:S01]  /*3f80*/  ISETP.GT.U32.AND P5, PT, R8, R19, PT ;  /* 0x000000130800720c */ /* 0x000fe20003fa4070 */
[----:B------:R-:W-:-:S03]  /*3f90*/  IMAD.HI.U32 R2, R9, R68, RZ ;  /* 0x0000004409027227 */ /* 0x000fc600078e00ff */
[----:B------:R-:W-:Y:S01]  /*3fa0*/  STL [R1+0x338], R33 ;  /* 0x0003382101007387 */ /* 0x000fe20000100800 */
[----:B------:R-:W-:-:S04]  /*3fb0*/  IMAD.HI.U32 R4, R9, R30, RZ ;  /* 0x0000001e09047227 */ /* 0x000fc800078e00ff */
[----:B------:R-:W-:Y:S01]  /*3fc0*/  IMAD.MOV.U32 R32, RZ, RZ, R13 ;  /* 0x000000ffff207224 */ /* 0x000fe200078e000d */
[----:B------:R-:W-:Y:S01]  /*3fd0*/  LOP3.LUT R13, R10, 0x44, RZ, 0xfc, !PT ;  /* 0x000000440a0d7812 */ /* 0x000fe200078efcff */
[----:B------:R-:W-:Y:S01]  /*3fe0*/  @!P3 IMAD.IADD R17, R17, 0x1, -R8 ;  /* 0x000000011111b824 */ /* 0x000fe200078e0a08 */
[----:B------:R-:W-:Y:S01]  /*3ff0*/  ISETP.GE.AND P3, PT, R18, RZ, PT ;  /* 0x000000ff1200720c */ /* 0x000fe20003f66270 */
[----:B------:R-:W-:Y:S01]  /*4000*/  IMAD.MOV.U32 R11, RZ, RZ, R15 ;  /* 0x000000ffff0b7224 */ /* 0x000fe200078e000f */
[----:B------:R-:W-:Y:S01]  /*4010*/  IABS R15, R13 ;  /* 0x0000000d000f7213 */ /* 0x000fe20000000000 */
[----:B------:R-:W-:Y:S02]  /*4020*/  IMAD.MOV R5, RZ, RZ, -R2 ;  /* 0x000000ffff057224 */ /* 0x000fe400078e0a02 */
[----:B------:R-:W-:Y:S01]  /*4030*/  IMAD.MOV R31, RZ, RZ, -R4 ;  /* 0x000000ffff1f7224 */ /* 0x000fe200078e0a04 */
[----:B------:R-:W-:Y:S01]  /*4040*/  LOP3.LUT R4, R10, 0x43, RZ, 0xfc, !PT ;  /* 0x000000430a047812 */ /* 0x000fe200078efcff */
[----:B------:R-:W-:Y:S01]  /*4050*/  @!P2 IMAD.MOV R32, RZ, RZ, -R32 ;  /* 0x000000ffff20a224 */ /* 0x000fe200078e0a20 */
[----:B------:R-:W-:Y:S01]  /*4060*/  ISETP.GT.U32.AND P2, PT, R8, R17, PT ;  /* 0x000000110800720c */ /* 0x000fe20003f44070 */
[----:B------:R-:W-:-:S02]  /*4070*/  @!P0 IMAD.MOV R11, RZ, RZ, -R11 ;  /* 0x000000ffff0b8224 */ /* 0x000fc400078e0a0b */
[----:B------:R-:W-:Y:S01]  /*4080*/  @!P6 IMAD.IADD R28, R28, 0x1, -R8 ;  /* 0x000000011c1ce824 */ /* 0x000fe200078e0a08 */
[----:B------:R-:W-:Y:S01]  /*4090*/  STL [R1+0x374], R32 ;  /* 0x0003742001007387 */ /* 0x000fe20000100800 */
[----:B------:R-:W-:Y:S02]  /*40a0*/  IMAD.MOV.U32 R2, RZ, RZ, R21 ;  /* 0x000000ffff027224 */ /* 0x000fe400078e0015 */
[C---:B------:R-:W-:Y:S01]  /*40b0*/  IMAD R68, R8.reuse, R5, R68 ;  /* 0x0000000508447224 */ /* 0x040fe200078e0244 */
[----:B------:R0:W-:Y:S01]  /*40c0*/  STL [R1+0x378], R11 ;  /* 0x0003780b01007387 */ /* 0x0001e20000100800 */
[C---:B------:R-:W-:Y:S01]  /*40d0*/  IMAD R5, R8.reuse, R31, R30 ;  /* 0x0000001f08057224 */ /* 0x040fe200078e021e */
[C---:B------:R-:W-:Y:S01]  /*40e0*/  ISETP.GT.U32.AND P6, PT, R8.reuse, R28, PT ;  /* 0x0000001c0800720c */ /* 0x040fe20003fc4070 */
[----:B------:R-:W-:Y:S01]  /*40f0*/  @!P4 IMAD.MOV R2, RZ, RZ, -R2 ;  /* 0x000000ffff02c224 */ /* 0x000fe200078e0a02 */
[C---:B------:R-:W-:Y:S01]  /*4100*/  ISETP.GT.U32.AND P0, PT, R8.reuse, R68, PT ;  /* 0x000000440800720c */ /* 0x040fe20003f04070 */
[--C-:B------:R-:W-:Y:S01]  /*4110*/  @!P5 IMAD.IADD R19, R19, 0x1, -R8.reuse ;  /* 0x000000011313d824 */ /* 0x100fe200078e0a08 */
[----:B------:R-:W-:Y:S01]  /*4120*/  ISETP.GT.U32.AND P5, PT, R8, R5, PT ;  /* 0x000000050800720c */ /* 0x000fe20003fa4070 */
[----:B------:R-:W-:Y:S01]  /*4130*/  @!P2 IMAD.IADD R17, R17, 0x1, -R8 ;  /* 0x000000011111a824 */ /* 0x000fe200078e0a08 */
[----:B------:R-:W-:Y:S01]  /*4140*/  ISETP.GE.AND P4, PT, R12, RZ, PT ;  /* 0x000000ff0c00720c */ /* 0x000fe20003f86270 */
[----:B------:R1:W-:Y:S01]  /*4150*/  STL [R1+0x380], R2 ;  /* 0x0003800201007387 */ /* 0x0003e20000100800 */
[----:B0-----:R-:W-:Y:S01]  /*4160*/  IABS R11, R4 ;  /* 0x00000004000b7213 */ /* 0x001fe20000000000 */
[----:B------:R-:W-:Y:S01]  /*4170*/  IMAD.MOV.U32 R16, RZ, RZ, R17 ;  /* 0x000000ffff107224 */ /* 0x000fe200078e0011 */
[----:B------:R-:W-:Y:S01]  /*4180*/  ISETP.GE.AND P2, PT, R6, RZ, PT ;  /* 0x000000ff0600720c */ /* 0x000fe20003f46270 */
[----:B------:R-:W-:-:S02]  /*4190*/  IMAD.MOV.U32 R18, RZ, RZ, R19 ;  /* 0x000000ffff127224 */ /* 0x000fc400078e0013 */
[--C-:B------:R-:W-:Y:S01]  /*41a0*/  @!P6 IMAD.IADD R28, R28, 0x1, -R8.reuse ;  /* 0x000000011c1ce824 */ /* 0x100fe200078e0a08 */
[----:B------:R-:W-:Y:S01]  /*41b0*/  ISETP.GE.AND P6, PT, R14, RZ, PT ;  /* 0x000000ff0e00720c */ /* 0x000fe20003fc6270 */
[----:B------:R-:W-:Y:S01]  /*41c0*/  @!P0 IMAD.IADD R68, R68, 0x1, -R8 ;  /* 0x0000000144448824 */ /* 0x000fe200078e0a08 */
[----:B------:R-:W-:Y:S01]  /*41d0*/  ISETP.GE.AND P0, PT, R4, RZ, PT ;  /* 0x000000ff0400720c */ /* 0x000fe20003f06270 */
[----:B-1----:R-:W-:Y:S01]  /*41e0*/  IMAD.HI.U32 R2, R9, R11, RZ ;  /* 0x0000000b09027227 */ /* 0x002fe200078e00ff */
[----:B------:R-:W-:-:S03]  /*41f0*/  LOP3.LUT R14, R10, 0x47, RZ, 0xfc, !PT ;  /* 0x000000470a0e7812 */ /* 0x000fc600078efcff */
[----:B------:R-:W-:Y:S01]  /*4200*/  IMAD.MOV R2, RZ, RZ, -R2 ;  /* 0x000000ffff027224 */ /* 0x000fe200078e0a02 */
[----:B------:R-:W-:Y:S01]  /*4210*/  IABS R12, R14 ;  /* 0x0000000e000c7213 */ /* 0x000fe20000000000 */
[----:B------:R-:W-:Y:S02]  /*4220*/  @!P5 IMAD.IADD R5, R5, 0x1, -R8 ;  /* 0x000000010505d824 */ /* 0x000fe400078e0a08 */
[----:B------:R-:W-:Y:S01]  /*4230*/  IMAD R17, R8, R2, R11 ;  /* 0x0000000208117224 */ /* 0x000fe200078e020b */
[----:B------:R-:W-:Y:S01]  /*4240*/  LOP3.LUT R2, R10, 0x45, RZ, 0xfc, !PT ;  /* 0x000000450a027812 */ /* 0x000fe200078efcff */
[----:B------:R-:W-:Y:S01]  /*4250*/  @!P4 IMAD.MOV R28, RZ, RZ, -R28 ;  /* 0x000000ffff1cc224 */ /* 0x000fe200078e0a1c */
[C---:B------:R-:W-:Y:S01]  /*4260*/  ISETP.GT.U32.AND P5, PT, R8.reuse, R5, PT ;  /* 0x000000050800720c */ /* 0x040fe20003fa4070 */
[----:B------:R-:W-:Y:S01]  /*4270*/  IMAD.HI.U32 R4, R9, R15, RZ ;  /* 0x0000000f09047227 */ /* 0x000fe200078e00ff */
[C---:B------:R-:W-:Y:S02]  /*4280*/  ISETP.GT.U32.AND P4, PT, R8.reuse, R17, PT ;  /* 0x000000110800720c */ /* 0x040fe40003f84070 */
[----:B------:R-:W-:Y:S01]  /*4290*/  IABS R11, R2 ;  /* 0x00000002000b7213 */ /* 0x000fe20000000000 */
[----:B------:R-:W-:Y:S01]  /*42a0*/  @!P1 IMAD.MOV R18, RZ, RZ, -R18 ;  /* 0x000000ffff129224 */ /* 0x000fe200078e0a12 */
[----:B------:R-:W-:Y:S01]  /*42b0*/  ISETP.GT.U32.AND P1, PT, R8, R68, PT ;  /* 0x000000440800720c */ /* 0x000fe20003f24070 */
[----:B------:R-:W-:-:S02]  /*42c0*/  IMAD.MOV R4, RZ, RZ, -R4 ;  /* 0x000000ffff047224 */ /* 0x000fc400078e0a04 */
[----:B------:R-:W-:Y:S01]  /*42d0*/  @!P3 IMAD.MOV R16, RZ, RZ, -R16 ;  /* 0x000000ffff10b224 */ /* 0x000fe200078e0a10 */
[----:B------:R-:W-:Y:S01]  /*42e0*/  ISETP.GE.AND P3, PT, R13, RZ, PT ;  /* 0x000000ff0d00720c */ /* 0x000fe20003f66270 */
[----:B------:R-:W-:Y:S01]  /*42f0*/  IMAD R15, R8, R4, R15 ;  /* 0x00000004080f7224 */ /* 0x000fe200078e020f */
[----:B------:R-:W-:Y:S01]  /*4300*/  LOP3.LUT R4, R10, 0x46, RZ, 0xfc, !PT ;  /* 0x000000460a047812 */ /* 0x000fe200078efcff */
[--C-:B------:R-:W-:Y:S01]  /*4310*/  @!P5 IMAD.IADD R5, R5, 0x1, -R8.reuse ;  /* 0x000000010505d824 */ /* 0x100fe200078e0a08 */
[----:B------:R0:W-:Y:S01]  /*4320*/  STL [R1+0x3b4], R18 ;  /* 0x0003b41201007387 */ /* 0x0001e20000100800 */
[--C-:B------:R-:W-:Y:S01]  /*4330*/  @!P4 IMAD.IADD R17, R17, 0x1, -R8.reuse ;  /* 0x000000011111c824 */ /* 0x100fe200078e0a08 */
[C---:B------:R-:W-:Y:S01]  /*4340*/  ISETP.GT.U32.AND P5, PT, R8.reuse, R15, PT ;  /* 0x0000000f0800720c */ /* 0x040fe20003fa4070 */
[C---:B------:R-:W-:Y:S01]  /*4350*/  IMAD.HI.U32 R6, R9.reuse, R12, RZ ;  /* 0x0000000c09067227 */ /* 0x040fe200078e00ff */
[----:B------:R-:W-:Y:S01]  /*4360*/  IABS R13, R4 ;  /* 0x00000004000d7213 */ /* 0x000fe20000000000 */
[----:B------:R1:W-:Y:S01]  /*4370*/  STL [R1+0x3cc], R16 ;  /* 0x0003cc1001007387 */ /* 0x0003e20000100800 */
[----:B------:R-:W-:Y:S01]  /*4380*/  ISETP.GT.U32.AND P4, PT, R8, R17, PT ;  /* 0x000000110800720c */ /* 0x000fe20003f84070 */
[----:B------:R-:W-:Y:S01]  /*4390*/  @!P1 IMAD.IADD R68, R68, 0x1, -R8 ;  /* 0x0000000144449824 */ /* 0x000fe200078e0a08 */
[----:B------:R-:W-:Y:S01]  /*43a0*/  ISETP.GE.AND P1, PT, R2, RZ, PT ;  /* 0x000000ff0200720c */ /* 0x000fe20003f26270 */
[----:B------:R-:W-:Y:S01]  /*43b0*/  IMAD.HI.U32 R2, R9, R11, RZ ;  /* 0x0000000b09027227 */ /* 0x000fe200078e00ff */
[----:B0-----:R-:W-:-:S03]  /*43c0*/  LOP3.LUT R18, R10, 0x48, RZ, 0xfc, !PT ;  /* 0x000000480a127812 */ /* 0x001fc600078efcff */
[----:B------:R-:W-:Y:S01]  /*43d0*/  IMAD.MOV R2, RZ, RZ, -R2 ;  /* 0x000000ffff027224 */ /* 0x000fe200078e0a02 */
[----:B------:R-:W-:Y:S01]  /*43e0*/  IABS R31, R18 ;  /* 0x00000012001f7213 */ /* 0x000fe20000000000 */
[--C-:B------:R-:W-:Y:S02]  /*43f0*/  @!P5 IMAD.IADD R15, R15, 0x1, -R8.reuse ;  /* 0x000000010f0fd824 */ /* 0x100fe400078e0a08 */
[C---:B------:R-:W-:Y:S02]  /*4400*/  IMAD R11, R8.reuse, R2, R11 ;  /* 0x00000002080b7224 */ /* 0x040fe400078e020b */
[----:B------:R-:W-:Y:S01]  /*4410*/  @!P4 IMAD.IADD R17, R17, 0x1, -R8 ;  /* 0x000000011111c824 */ /* 0x000fe200078e0a08 */
[C---:B------:R-:W-:Y:S01]  /*4420*/  ISETP.GT.U32.AND P5, PT, R8.reuse, R15, PT ;  /* 0x0000000f0800720c */ /* 0x040fe20003fa4070 */
[----:B------:R-:W-:Y:S01]  /*4430*/  @!P2 IMAD.MOV R68, RZ, RZ, -R68 ;  /* 0x000000ffff44a224 */ /* 0x000fe200078e0a44 */
[----:B------:R-:W-:Y:S01]  /*4440*/  ISETP.GT.U32.AND P4, PT, R8, R11, PT ;  /* 0x0000000b0800720c */ /* 0x000fe20003f84070 */
[----:B-1----:R-:W-:Y:S01]  /*4450*/  IMAD.MOV.U32 R16, RZ, RZ, R5 ;  /* 0x000000ffff107224 */ /* 0x002fe200078e0005 */
[----:B------:R-:W-:Y:S01]  /*4460*/  ISETP.GE.AND P2, PT, R4, RZ, PT ;  /* 0x000000ff0400720c */ /* 0x000fe20003f46270 */
[----:B------:R-:W-:-:S04]  /*4470*/  IMAD.HI.U32 R4, R9, R13, RZ ;  /* 0x0000000d09047227 */ /* 0x000fc800078e00ff */
[----:B------:R-:W-:Y:S02]  /*4480*/  IMAD.MOV R4, RZ, RZ, -R4 ;  /* 0x000000ffff047224 */ /* 0x000fe400078e0a04 */
[----:B------:R-:W-:Y:S01]  /*4490*/  IMAD.MOV R5, RZ, RZ, -R6 ;  /* 0x000000ffff057224 */ /* 0x000fe200078e0a06 */
[----:B------:R-:W-:Y:S01]  /*44a0*/  LOP3.LUT R6, R10, 0x4a, RZ, 0xfc, !PT ;  /* 0x0000004a0a067812 */ /* 0x000fe200078efcff */
[----:B------:R-:W-:Y:S01]  /*44b0*/  IMAD R13, R8, R4, R13 ;  /* 0x00000004080d7224 */ /* 0x000fe200078e020d */
[----:B------:R-:W-:Y:S01]  /*44c0*/  LOP3.LUT R4, R10, 0x4b, RZ, 0xfc, !PT ;  /* 0x0000004b0a047812 */ /* 0x000fe200078efcff */
[----:B------:R-:W-:Y:S02]  /*44d0*/  @!P4 IMAD.IADD R11, R11, 0x1, -R8 ;  /* 0x000000010b0bc824 */ /* 0x000fe400078e0a08 */
[C---:B------:R-:W-:Y:S01]  /*44e0*/  IMAD R5, R8.reuse, R5, R12 ;  /* 0x0000000508057224 */ /* 0x040fe200078e020c */
[----:B------:R-:W-:Y:S01]  /*44f0*/  IABS R2, R4 ;  /* 0x0000000400027213 */ /* 0x000fe20000000000 */
[----:B------:R-:W-:Y:S01]  /*4500*/  IMAD.MOV.U32 R19, RZ, RZ, R17 ;  /* 0x000000ffff137224 */ /* 0x000fe200078e0011 */
[C---:B------:R-:W-:Y:S01]  /*4510*/  ISETP.GT.U32.AND P4, PT, R8.reuse, R11, PT ;  /* 0x0000000b0800720c */ /* 0x040fe20003f84070 */
[----:B------:R-:W-:Y:S01]  /*4520*/  @!P5 IMAD.IADD R15, R15, 0x1, -R8 ;  /* 0x000000010f0fd824 */ /* 0x000fe200078e0a08 */
[C---:B------:R-:W-:Y:S01]  /*4530*/  ISETP.GT.U32.AND P5, PT, R8.reuse, R13, PT ;  /* 0x0000000d0800720c */ /* 0x040fe20003fa4070 */
[----:B------:R-:W-:Y:S01]  /*4540*/  @!P0 IMAD.MOV R19, RZ, RZ, -R19 ;  /* 0x000000ffff138224 */ /* 0x000fe200078e0a13 */
[----:B------:R-:W-:Y:S01]  /*4550*/  ISETP.GT.U32.AND P0, PT, R8, R5, PT ;  /* 0x000000050800720c */ /* 0x000fe20003f04070 */
[----:B------:R-:W-:-:S04]  /*4560*/  IMAD.HI.U32 R12, R9, R31, RZ ;  /* 0x0000001f090c7227 */ /* 0x000fc800078e00ff */
[----:B------:R-:W-:Y:S02]  /*4570*/  IMAD.MOV R12, RZ, RZ, -R12 ;  /* 0x000000ffff0c7224 */ /* 0x000fe400078e0a0c */
        /* <DEDUP_REMOVED lines=8> */
[----:B------:R-:W-:Y:S01]  /*4600*/  @!P0 IMAD.IADD R5, R5, 0x1, -R8 ;  /* 0x0000000105058824 */ /* 0x000fe200078e0a08 */
[C---:B------:R-:W-:Y:S01]  /*4610*/  ISETP.GT.U32.AND P5, PT, R8.reuse, R13, PT ;  /* 0x0000000d0800720c */ /* 0x040fe20003fa4070 */
[----:B------:R-:W-:Y:S01]  /*4620*/  @!P3 IMAD.MOV R15, RZ, RZ, -R15 ;  /* 0x000000ffff0fb224 */ /* 0x000fe200078e0a0f */
[----:B------:R-:W-:Y:S01]  /*4630*/  IABS R67, R14 ;  /* 0x0000000e00437213 */ /* 0x000fe20000000000 */
[----:B------:R-:W-:Y:S01]  /*4640*/  STL [R1+0x404], R19 ;  /* 0x0004041301007387 */ /* 0x000fe20000100800 */
[----:B------:R-:W-:Y:S01]  /*4650*/  ISETP.GT.U32.AND P0, PT, R8, R5, PT ;  /* 0x000000050800720c */ /* 0x000fe20003f04070 */
[----:B------:R-:W-:Y:S01]  /*4660*/  IMAD.HI.U32 R12, R9, R2, RZ ;  /* 0x00000002090c7227 */ /* 0x000fe200078e00ff */
[----:B0-----:R-:W-:Y:S01]  /*4670*/  IABS R16, R6 ;  /* 0x0000000600107213 */ /* 0x001fe20000000000 */
[----:B------:R0:W-:Y:S01]  /*4680*/  STL [R1+0x42c], R15 ;  /* 0x00042c0f01007387 */ /* 0x0001e20000100800 */
[----:B------:R-:W-:-:S03]  /*4690*/  ISETP.GE.AND P3, PT, R18, RZ, PT ;  /* 0x000000ff1200720c */ /* 0x000fc60003f66270 */
[----:B------:R-:W-:-:S04]  /*46a0*/  IMAD.HI.U32 R17, R9, R16, RZ ;  /* 0x0000001009117227 */ /* 0x000fc800078e00ff */
[----:B------:R-:W-:Y:S02]  /*46b0*/  @!P4 IMAD.IADD R31, R31, 0x1, -R8 ;  /* 0x000000011f1fc824 */ /* 0x000fe400078e0a08 */
[----:B0-----:R-:W-:-:S03]  /*46c0*/  IMAD.HI.U32 R15, R9, R67, RZ ;  /* 0x00000043090f7227 */ /* 0x001fc600078e00ff */
[----:B------:R-:W-:Y:S01]  /*46d0*/  ISETP.GT.U32.AND P4, PT, R8, R31, PT ;  /* 0x0000001f0800720c */ /* 0x000fe20003f84070 */
[----:B------:R-:W-:Y:S02]  /*46e0*/  IMAD.MOV R15, RZ, RZ, -R15 ;  /* 0x000000ffff0f7224 */ /* 0x000fe400078e0a0f */
[----:B------:R-:W-:Y:S02]  /*46f0*/  IMAD.MOV R17, RZ, RZ, -R17 ;  /* 0x000000ffff117224 */ /* 0x000fe400078e0a11 */
[----:B------:R-:W-:Y:S01]  /*4700*/  @!P5 IMAD.IADD R13, R13, 0x1, -R8 ;  /* 0x000000010d0dd824 */ /* 0x000fe200078e0a08 */
[----:B------:R-:W-:Y:S01]  /*4710*/  ISETP.GE.AND P5, PT, R14, RZ, PT ;  /* 0x000000ff0e00720c */ /* 0x000fe20003fa6270 */
[----:B------:R-:W-:Y:S01]  /*4720*/  IMAD R67, R8, R15, R67 ;  /* 0x0000000f08437224 */ /* 0x000fe200078e0243 */
[----:B------:R-:W-:Y:S01]  /*4730*/  LOP3.LUT R14, R10, 0x4c, RZ, 0xfc, !PT ;  /* 0x0000004c0a0e7812 */ /* 0x000fe200078efcff */
[----:B------:R-:W-:Y:S02]  /*4740*/  IMAD.MOV R15, RZ, RZ, -R12 ;  /* 0x000000ffff0f7224 */ /* 0x000fe400078e0a0c */
[----:B------:R-:W-:-:S02]  /*4750*/  IMAD R16, R8, R17, R16 ;  /* 0x0000001108107224 */ /* 0x000fc400078e0210 */
[----:B------:R-:W-:Y:S02]  /*4760*/  IMAD.MOV.U32 R19, RZ, RZ, R11 ;  /* 0x000000ffff137224 */ /* 0x000fe400078e000b */
[----:B------:R-:W-:Y:S01]  /*4770*/  @!P0 IMAD.IADD R5, R5, 0x1, -R8 ;  /* 0x0000000105058824 */ /* 0x000fe200078e0a08 */
[C---:B------:R-:W-:Y:S01]  /*4780*/  ISETP.GT.U32.AND P0, PT, R8.reuse, R16, PT ;  /* 0x000000100800720c */ /* 0x040fe20003f04070 */
[----:B------:R-:W-:Y:S02]  /*4790*/  IMAD.MOV.U32 R12, RZ, RZ, R13 ;  /* 0x000000ffff0c7224 */ /* 0x000fe400078e000d */
[C---:B------:R-:W-:Y:S01]  /*47a0*/  IMAD R11, R8.reuse, R15, R2 ;  /* 0x0000000f080b7224 */ /* 0x040fe200078e0202 */
[----:B------:R-:W-:Y:S01]  /*47b0*/  IABS R2, R14 ;  /* 0x0000000e00027213 */ /* 0x000fe20000000000 */
[----:B------:R-:W-:Y:S01]  /*47c0*/  @!P1 IMAD.MOV R19, RZ, RZ, -R19 ;  /* 0x000000ffff139224 */ /* 0x000fe200078e0a13 */
[----:B------:R-:W-:Y:S01]  /*47d0*/  ISETP.GT.U32.AND P1, PT, R8, R67, PT ;  /* 0x000000430800720c */ /* 0x000fe20003f24070 */
[----:B------:R-:W-:-:S02]  /*47e0*/  IMAD.MOV.U32 R15, RZ, RZ, R5 ;  /* 0x000000ffff0f7224 */ /* 0x000fc400078e0005 */
[----:B------:R-:W-:Y:S01]  /*47f0*/  @!P2 IMAD.MOV R12, RZ, RZ, -R12 ;  /* 0x000000ffff0ca224 */ /* 0x000fe200078e0a0c */
[----:B------:R-:W-:Y:S01]  /*4800*/  STL [R1+0x464], R19 ;  /* 0x0004641301007387 */ /* 0x000fe20000100800 */
[----:B------:R-:W-:Y:S01]  /*4810*/  @!P6 IMAD.MOV R15, RZ, RZ, -R15 ;  /* 0x000000ffff0fe224 */ /* 0x000fe200078e0a0f */
[----:B------:R-:W-:Y:S01]  /*4820*/  ISETP.GT.U32.AND P6, PT, R8, R11, PT ;  /* 0x0000000b0800720c */ /* 0x000fe20003fc4070 */
[--C-:B------:R-:W-:Y:S01]  /*4830*/  @!P4 IMAD.IADD R31, R31, 0x1, -R8.reuse ;  /* 0x000000011f1fc824 */ /* 0x100fe200078e0a08 */
[----:B------:R0:W-:Y:S01]  /*4840*/  STL [R1+0x47c], R12 ;  /* 0x00047c0c01007387 */ /* 0x0001e20000100800 */
[----:B------:R-:W-:Y:S01]  /*4850*/  ISETP.GE.AND P4, PT, R4, RZ, PT ;  /* 0x000000ff0400720c */ /* 0x000fe20003f86270 */
[----:B------:R-:W-:Y:S01]  /*4860*/  IMAD.HI.U32 R5, R9, R2, RZ ;  /* 0x0000000209057227 */ /* 0x000fe200078e00ff */
[----:B------:R-:W-:Y:S01]  /*4870*/  ISETP.GE.AND P2, PT, R6, RZ, PT ;  /* 0x000000ff0600720c */ /* 0x000fe20003f46270 */
[----:B------:R1:W-:Y:S02]  /*4880*/  STL [R1+0x480], R15 ;  /* 0x0004800f01007387 */ /* 0x0003e40000100800 */
[--C-:B------:R-:W-:Y:S01]  /*4890*/  @!P1 IMAD.IADD R67, R67, 0x1, -R8.reuse ;  /* 0x0000000143439824 */ /* 0x100fe200078e0a08 */
[----:B------:R-:W-:Y:S01]  /*48a0*/  ISETP.GE.AND P1, PT, R14, RZ, PT ;  /* 0x000000ff0e00720c */ /* 0x000fe20003f26270 */
[--C-:B------:R-:W-:Y:S01]  /*48b0*/  @!P0 IMAD.IADD R16, R16, 0x1, -R8.reuse ;  /* 0x0000000110108824 */ /* 0x100fe200078e0a08 */
[----:B0-----:R-:W-:Y:S01]  /*48c0*/  LOP3.LUT R12, R10, 0x4d, RZ, 0xfc, !PT ;  /* 0x0000004d0a0c7812 */ /* 0x001fe200078efcff */
[----:B------:R-:W-:Y:S01]  /*48d0*/  IMAD.MOV R5, RZ, RZ, -R5 ;  /* 0x000000ffff057224 */ /* 0x000fe200078e0a05 */
[C---:B------:R-:W-:Y:S01]  /*48e0*/  ISETP.GT.U32.AND P0, PT, R8.reuse, R67, PT ;  /* 0x000000430800720c */ /* 0x040fe20003f04070 */
[----:B------:R-:W-:Y:S01]  /*48f0*/  @!P6 IMAD.IADD R11, R11, 0x1, -R8 ;  /* 0x000000010b0be824 */ /* 0x000fe200078e0a08 */
[----:B------:R-:W-:Y:S01]  /*4900*/  IABS R4, R12 ;  /* 0x0000000c00047213 */ /* 0x000fe20000000000 */
[C---:B------:R-:W-:Y:S01]  /*4910*/  IMAD R6, R8.reuse, R5, R2 ;  /* 0x0000000508067224 */ /* 0x040fe200078e0202 */
[C---:B------:R-:W-:Y:S01]  /*4920*/  ISETP.GT.U32.AND P6, PT, R8.reuse, R16, PT ;  /* 0x000000100800720c */ /* 0x040fe20003fc4070 */
[----:B------:R-:W-:Y:S01]  /*4930*/  @!P3 IMAD.MOV R31, RZ, RZ, -R31 ;  /* 0x000000ffff1fb224 */ /* 0x000fe200078e0a1f */
[----:B------:R-:W-:Y:S01]  /*4940*/  ISETP.GT.U32.AND P3, PT, R8, R11, PT ;  /* 0x0000000b0800720c */ /* 0x000fe20003f64070 */
[----:B------:R-:W-:Y:S01]  /*4950*/  IMAD.MOV.U32 R14, RZ, RZ, R4 ;  /* 0x000000ffff0e7224 */ /* 0x000fe200078e0004 */
[----:B------:R-:W-:-:S02]  /*4960*/  LOP3.LUT R5, R10, 0x4e, RZ, 0xfc, !PT ;  /* 0x0000004e0a057812 */ /* 0x000fc400078efcff */
[----:B------:R-:W-:Y:S01]  /*4970*/  LOP3.LUT R4, R10, 0x4f, RZ, 0xfc, !PT ;  /* 0x0000004f0a047812 */ /* 0x000fe200078efcff */
[----:B------:R-:W-:Y:S01]  /*4980*/  IMAD.HI.U32 R2, R9, R14, RZ ;  /* 0x0000000e09027227 */ /* 0x000fe200078e00ff */
[----:B-1----:R-:W-:-:S03]  /*4990*/  IABS R15, R5 ;  /* 0x00000005000f7213 */ /* 0x002fc60000000000 */
[----:B------:R-:W-:Y:S01]  /*49a0*/  IMAD.MOV R13, RZ, RZ, -R2 ;  /* 0x000000ffff0d7224 */ /* 0x000fe200078e0a02 */
[----:B------:R-:W-:Y:S01]  /*49b0*/  LOP3.LUT R2, R10, 0x50, RZ, 0xfc, !PT ;  /* 0x000000500a027812 */ /* 0x000fe200078efcff */
[----:B------:R-:W-:Y:S02]  /*49c0*/  @!P6 IMAD.IADD R16, R16, 0x1, -R8 ;  /* 0x000000011010e824 */ /* 0x000fe400078e0a08 */
[C---:B------:R-:W-:Y:S01]  /*49d0*/  IMAD R14, R8.reuse, R13, R14 ;  /* 0x0000000d080e7224 */ /* 0x040fe200078e020e */
[----:B------:R-:W-:Y:S01]  /*49e0*/  IABS R13, R4 ;  /* 0x00000004000d7213 */ /* 0x000fe20000000000 */
[--C-:B------:R-:W-:Y:S01]  /*49f0*/  @!P0 IMAD.IADD R67, R67, 0x1, -R8.reuse ;  /* 0x0000000143438824 */ /* 0x100fe200078e0a08 */
[C---:B------:R-:W-:Y:S01]  /*4a00*/  ISETP.GT.U32.AND P0, PT, R8.reuse, R6, PT ;  /* 0x000000060800720c */ /* 0x040fe20003f04070 */
[----:B------:R-:W-:Y:S01]  /*4a10*/  IMAD.HI.U32 R17, R9, R15, RZ ;  /* 0x0000000f09117227 */ /* 0x000fe200078e00ff */
[----:B------:R-:W-:Y:S02]  /*4a20*/  ISETP.GT.U32.AND P6, PT, R8, R14, PT ;  /* 0x0000000e0800720c */ /* 0x000fe40003fc4070 */
[----:B------:R-:W-:Y:S01]  /*4a30*/  IABS R30, R2 ;  /* 0x00000002001e7213 */ /* 0x000fe20000000000 */
[----:B------:R-:W-:Y:S01]  /*4a40*/  @!P3 IMAD.IADD R11, R11, 0x1, -R8 ;  /* 0x000000010b0bb824 */ /* 0x000fe200078e0a08 */
[----:B------:R-:W-:Y:S01]  /*4a50*/  ISETP.GE.AND P3, PT, R12, RZ, PT ;  /* 0x000000ff0c00720c */ /* 0x000fe20003f66270 */
[----:B------:R-:W-:-:S04]  /*4a60*/  IMAD.HI.U32 R12, R9, R13, RZ ;  /* 0x0000000d090c7227 */ /* 0x000fc800078e00ff */
[----:B------:R-:W-:Y:S02]  /*4a70*/  IMAD.MOV R17, RZ, RZ, -R17 ;  /* 0x000000ffff117224 */ /* 0x000fe400078e0a11 */
[--C-:B------:R-:W-:Y:S01]  /*4a80*/  @!P0 IMAD.IADD R6, R6, 0x1, -R8.reuse ;  /* 0x0000000106068824 */ /* 0x100fe200078e0a08 */
[----:B------:R-:W-:Y:S01]  /*4a90*/  ISETP.GE.AND P0, PT, R5, RZ, PT ;  /* 0x000000ff0500720c */ /* 0x000fe20003f06270 */
[----:B------:R-:W-:Y:S02]  /*4aa0*/  @!P6 IMAD.IADD R14, R14, 0x1, -R8 ;  /* 0x000000010e0ee824 */ /* 0x000fe400078e0a08 */
[----:B------:R-:W-:-:S03]  /*4ab0*/  IMAD.HI.U32 R5, R9, R30, RZ ;  /* 0x0000001e09057227 */ /* 0x000fc600078e00ff */
[C---:B------:R-:W-:Y:S01]  /*4ac0*/  ISETP.GT.U32.AND P6, PT, R8.reuse, R14, PT ;  /* 0x0000000e0800720c */ /* 0x040fe20003fc4070 */
[----:B------:R-:W-:Y:S02]  /*4ad0*/  IMAD.MOV R12, RZ, RZ, -R12 ;  /* 0x000000ffff0c7224 */ /* 0x000fe400078e0a0c */
[----:B------:R-:W-:Y:S02]  /*4ae0*/  IMAD R15, R8, R17, R15 ;  /* 0x00000011080f7224 */ /* 0x000fe400078e020f */
[----:B------:R-:W-:Y:S01]  /*4af0*/  IMAD.MOV.U32 R19, RZ, RZ, R16 ;  /* 0x000000ffff137224 */ /* 0x000fe200078e0010 */
[----:B------:R-:W-:Y:S01]  /*4b00*/  LOP3.LUT R16, R10, 0x51, RZ, 0xfc, !PT ;  /* 0x000000510a107812 */ /* 0x000fe200078efcff */
[----:B------:R-:W-:Y:S01]  /*4b10*/  @!P5 IMAD.MOV R67, RZ, RZ, -R67 ;  /* 0x000000ffff43d224 */ /* 0x000fe200078e0a43 */
[C---:B------:R-:W-:Y:S01]  /*4b20*/  ISETP.GT.U32.AND P5, PT, R8.reuse, R6, PT ;  /* 0x000000060800720c */ /* 0x040fe20003fa4070 */
[----:B------:R-:W-:Y:S01]  /*4b30*/  IMAD.MOV R5, RZ, RZ, -R5 ;  /* 0x000000ffff057224 */ /* 0x000fe200078e0a05 */
[----:B------:R-:W-:Y:S01]  /*4b40*/  IABS R66, R16 ;  /* 0x0000001000427213 */ /* 0x000fe20000000000 */
[----:B------:R-:W-:-:S02]  /*4b50*/  IMAD R13, R8, R12, R13 ;  /* 0x0000000c080d7224 */ /* 0x000fc400078e020d */
[----:B------:R-:W-:Y:S02]  /*4b60*/  IMAD.MOV.U32 R18, RZ, RZ, R11 ;  /* 0x000000ffff127224 */ /* 0x000fe400078e000b */
[----:B------:R-:W-:Y:S01]  /*4b70*/  @!P2 IMAD.MOV R19, RZ, RZ, -R19 ;  /* 0x000000ffff13a224 */ /* 0x000fe200078e0a13 */
[C---:B------:R-:W-:Y:S01]  /*4b80*/  ISETP.GT.U32.AND P2, PT, R8.reuse, R15, PT ;  /* 0x0000000f0800720c */ /* 0x040fe20003f44070 */
[C---:B------:R-:W-:Y:S02]  /*4b90*/  IMAD R30, R8.reuse, R5, R30 ;  /* 0x00000005081e7224 */ /* 0x040fe400078e021e */
[----:B------:R-:W-:Y:S01]  /*4ba0*/  @!P4 IMAD.MOV R18, RZ, RZ, -R18 ;  /* 0x000000ffff12c224 */ /* 0x000fe200078e0a12 */
[----:B------:R-:W-:Y:S01]  /*4bb0*/  ISETP.GT.U32.AND P4, PT, R8, R13, PT ;  /* 0x0000000d0800720c */ /* 0x000fe20003f84070 */
[--C-:B------:R-:W-:Y:S01]  /*4bc0*/  @!P6 IMAD.IADD R14, R14, 0x1, -R8.reuse ;  /* 0x000000010e0ee824 */ /* 0x100fe200078e0a08 */
[----:B------:R-:W-:Y:S01]  /*4bd0*/  ISETP.GT.U32.AND P6, PT, R8, R30, PT ;  /* 0x0000001e0800720c */ /* 0x000fe20003fc4070 */
[--C-:B------:R-:W-:Y:S01]  /*4be0*/  @!P5 IMAD.IADD R6, R6, 0x1, -R8.reuse ;  /* 0x000000010606d824 */ /* 0x100fe200078e0a08 */
[----:B------:R-:W-:Y:S01]  /*4bf0*/  ISETP.GE.AND P5, PT, R4, RZ, PT ;  /* 0x000000ff0400720c */ /* 0x000fe20003fa6270 */
[----:B------:R-:W-:Y:S01]  /*4c00*/  IMAD.HI.U32 R11, R9, R66, RZ ;  /* 0x00000042090b7227 */ /* 0x000fe200078e00ff */
[----:B------:R-:W-:Y:S01]  /*4c10*/  LOP3.LUT R4, R10, 0x52, RZ, 0xfc, !PT ;  /* 0x000000520a047812 */ /* 0x000fe200078efcff */
[----:B------:R-:W-:Y:S02]  /*4c20*/  STL [R1+0x48c], R19 ;  /* 0x00048c1301007387 */ /* 0x000fe40000100800 */
[----:B------:R-:W-:Y:S01]  /*4c30*/  @!P2 IMAD.IADD R15, R15, 0x1, -R8 ;  /* 0x000000010f0fa824 */ /* 0x000fe200078e0a08 */
[----:B------:R-:W-:Y:S01]  /*4c40*/  IABS R5, R4 ;  /* 0x0000000400057213 */ /* 0x000fe20000000000 */
[----:B------:R-:W-:Y:S01]  /*4c50*/  IMAD.MOV.U32 R12, RZ, RZ, R6 ;  /* 0x000000ffff0c7224 */ /* 0x000fe200078e0006 */
[----:B------:R-:W-:Y:S01]  /*4c60*/  ISETP.GE.AND P2, PT, R2, RZ, PT ;  /* 0x000000ff0200720c */ /* 0x000fe20003f46270 */
[--C-:B------:R-:W-:Y:S01]  /*4c70*/  @!P4 IMAD.IADD R13, R13, 0x1, -R8.reuse ;  /* 0x000000010d0dc824 */ /* 0x100fe200078e0a08 */
[----:B------:R-:W-:Y:S01]  /*4c80*/  ISETP.GT.U32.AND P4, PT, R8, R15, PT ;  /* 0x0000000f0800720c */ /* 0x000fe20003f84070 */
[----:B------:R-:W-:Y:S01]  /*4c90*/  @!P6 IMAD.IADD R30, R30, 0x1, -R8 ;  /* 0x000000011e1ee824 */ /* 0x000fe200078e0a08 */
[----:B------:R-:W-:Y:S01]  /*4ca0*/  LOP3.LUT R2, R10, 0x53, RZ, 0xfc, !PT ;  /* 0x000000530a027812 */ /* 0x000fe200078efcff */
[----:B------:R-:W-:Y:S01]  /*4cb0*/  IMAD.MOV R6, RZ, RZ, -R11 ;  /* 0x000000ffff067224 */ /* 0x000fe200078e0a0b */
[C---:B------:R-:W-:Y:S01]  /*4cc0*/  ISETP.GT.U32.AND P6, PT, R8.reuse, R13, PT ;  /* 0x0000000d0800720c */ /* 0x040fe20003fc4070 */
[----:B------:R-:W-:Y:S01]  /*4cd0*/  IMAD.HI.U32 R11, R9, R5, RZ ;  /* 0x00000005090b7227 */ /* 0x000fe200078e00ff */
[----:B------:R0:W-:Y:S03]  /*4ce0*/  STL [R1+0x4a8], R18 ;  /* 0x0004a81201007387 */ /* 0x0001e60000100800 */
[----:B------:R-:W-:Y:S01]  /*4cf0*/  IMAD R66, R8, R6, R66 ;  /* 0x0000000608427224 */ /* 0x000fe200078e0242 */
[----:B------:R-:W-:Y:S01]  /*4d00*/  LOP3.LUT R6, R10, 0x54, RZ, 0xfc, !PT ;  /* 0x000000540a067812 */ /* 0x000fe200078efcff */
[----:B------:R-:W-:-:S02]  /*4d10*/  IMAD.MOV R11, RZ, RZ, -R11 ;  /* 0x000000ffff0b7224 */ /* 0x000fc400078e0a0b */
[--C-:B------:R-:W-:Y:S01]  /*4d20*/  @!P4 IMAD.IADD R15, R15, 0x1, -R8.reuse ;  /* 0x000000010f0fc824 */ /* 0x100fe200078e0a08 */
[C---:B------:R-:W-:Y:S01]  /*4d30*/  ISETP.GT.U32.AND P4, PT, R8.reuse, R66, PT ;  /* 0x000000420800720c */ /* 0x040fe20003f84070 */
[----:B------:R-:W-:Y:S01]  /*4d40*/  IMAD R5, R8, R11, R5 ;  /* 0x0000000b08057224 */ /* 0x000fe200078e0205 */
[----:B0-----:R-:W-:Y:S01]  /*4d50*/  IABS R18, R2 ;  /* 0x0000000200127213 */ /* 0x001fe20000000000 */
[----:B------:R-:W-:Y:S01]  /*4d60*/  @!P6 IMAD.IADD R13, R13, 0x1, -R8 ;  /* 0x000000010d0de824 */ /* 0x000fe200078e0a08 */
[----:B------:R-:W-:Y:S01]  /*4d70*/  LOP3.LUT R11, R10, 0x55, RZ, 0xfc, !PT ;  /* 0x000000550a0b7812 */ /* 0x000fe200078efcff */
[----:B------:R-:W-:Y:S01]  /*4d80*/  @!P1 IMAD.MOV R12, RZ, RZ, -R12 ;  /* 0x000000ffff0c9224 */ /* 0x000fe200078e0a0c */
[C---:B------:R-:W-:Y:S01]  /*4d90*/  ISETP.GT.U32.AND P6, PT, R8.reuse, R5, PT ;  /* 0x000000050800720c */ /* 0x040fe20003fc4070 */
[----:B------:R-:W-:Y:S01]  /*4da0*/  IMAD.HI.U32 R19, R9, R18, RZ ;  /* 0x0000001209137227 */ /* 0x000fe200078e00ff */
[----:B------:R-:W-:Y:S02]  /*4db0*/  ISETP.GT.U32.AND P1, PT, R8, R30, PT ;  /* 0x0000001e0800720c */ /* 0x000fe40003f24070 */
[----:B------:R0:W-:Y:S01]  /*4dc0*/  STL [R1+0x4ac], R12 ;  /* 0x0004ac0c01007387 */ /* 0x0001e20000100800 */
[----:B------:R-:W-:-:S02]  /*4dd0*/  IMAD.MOV R19, RZ, RZ, -R19 ;  /* 0x000000ffff137224 */ /* 0x000fc400078e0a13 */
[----:B------:R-:W-:Y:S01]  /*4de0*/  @!P4 IMAD.IADD R66, R66, 0x1, -R8 ;  /* 0x000000014242c824 */ /* 0x000fe200078e0a08 */
[----:B------:R-:W-:Y:S01]  /*4df0*/  ISETP.GE.AND P4, PT, R4, RZ, PT ;  /* 0x000000ff0400720c */ /* 0x000fe20003f86270 */
[C---:B------:R-:W-:Y:S02]  /*4e00*/  IMAD R4, R8.reuse, R19, R18 ;  /* 0x0000001308047224 */ /* 0x040fe400078e0212 */
[----:B------:R-:W-:Y:S02]  /*4e10*/  IMAD.MOV.U32 R20, RZ, RZ, R15 ;  /* 0x000000ffff147224 */ /* 0x000fe400078e000f */
[----:B------:R-:W-:Y:S01]  /*4e20*/  @!P6 IMAD.IADD R5, R5, 0x1, -R8 ;  /* 0x000000010505e824 */ /* 0x000fe200078e0a08 */
[----:B0-----:R-:W-:Y:S01]  /*4e30*/  IABS R12, R6 ;  /* 0x00000006000c7213 */ /* 0x001fe20000000000 */
[----:B------:R-:W-:Y:S01]  /*4e40*/  @!P5 IMAD.MOV R13, RZ, RZ, -R13 ;  /* 0x000000ffff0dd224 */ /* 0x000fe200078e0a0d */
[----:B------:R-:W-:Y:S01]  /*4e50*/  ISETP.GT.U32.AND P6, PT, R8, R66, PT ;  /* 0x000000420800720c */ /* 0x000fe20003fc4070 */
[----:B------:R-:W-:Y:S01]  /*4e60*/  @!P3 IMAD.MOV R14, RZ, RZ, -R14 ;  /* 0x000000ffff0eb224 */ /* 0x000fe200078e0a0e */
[----:B------:R-:W-:Y:S01]  /*4e70*/  ISETP.GE.AND P5, PT, R2, RZ, PT ;  /* 0x000000ff0200720c */ /* 0x000fe20003fa6270 */
[----:B------:R-:W-:Y:S01]  /*4e80*/  IMAD.HI.U32 R17, R9, R12, RZ ;  /* 0x0000000c09117227 */ /* 0x000fe200078e00ff */
[----:B------:R-:W-:-:S02]  /*4e90*/  ISETP.GT.U32.AND P3, PT, R8, R4, PT ;  /* 0x000000040800720c */ /* 0x000fc40003f64070 */
[----:B------:R-:W-:Y:S01]  /*4ea0*/  STL [R1+0x488], R14 ;  /* 0x0004880e01007387 */ /* 0x000fe20000100800 */
[----:B------:R-:W-:Y:S02]  /*4eb0*/  IMAD.MOV R17, RZ, RZ, -R17 ;  /* 0x000000ffff117224 */ /* 0x000fe400078e0a11 */
[----:B------:R-:W-:Y:S01]  /*4ec0*/  @!P0 IMAD.MOV R20, RZ, RZ, -R20 ;  /* 0x000000ffff148224 */ /* 0x000fe200078e0a14 */
[C---:B------:R-:W-:Y:S01]  /*4ed0*/  ISETP.GT.U32.AND P0, PT, R8.reuse, R5, PT ;  /* 0x000000050800720c */ /* 0x040fe20003f04070 */
[----:B------:R-:W-:Y:S01]  /*4ee0*/  IMAD R2, R8, R17, R12 ;  /* 0x0000001108027224 */ /* 0x000fe200078e020c */
[----:B------:R-:W-:Y:S01]  /*4ef0*/  LOP3.LUT R12, R10, 0x57, RZ, 0xfc, !PT ;  /* 0x000000570a0c7812 */ /* 0x000fe200078efcff */
[--C-:B------:R-:W-:Y:S01]  /*4f00*/  @!P1 IMAD.IADD R30, R30, 0x1, -R8.reuse ;  /* 0x000000011e1e9824 */ /* 0x100fe200078e0a08 */
[----:B------:R-:W-:Y:S01]  /*4f10*/  ISETP.GE.AND P1, PT, R16, RZ, PT ;  /* 0x000000ff1000720c */ /* 0x000fe20003f26270 */
[----:B------:R-:W-:Y:S01]  /*4f20*/  @!P6 IMAD.IADD R66, R66, 0x1, -R8 ;  /* 0x000000014242e824 */ /* 0x000fe200078e0a08 */
[----:B------:R-:W-:Y:S01]  /*4f30*/  IABS R16, R11 ;  /* 0x0000000b00107213 */ /* 0x000fe20000000000 */
[----:B------:R-:W-:Y:S01]  /*4f40*/  STL [R1+0x4a0], R20 ;  /* 0x0004a01401007387 */ /* 0x000fe20000100800 */
[----:B------:R-:W-:Y:S01]  /*4f50*/  ISETP.GT.U32.AND P6, PT, R8, R2, PT ;  /* 0x000000020800720c */ /* 0x000fe20003fc4070 */
[----:B------:R-:W-:Y:S01]  /*4f60*/  @!P2 IMAD.MOV R30, RZ, RZ, -R30 ;  /* 0x000000ffff1ea224 */ /* 0x000fe200078e0a1e */
[----:B------:R-:W-:Y:S01]  /*4f70*/  ISETP.GE.AND P2, PT, R6, RZ, PT ;  /* 0x000000ff0600720c */ /* 0x000fe20003f46270 */
[----:B------:R0:W-:Y:S01]  /*4f80*/  STL [R1+0x4a4], R13 ;  /* 0x0004a40d01007387 */ /* 0x0001e20000100800 */
[----:B------:R-:W-:Y:S01]  /*4f90*/  LOP3.LUT R6, R10, 0x56, RZ, 0xfc, !PT ;  /* 0x000000560a067812 */ /* 0x000fe200078efcff */
[--C-:B------:R-:W-:Y:S01]  /*4fa0*/  @!P0 IMAD.IADD R5, R5, 0x1, -R8.reuse ;  /* 0x0000000105058824 */ /* 0x100fe200078e0a08 */
[----:B------:R-:W-:Y:S01]  /*4fb0*/  ISETP.GE.AND P0, PT, R11, RZ, PT ;  /* 0x000000ff0b00720c */ /* 0x000fe20003f06270 */
[----:B------:R-:W-:Y:S01]  /*4fc0*/  @!P3 IMAD.IADD R4, R4, 0x1, -R8 ;  /* 0x000000010404b824 */ /* 0x000fe200078e0a08 */
[----:B------:R-:W-:Y:S01]  /*4fd0*/  IABS R11, R6 ;  /* 0x00000006000b7213 */ /* 0x000fe20000000000 */
[----:B------:R-:W-:Y:S01]  /*4fe0*/  IMAD.MOV.U32 R18, RZ, RZ, R5 ;  /* 0x000000ffff127224 */ /* 0x000fe200078e0005 */
[----:B------:R-:W-:Y:S01]  /*4ff0*/  ISETP.GE.AND P3, PT, R6, RZ, PT ;  /* 0x000000ff0600720c */ /* 0x000fe20003f66270 */
[----:B------:R-:W-:Y:S01]  /*5000*/  @!P1 IMAD.MOV R66, RZ, RZ, -R66 ;  /* 0x000000ffff429224 */ /* 0x000fe200078e0a42 */
[----:B------:R-:W-:Y:S01]  /*5010*/  LOP3.LUT R17, R10, 0x59, RZ, 0xfc, !PT ;  /* 0x000000590a117812 */ /* 0x000fe200078efcff */
[----:B0-----:R-:W-:-:S03]  /*5020*/  IMAD.HI.U32 R13, R9, R16, RZ ;  /* 0x00000010090d7227 */ /* 0x001fc600078e00ff */
[----:B------:R-:W-:Y:S01]  /*5030*/  IABS R65, R17 ;  /* 0x0000001100417213 */ /* 0x000fe20000000000 */
[----:B------:R-:W-:Y:S02]  /*5040*/  IMAD.MOV R13, RZ, RZ, -R13 ;  /* 0x000000ffff0d7224 */ /* 0x000fe400078e0a0d */
[----:B------:R-:W-:Y:S01]  /*5050*/  @!P6 IMAD.IADD R2, R2, 0x1, -R8 ;  /* 0x000000010202e824 */ /* 0x000fe200078e0a08 */
[C---:B------:R-:W-:Y:S01]  /*5060*/  ISETP.GT.U32.AND P6, PT, R8.reuse, R4, PT ;  /* 0x000000040800720c */ /* 0x040fe20003fc4070 */
[C---:B------:R-:W-:Y:S01]  /*5070*/  IMAD R14, R8.reuse, R13, R16 ;  /* 0x0000000d080e7224 */ /* 0x040fe200078e0210 */
[----:B------:R-:W-:Y:S01]  /*5080*/  IABS R13, R12 ;  /* 0x0000000c000d7213 */ /* 0x000fe20000000000 */
[----:B------:R-:W-:Y:S01]  /*5090*/  IMAD.MOV.U32 R6, RZ, RZ, R11 ;  /* 0x000000ffff067224 */ /* 0x000fe200078e000b */
[C---:B------:R-:W-:Y:S01]  /*50a0*/  ISETP.GT.U32.AND P1, PT, R8.reuse, R2, PT ;  /* 0x000000020800720c */ /* 0x040fe20003f24070 */
[----:B------:R-:W-:Y:S01]  /*50b0*/  @!P4 IMAD.MOV R18, RZ, RZ, -R18 ;  /* 0x000000ffff12c224 */ /* 0x000fe200078e0a12 */
[----:B------:R-:W-:Y:S01]  /*50c0*/  ISETP.GT.U32.AND P4, PT, R8, R14, PT ;  /* 0x0000000e0800720c */ /* 0x000fe20003f84070 */
[----:B------:R-:W-:Y:S01]  /*50d0*/  IMAD.HI.U32 R15, R9, R6, RZ ;  /* 0x00000006090f7227 */ /* 0x000fe200078e00ff */
[----:B------:R-:W-:-:S02]  /*50e0*/  LOP3.LUT R11, R10, 0x58, RZ, 0xfc, !PT ;  /* 0x000000580a0b7812 */ /* 0x000fc400078efcff */
[----:B------:R0:W-:Y:S01]  /*50f0*/  STL [R1+0x484], R18 ;  /* 0x0004841201007387 */ /* 0x0001e20000100800 */
[----:B------:R-:W-:Y:S01]  /*5100*/  IMAD.MOV R15, RZ, RZ, -R15 ;  /* 0x000000ffff0f7224 */ /* 0x000fe200078e0a0f */
[----:B------:R-:W-:Y:S01]  /*5110*/  IABS R33, R11 ;  /* 0x0000000b00217213 */ /* 0x000fe20000000000 */
[----:B------:R-:W-:Y:S02]  /*5120*/  @!P6 IMAD.IADD R4, R4, 0x1, -R8 ;  /* 0x000000010404e824 */ /* 0x000fe400078e0a08 */
[----:B------:R-:W-:Y:S02]  /*5130*/  IMAD.MOV.U32 R5, RZ, RZ, R13 ;  /* 0x000000ffff057224 */ /* 0x000fe400078e000d */
[----:B------:R-:W-:Y:S02]  /*5140*/  IMAD R6, R8, R15, R6 ;  /* 0x0000000f08067224 */ /* 0x000fe400078e0206 */
[----:B------:R-:W-:Y:S01]  /*5150*/  @!P4 IMAD.IADD R14, R14, 0x1, -R8 ;  /* 0x000000010e0ec824 */ /* 0x000fe200078e0a08 */
[----:B------:R-:W-:Y:S01]  /*5160*/  ISETP.GE.AND P4, PT, R11, RZ, PT ;  /* 0x000000ff0b00720c */ /* 0x000fe20003f86270 */
[----:B------:R-:W-:Y:S01]  /*5170*/  IMAD.MOV.U32 R16, RZ, RZ, R4 ;  /* 0x000000ffff107224 */ /* 0x000fe200078e0004 */
[----:B------:R-:W-:Y:S01]  /*5180*/  ISETP.GT.U32.AND P6, PT, R8, R6, PT ;  /* 0x000000060800720c */ /* 0x000fe20003fc4070 */
[----:B------:R-:W-:Y:S01]  /*5190*/  IMAD.HI.U32 R15, R9, R5, RZ ;  /* 0x00000005090f7227 */ /* 0x000fe200078e00ff */
[----:B------:R-:W-:-:S03]  /*51a0*/  LOP3.LUT R11, R10, 0x5a, RZ, 0xfc, !PT ;  /* 0x0000005a0a0b7812 */ /* 0x000fc600078efcff */
[----:B------:R-:W-:Y:S01]  /*51b0*/  @!P5 IMAD.MOV R16, RZ, RZ, -R16 ;  /* 0x000000ffff10d224 */ /* 0x000fe200078e0a10 */
[----:B------:R-:W-:Y:S01]  /*51c0*/  ISETP.GT.U32.AND P5, PT, R8, R14, PT ;  /* 0x0000000e0800720c */ /* 0x000fe20003fa4070 */
[----:B------:R-:W-:-:S03]  /*51d0*/  IMAD.HI.U32 R13, R9, R33, RZ ;  /* 0x00000021090d7227 */ /* 0x000fc600078e00ff */
[----:B------:R-:W-:Y:S01]  /*51e0*/  STL [R1+0x478], R16 ;  /* 0x0004781001007387 */ /* 0x000fe20000100800 */
[----:B------:R-:W-:Y:S01]  /*51f0*/  @!P1 IMAD.IADD R2, R2, 0x1, -R8 ;  /* 0x0000000102029824 */ /* 0x000fe200078e0a08 */
[----:B------:R-:W-:Y:S01]  /*5200*/  ISETP.GE.AND P1, PT, R12, RZ, PT ;  /* 0x000000ff0c00720c */ /* 0x000fe20003f26270 */
[----:B------:R-:W-:Y:S02]  /*5210*/  IMAD.MOV R15, RZ, RZ, -R15 ;  /* 0x000000ffff0f7224 */ /* 0x000fe400078e0a0f */
[----:B------:R-:W-:Y:S02]  /*5220*/  IMAD.MOV R13, RZ, RZ, -R13 ;  /* 0x000000ffff0d7224 */ /* 0x000fe400078e0a0d */
[----:B------:R-:W-:Y:S02]  /*5230*/  IMAD R5, R8, R15, R5 ;  /* 0x0000000f08057224 */ /* 0x000fe400078e0205 */
[----:B------:R-:W-:Y:S01]  /*5240*/  IMAD.MOV.U32 R4, RZ, RZ, R2 ;  /* 0x000000ffff047224 */ /* 0x000fe200078e0002 */
[----:B------:R-:W-:Y:S01]  /*5250*/  LOP3.LUT R2, R10, 0x5c, RZ, 0xfc, !PT ;  /* 0x0000005c0a027812 */ /* 0x000fe200078efcff */
[----:B------:R-:W-:Y:S01]  /*5260*/  IMAD R33, R8, R13, R33 ;  /* 0x0000000d08217224 */ /* 0x000fe200078e0221 */
[----:B------:R-:W-:Y:S01]  /*5270*/  LOP3.LUT R13, R10, 0x5b, RZ, 0xfc, !PT ;  /* 0x0000005b0a0d7812 */ /* 0x000fe200078efcff */
[----:B------:R-:W-:Y:S01]  /*5280*/  @!P2 IMAD.MOV R4, RZ, RZ, -R4 ;  /* 0x000000ffff04a224 */ /* 0x000fe200078e0a04 */
[----:B------:R-:W-:Y:S01]  /*5290*/  ISETP.GT.U32.AND P2, PT, R8, R5, PT ;  /* 0x000000050800720c */ /* 0x000fe20003f44070 */
[--C-:B------:R-:W-:Y:S01]  /*52a0*/  @!P6 IMAD.IADD R6, R6, 0x1, -R8.reuse ;  /* 0x000000010606e824 */ /* 0x100fe200078e0a08 */
[----:B0-----:R-:W-:Y:S01]  /*52b0*/  IABS R18, R2 ;  /* 0x0000000200127213 */ /* 0x001fe20000000000 */
[----:B------:R-:W-:Y:S01]  /*52c0*/  @!P5 IMAD.IADD R14, R14, 0x1, -R8 ;  /* 0x000000010e0ed824 */ /* 0x000fe200078e0a08 */
[C---:B------:R-:W-:Y:S01]  /*52d0*/  ISETP.GT.U32.AND P5, PT, R8.reuse, R33, PT ;  /* 0x000000210800720c */ /* 0x040fe20003fa4070 */
[----:B------:R-:W-:Y:S01]  /*52e0*/  IMAD.HI.U32 R12, R9, R65, RZ ;  /* 0x00000041090c7227 */ /* 0x000fe200078e00ff */
[----:B------:R-:W-:Y:S01]  /*52f0*/  ISETP.GT.U32.AND P6, PT, R8, R6, PT ;  /* 0x000000060800720c */ /* 0x000fe20003fc4070 */
[----:B------:R0:W-:Y:S01]  /*5300*/  STL [R1+0x474], R4 ;  /* 0x0004740401007387 */ /* 0x0001e20000100800 */
[----:B------:R-:W-:Y:S01]  /*5310*/  IABS R15, R13 ;  /* 0x0000000d000f7213 */ /* 0x000fe20000000000 */
[----:B------:R-:W-:-:S02]  /*5320*/  IMAD.MOV R12, RZ, RZ, -R12 ;  /* 0x000000ffff0c7224 */ /* 0x000fc400078e0a0c */
[----:B------:R-:W-:Y:S02]  /*5330*/  IMAD.MOV.U32 R21, RZ, RZ, R14 ;  /* 0x000000ffff157224 */ /* 0x000fe400078e000e */
[----:B------:R-:W-:Y:S01]  /*5340*/  IMAD R65, R8, R12, R65 ;  /* 0x0000000c08417224 */ /* 0x000fe200078e0241 */
[----:B------:R-:W-:Y:S01]  /*5350*/  IABS R12, R11 ;  /* 0x0000000b000c7213 */ /* 0x000fe20000000000 */
[--C-:B------:R-:W-:Y:S01]  /*5360*/  @!P2 IMAD.IADD R5, R5, 0x1, -R8.reuse ;  /* 0x000000010505a824 */ /* 0x100fe200078e0a08 */
[----:B------:R-:W-:Y:S01]  /*5370*/  ISETP.GE.AND P2, PT, R17, RZ, PT ;  /* 0x000000ff1100720c */ /* 0x000fe20003f46270 */
[--C-:B------:R-:W-:Y:S01]  /*5380*/  @!P5 IMAD.IADD R33, R33, 0x1, -R8.reuse ;  /* 0x000000012121d824 */ /* 0x100fe200078e0a08 */
[----:B0-----:R-:W-:Y:S01]  /*5390*/  LOP3.LUT R4, R10, 0x5d, RZ, 0xfc, !PT ;  /* 0x0000005d0a047812 */ /* 0x001fe200078efcff */
[----:B------:R-:W-:Y:S01]  /*53a0*/  @!P6 IMAD.IADD R6, R6, 0x1, -R8 ;  /* 0x000000010606e824 */ /* 0x000fe200078e0a08 */
[C---:B------:R-:W-:Y:S01]  /*53b0*/  ISETP.GT.U32.AND P5, PT, R8.reuse, R5, PT ;  /* 0x000000050800720c */ /* 0x040fe20003fa4070 */
[----:B------:R-:W-:Y:S01]  /*53c0*/  IMAD.HI.U32 R16, R9, R12, RZ ;  /* 0x0000000c09107227 */ /* 0x000fe200078e00ff */
[----:B------:R-:W-:-:S02]  /*53d0*/  ISETP.GT.U32.AND P6, PT, R8, R65, PT ;  /* 0x000000410800720c */ /* 0x000fc40003fc4070 */
[----:B------:R-:W-:Y:S01]  /*53e0*/  IABS R19, R4 ;  /* 0x0000000400137213 */ /* 0x000fe20000000000 */
[----:B------:R-:W-:Y:S02]  /*53f0*/  IMAD.MOV R16, RZ, RZ, -R16 ;  /* 0x000000ffff107224 */ /* 0x000fe400078e0a10 */
[----:B------:R-:W-:Y:S02]  /*5400*/  IMAD.MOV.U32 R17, RZ, RZ, R18 ;  /* 0x000000ffff117224 */ /* 0x000fe400078e0012 */
[----:B------:R-:W-:Y:S02]  /*5410*/  IMAD R12, R8, R16, R12 ;  /* 0x00000010080c7224 */ /* 0x000fe400078e020c */
[----:B------:R-:W-:-:S04]  /*5420*/  IMAD.HI.U32 R18, R9, R15, RZ ;  /* 0x0000000f09127227 */ /* 0x000fc800078e00ff */
[--C-:B------:R-:W-:Y:S01]  /*5430*/  @!P5 IMAD.IADD R5, R5, 0x1, -R8.reuse ;  /* 0x000000010505d824 */ /* 0x100fe200078e0a08 */
[C---:B------:R-:W-:Y:S01]  /*5440*/  ISETP.GT.U32.AND P5, PT, R8.reuse, R12, PT ;  /* 0x0000000c0800720c */ /* 0x040fe20003fa4070 */
[----:B------:R-:W-:Y:S01]  /*5450*/  @!P6 IMAD.IADD R65, R65, 0x1, -R8 ;  /* 0x000000014141e824 */ /* 0x000fe200078e0a08 */
[----:B------:R-:W-:Y:S01]  /*5460*/  ISETP.GT.U32.AND P6, PT, R8, R33, PT ;  /* 0x000000210800720c */ /* 0x000fe20003fc4070 */
[----:B------:R-:W-:Y:S01]  /*5470*/  IMAD.MOV.U32 R20, RZ, RZ, R6 ;  /* 0x000000ffff147224 */ /* 0x000fe200078e0006 */
[----:B------:R-:W-:Y:S01]  /*5480*/  LOP3.LUT R6, R10, 0x5e, RZ, 0xfc, !PT ;  /* 0x0000005e0a067812 */ /* 0x000fe200078efcff */
[----:B------:R-:W-:Y:S01]  /*5490*/  @!P0 IMAD.MOV R21, RZ, RZ, -R21 ;  /* 0x000000ffff158224 */ /* 0x000fe200078e0a15 */
[C---:B------:R-:W-:Y:S01]  /*54a0*/  ISETP.GT.U32.AND P0, PT, R8.reuse, R65, PT ;  /* 0x000000410800720c */ /* 0x040fe20003f04070 */
[----:B------:R-:W-:Y:S02]  /*54b0*/  IMAD.MOV R18, RZ, RZ, -R18 ;  /* 0x000000ffff127224 */ /* 0x000fe400078e0a12 */
[----:B------:R-:W-:Y:S01]  /*54c0*/  @!P3 IMAD.MOV R20, RZ, RZ, -R20 ;  /* 0x000000ffff14b224 */ /* 0x000fe200078e0a14 */
[----:B------:R-:W-:Y:S01]  /*54d0*/  ISETP.GE.AND P3, PT, R11, RZ, PT ;  /* 0x000000ff0b00720c */ /* 0x000fe20003f66270 */
[----:B------:R-:W-:Y:S01]  /*54e0*/  IMAD.HI.U32 R11, R9, R19, RZ ;  /* 0x00000013090b7227 */ /* 0x000fe200078e00ff */
[----:B------:R-:W-:Y:S03]  /*54f0*/  STL [R1+0x470], R21 ;  /* 0x0004701501007387 */ /* 0x000fe60000100800 */
[----:B------:R-:W-:Y:S01]  /*5500*/  IMAD R15, R8, R18, R15 ;  /* 0x00000012080f7224 */ /* 0x000fe200078e020f */
[----:B------:R0:W-:Y:S01]  /*5510*/  STL [R1+0x46c], R20 ;  /* 0x00046c1401007387 */ /* 0x0001e20000100800 */
[----:B------:R-:W-:Y:S01]  /*5520*/  IMAD.MOV R11, RZ, RZ, -R11 ;  /* 0x000000ffff0b7224 */ /* 0x000fe200078e0a0b */
[----:B------:R-:W-:Y:S01]  /*5530*/  LOP3.LUT R18, R10, 0x65, RZ, 0xfc, !PT ;  /* 0x000000650a127812 */ /* 0x000fe200078efcff */
[----:B------:R-:W-:-:S02]  /*5540*/  @!P5 IMAD.IADD R12, R12, 0x1, -R8 ;  /* 0x000000010c0cd824 */ /* 0x000fc400078e0a08 */
[----:B------:R-:W-:Y:S01]  /*5550*/  @!P6 IMAD.IADD R33, R33, 0x1, -R8 ;  /* 0x000000012121e824 */ /* 0x000fe200078e0a08 */
[C---:B------:R-:W-:Y:S01]  /*5560*/  ISETP.GT.U32.AND P6, PT, R8.reuse, R15, PT ;  /* 0x0000000f0800720c */ /* 0x040fe20003fc4070 */
[----:B------:R-:W-:Y:S01]  /*5570*/  IMAD R19, R8, R11, R19 ;  /* 0x0000000b08137224 */ /* 0x000fe200078e0213 */
[----:B------:R-:W-:Y:S01]  /*5580*/  LOP3.LUT R11, R10, 0x5f, RZ, 0xfc, !PT ;  /* 0x0000005f0a0b7812 */ /* 0x000fe200078efcff */
[----:B------:R-:W-:-:S04]  /*5590*/  IMAD.HI.U32 R14, R9, R17, RZ ;  /* 0x00000011090e7227 */ /* 0x000fc800078e00ff */
[----:B0-----:R-:W-:Y:S01]  /*55a0*/  IMAD.MOV.U32 R20, RZ, RZ, R5 ;  /* 0x000000ffff147224 */ /* 0x001fe200078e0005 */
[----:B------:R-:W-:Y:S01]  /*55b0*/  IABS R5, R11 ;  /* 0x0000000b00057213 */ /* 0x000fe20000000000 */
[----:B------:R-:W-:Y:S01]  /*55c0*/  @!P4 IMAD.MOV R33, RZ, RZ, -R33 ;  /* 0x000000ffff21c224 */ /* 0x000fe200078e0a21 */
[C---:B------:R-:W-:Y:S01]  /*55d0*/  ISETP.GT.U32.AND P4, PT, R8.reuse, R19, PT ;  /* 0x000000130800720c */ /* 0x040fe20003f84070 */
[----:B------:R-:W-:Y:S01]  /*55e0*/  @!P1 IMAD.MOV R20, RZ, RZ, -R20 ;  /* 0x000000ffff149224 */ /* 0x000fe200078e0a14 */
[C---:B------:R-:W-:Y:S01]  /*55f0*/  ISETP.GT.U32.AND P1, PT, R8.reuse, R12, PT ;  /* 0x0000000c0800720c */ /* 0x040fe20003f24070 */
[----:B------:R-:W-:Y:S02]  /*5600*/  IMAD.MOV R14, RZ, RZ, -R14 ;  /* 0x000000ffff0e7224 */ /* 0x000fe400078e0a0e */
[--C-:B------:R-:W-:Y:S01]  /*5610*/  @!P0 IMAD.IADD R65, R65, 0x1, -R8.reuse ;  /* 0x0000000141418824 */ /* 0x100fe200078e0a08 */
[----:B------:R-:W-:Y:S01]  /*5620*/  ISETP.GE.AND P0, PT, R13, RZ, PT ;  /* 0x000000ff0d00720c */ /* 0x000fe20003f06270 */
[C---:B------:R-:W-:Y:S01]  /*5630*/  IMAD R17, R8.reuse, R14, R17 ;  /* 0x0000000e08117224 */ /* 0x040fe200078e0211 */
[----:B------:R-:W-:Y:S01]  /*5640*/  IABS R13, R6 ;  /* 0x00000006000d7213 */ /* 0x000fe20000000000 */
[----:B------:R-:W-:Y:S01]  /*5650*/  @!P6 IMAD.IADD R15, R15, 0x1, -R8 ;  /* 0x000000010f0fe824 */ /* 0x000fe200078e0a08 */
[----:B------:R-:W-:Y:S01]  /*5660*/  STL [R1+0x468], R20 ;  /* 0x0004681401007387 */ /* 0x000fe20000100800 */
[----:B------:R-:W-:Y:S01]  /*5670*/  @!P2 IMAD.MOV R65, RZ, RZ, -R65 ;  /* 0x000000ffff41a224 */ /* 0x000fe200078e0a41 */
[C---:B------:R-:W-:Y:S01]  /*5680*/  ISETP.GT.U32.AND P5, PT, R8.reuse, R17, PT ;  /* 0x000000110800720c */ /* 0x040fe20003fa4070 */
[----:B------:R-:W-:Y:S01]  /*5690*/  IMAD.HI.U32 R14, R9, R13, RZ ;  /* 0x0000000d090e7227 */ /* 0x000fe200078e00ff */
[----:B------:R-:W-:-:S02]  /*56a0*/  ISETP.GT.U32.AND P6, PT, R8, R15, PT ;  /* 0x0000000f0800720c */ /* 0x000fc40003fc4070 */
[----:B------:R-:W-:Y:S01]  /*56b0*/  ISETP.GE.AND P2, PT, R2, RZ, PT ;  /* 0x000000ff0200720c */ /* 0x000fe20003f46270 */
[--C-:B------:R-:W-:Y:S01]  /*56c0*/  @!P1 IMAD.IADD R12, R12, 0x1, -R8.reuse ;  /* 0x000000010c0c9824 */ /* 0x100fe200078e0a08 */
[----:B------:R-:W-:Y:S01]  /*56d0*/  ISETP.GE.AND P1, PT, R4, RZ, PT ;  /* 0x000000ff0400720c */ /* 0x000fe20003f26270 */
[----:B------:R-:W-:Y:S01]  /*56e0*/  @!P4 IMAD.IADD R19, R19, 0x1, -R8 ;  /* 0x000000011313c824 */ /* 0x000fe200078e0a08 */
[----:B------:R-:W-:Y:S01]  /*56f0*/  LOP3.LUT R4, R10, 0x61, RZ, 0xfc, !PT ;  /* 0x000000610a047812 */ /* 0x000fe200078efcff */
[----:B------:R-:W-:Y:S01]  /*5700*/  IMAD.MOV.U32 R16, RZ, RZ, R12 ;  /* 0x000000ffff107224 */ /* 0x000fe200078e000c */
[----:B------:R-:W-:Y:S01]  /*5710*/  ISETP.GE.AND P4, PT, R6, RZ, PT ;  /* 0x000000ff0600720c */ /* 0x000fe20003f86270 */
[----:B------:R-:W-:Y:S01]  /*5720*/  IMAD.MOV R14, RZ, RZ, -R14 ;  /* 0x000000ffff0e7224 */ /* 0x000fe200078e0a0e */
[----:B------:R-:W-:Y:S01]  /*5730*/  IABS R64, R4 ;  /* 0x0000000400407213 */ /* 0x000fe20000000000 */
[----:B------:R-:W-:Y:S01]  /*5740*/  @!P3 IMAD.MOV R16, RZ, RZ, -R16 ;  /* 0x000000ffff10b224 */ /* 0x000fe200078e0a10 */
[----:B------:R-:W-:Y:S01]  /*5750*/  ISETP.GT.U32.AND P3, PT, R8, R19, PT ;  /* 0x000000130800720c */ /* 0x000fe20003f64070 */
[----:B------:R-:W-:Y:S01]  /*5760*/  IMAD.HI.U32 R2, R9, R5, RZ ;  /* 0x0000000509027227 */ /* 0x000fe200078e00ff */
[----:B------:R-:W-:-:S02]  /*5770*/  LOP3.LUT R6, R10, 0x63, RZ, 0xfc, !PT ;  /* 0x000000630a067812 */ /* 0x000fc400078efcff */
[----:B------:R-:W-:Y:S01]  /*5780*/  STL [R1+0x460], R16 ;  /* 0x0004601001007387 */ /* 0x000fe20000100800 */
[C---:B------:R-:W-:Y:S02]  /*5790*/  IMAD R13, R8.reuse, R14, R13 ;  /* 0x0000000e080d7224 */ /* 0x040fe400078e020d */
[----:B------:R-:W-:Y:S02]  /*57a0*/  IMAD.MOV R2, RZ, RZ, -R2 ;  /* 0x000000ffff027224 */ /* 0x000fe400078e0a02 */
[--C-:B------:R-:W-:Y:S02]  /*57b0*/  @!P5 IMAD.IADD R17, R17, 0x1, -R8.reuse ;  /* 0x000000011111d824 */ /* 0x100fe400078e0a08 */
[--C-:B------:R-:W-:Y:S01]  /*57c0*/  @!P6 IMAD.IADD R15, R15, 0x1, -R8.reuse ;  /* 0x000000010f0fe824 */ /* 0x100fe200078e0a08 */
[C---:B------:R-:W-:Y:S01]  /*57d0*/  ISETP.GT.U32.AND P6, PT, R8.reuse, R13, PT ;  /* 0x0000000d0800720c */ /* 0x040fe20003fc4070 */
[C---:B------:R-:W-:Y:S01]  /*57e0*/  IMAD R2, R8.reuse, R2, R5 ;  /* 0x0000000208027224 */ /* 0x040fe200078e0205 */
[----:B------:R-:W-:Y:S01]  /*57f0*/  ISETP.GT.U32.AND P5, PT, R8, R17, PT ;  /* 0x000000110800720c */ /* 0x000fe20003fa4070 */
[----:B------:R-:W-:Y:S01]  /*5800*/  @!P3 IMAD.IADD R19, R19, 0x1, -R8 ;  /* 0x000000011313b824 */ /* 0x000fe200078e0a08 */
[----:B------:R-:W-:Y:S01]  /*5810*/  LOP3.LUT R5, R10, 0x60, RZ, 0xfc, !PT ;  /* 0x000000600a057812 */ /* 0x000fe200078efcff */
[----:B------:R-:W-:Y:S01]  /*5820*/  IMAD.MOV.U32 R12, RZ, RZ, R15 ;  /* 0x000000ffff0c7224 */ /* 0x000fe200078e000f */
[----:B------:R-:W-:-:S02]  /*5830*/  ISETP.GT.U32.AND P3, PT, R8, R2, PT ;  /* 0x000000020800720c */ /* 0x000fc40003f64070 */
[----:B------:R-:W-:Y:S01]  /*5840*/  IABS R32, R5 ;  /* 0x0000000500207213 */ /* 0x000fe20000000000 */
[----:B------:R-:W-:Y:S01]  /*5850*/  @!P0 IMAD.MOV R12, RZ, RZ, -R12 ;  /* 0x000000ffff0c8224 */ /* 0x000fe200078e0a0c */
[----:B------:R-:W-:-:S03]  /*5860*/  ISETP.GE.AND P0, PT, R5, RZ, PT ;  /* 0x000000ff0500720c */ /* 0x000fc60003f06270 */
[--C-:B------:R-:W-:Y:S01]  /*5870*/  @!P6 IMAD.IADD R13, R13, 0x1, -R8.reuse ;  /* 0x000000010d0de824 */ /* 0x100fe200078e0a08 */
[----:B------:R0:W-:Y:S01]  /*5880*/  STL [R1+0x44c], R12 ;  /* 0x00044c0c01007387 */ /* 0x0001e20000100800 */
[--C-:B------:R-:W-:Y:S01]  /*5890*/  @!P5 IMAD.IADD R17, R17, 0x1, -R8.reuse ;  /* 0x000000011111d824 */ /* 0x100fe200078e0a08 */
[----:B------:R-:W-:Y:S02]  /*58a0*/  ISETP.GE.AND P5, PT, R11, RZ, PT ;  /* 0x000000ff0b00720c */ /* 0x000fe40003fa6270 */
[----:B------:R-:W-:Y:S01]  /*58b0*/  ISETP.GT.U32.AND P6, PT, R8, R13, PT ;  /* 0x0000000d0800720c */ /* 0x000fe20003fc4070 */
[----:B------:R-:W-:Y:S01]  /*58c0*/  @!P3 IMAD.IADD R2, R2, 0x1, -R8 ;  /* 0x000000010202b824 */ /* 0x000fe200078e0a08 */
[----:B------:R-:W-:Y:S01]  /*58d0*/  LOP3.LUT R11, R10, 0x62, RZ, 0xfc, !PT ;  /* 0x000000620a0b7812 */ /* 0x000fe200078efcff */
[----:B------:R-:W-:Y:S02]  /*58e0*/  IMAD.MOV.U32 R14, RZ, RZ, R17 ;  /* 0x000000ffff0e7224 */ /* 0x000fe400078e0011 */
[----:B0-----:R-:W-:Y:S01]  /*58f0*/  IMAD.MOV.U32 R12, RZ, RZ, R19 ;  /* 0x000000ffff0c7224 */ /* 0x001fe200078e0013 */
[----:B------:R-:W-:Y:S01]  /*5900*/  ISETP.GT.U32.AND P3, PT, R8, R2, PT ;  /* 0x000000020800720c */ /* 0x000fe20003f64070 */
[----:B------:R-:W-:Y:S01]  /*5910*/  @!P2 IMAD.MOV R14, RZ, RZ, -R14 ;  /* 0x000000ffff0ea224 */ /* 0x000fe200078e0a0e */
[----:B------:R-:W-:Y:S01]  /*5920*/  ISETP.GE.AND P2, PT, R4, RZ, PT ;  /* 0x000000ff0400720c */ /* 0x000fe20003f46270 */
[----:B------:R-:W-:Y:S01]  /*5930*/  @!P1 IMAD.MOV R12, RZ, RZ, -R12 ;  /* 0x000000ffff0c9224 */ /* 0x000fe200078e0a0c */
[----:B------:R-:W-:Y:S01]  /*5940*/  ISETP.GE.AND P1, PT, R11, RZ, PT ;  /* 0x000000ff0b00720c */ /* 0x000fe20003f26270 */
[----:B------:R-:W-:Y:S01]  /*5950*/  IMAD.HI.U32 R4, R9, R32, RZ ;  /* 0x0000002009047227 */ /* 0x000fe200078e00ff */
[----:B------:R-:W-:Y:S01]  /*5960*/  IABS R11, R11 ;  /* 0x0000000b000b7213 */ /* 0x000fe20000000000 */
[----:B------:R0:W-:Y:S01]  /*5970*/  STL [R1+0x448], R14 ;  /* 0x0004480e01007387 */ /* 0x0001e20000100800 */
[----:B------:R-:W-:Y:S01]  /*5980*/  LOP3.LUT R19, R10, 0x64, RZ, 0xfc, !PT ;  /* 0x000000640a137812 */ /* 0x000fe200078efcff */
[----:B------:R-:W-:Y:S01]  /*5990*/  @!P6 IMAD.IADD R13, R13, 0x1, -R8 ;  /* 0x000000010d0de824 */ /* 0x000fe200078e0a08 */
[----:B------:R-:W-:Y:S01]  /*59a0*/  ISETP.GE.AND P6, PT, R6, RZ, PT ;  /* 0x000000ff0600720c */ /* 0x000fe20003fc6270 */
[----:B------:R-:W-:Y:S01]  /*59b0*/  IMAD.MOV R4, RZ, RZ, -R4 ;  /* 0x000000ffff047224 */ /* 0x000fe200078e0a04 */
[----:B------:R1:W-:Y:S01]  /*59c0*/  STL [R1+0x43c], R12 ;  /* 0x00043c0c01007387 */ /* 0x0003e20000100800 */
[----:B------:R-:W-:Y:S01]  /*59d0*/  IMAD.HI.U32 R5, R9, R11, RZ ;  /* 0x0000000b09057227 */ /* 0x000fe200078e00ff */
[----:B------:R-:W-:-:S03]  /*59e0*/  IABS R6, R6 ;  /* 0x0000000600067213 */ /* 0x000fc60000000000 */
[----:B------:R-:W-:Y:S02]  /*59f0*/  IMAD R32, R8, R4, R32 ;  /* 0x0000000408207224 */ /* 0x000fe400078e0220 */
[----:B0-----:R-:W-:Y:S02]  /*5a00*/  IMAD.MOV.U32 R14, RZ, RZ, R13 ;  /* 0x000000ffff0e7224 */ /* 0x001fe400078e000d */
[----:B------:R-:W-:Y:S02]  /*5a10*/  IMAD.MOV R5, RZ, RZ, -R5 ;  /* 0x000000ffff057224 */ /* 0x000fe400078e0a05 */
[----:B------:R-:W-:Y:S02]  /*5a20*/  @!P3 IMAD.IADD R2, R2, 0x1, -R8 ;  /* 0x000000010202b824 */ /* 0x000fe400078e0a08 */
[----:B-1----:R-:W-:-:S04]  /*5a30*/  IMAD.HI.U32 R12, R9, R64, RZ ;  /* 0x00000040090c7227 */ /* 0x002fc800078e00ff */
[----:B------:R-:W-:Y:S01]  /*5a40*/  @!P4 IMAD.MOV R14, RZ, RZ, -R14 ;  /* 0x000000ffff0ec224 */ /* 0x000fe200078e0a0e */
[C---:B------:R-:W-:Y:S01]  /*5a50*/  ISETP.GT.U32.AND P4, PT, R8.reuse, R32, PT ;  /* 0x000000200800720c */ /* 0x040fe20003f84070 */
[----:B------:R-:W-:Y:S01]  /*5a60*/  IMAD R11, R8, R5, R11 ;  /* 0x00000005080b7224 */ /* 0x000fe200078e020b */
[----:B------:R-:W-:Y:S01]  /*5a70*/  LOP3.LUT R5, R10, 0x67, RZ, 0xfc, !PT ;  /* 0x000000670a057812 */ /* 0x000fe200078efcff */
[----:B------:R-:W-:Y:S01]  /*5a80*/  IMAD.MOV.U32 R13, RZ, RZ, R2 ;  /* 0x000000ffff0d7224 */ /* 0x000fe200078e0002 */
[----:B------:R0:W-:Y:S01]  /*5a90*/  STL [R1+0x440], R14 ;  /* 0x0004400e01007387 */ /* 0x0001e20000100800 */
[----:B------:R-:W-:Y:S01]  /*5aa0*/  IMAD.MOV R12, RZ, RZ, -R12 ;  /* 0x000000ffff0c7224 */ /* 0x000fe200078e0a0c */
[----:B------:R-:W-:Y:S01]  /*5ab0*/  IABS R2, R19 ;  /* 0x0000001300027213 */ /* 0x000fe20000000000 */
[----:B------:R-:W-:Y:S01]  /*5ac0*/  @!P5 IMAD.MOV R13, RZ, RZ, -R13 ;  /* 0x000000ffff0dd224 */ /* 0x000fe200078e0a0d */
[C---:B------:R-:W-:Y:S01]  /*5ad0*/  ISETP.GT.U32.AND P5, PT, R8.reuse, R11, PT ;  /* 0x0000000b0800720c */ /* 0x040fe20003fa4070 */
[----:B------:R-:W-:Y:S01]  /*5ae0*/  IMAD R64, R8, R12, R64 ;  /* 0x0000000c08407224 */ /* 0x000fe200078e0240 */
[----:B------:R-:W-:Y:S01]  /*5af0*/  LOP3.LUT R12, R10, 0x66, RZ, 0xfc, !PT ;  /* 0x000000660a0c7812 */ /* 0x000fe200078efcff */
[C---:B------:R-:W-:Y:S01]  /*5b00*/  IMAD.HI.U32 R4, R9.reuse, R6, RZ ;  /* 0x0000000609047227 */ /* 0x040fe200078e00ff */
[----:B------:R1:W-:Y:S02]  /*5b10*/  STL [R1+0x444], R13 ;  /* 0x0004440d01007387 */ /* 0x0003e40000100800 */
[----:B------:R-:W-:Y:S01]  /*5b20*/  ISETP.GT.U32.AND P3, PT, R8, R64, PT ;  /* 0x000000400800720c */ /* 0x000fe20003f64070 */
[----:B------:R-:W-:Y:S01]  /*5b30*/  @!P4 IMAD.IADD R32, R32, 0x1, -R8 ;  /* 0x000000012020c824 */ /* 0x000fe200078e0a08 */
[----:B0-----:R-:W-:Y:S01]  /*5b40*/  IABS R14, R5 ;  /* 0x00000005000e7213 */ /* 0x001fe20000000000 */
[----:B------:R-:W-:Y:S01]  /*5b50*/  IMAD.MOV R4, RZ, RZ, -R4 ;  /* 0x000000ffff047224 */ /* 0x000fe200078e0a04 */
[----:B------:R-:W-:Y:S01]  /*5b60*/  IABS R15, R12 ;  /* 0x0000000c000f7213 */ /* 0x000fe20000000000 */
[----:B------:R-:W-:Y:S01]  /*5b70*/  IMAD.HI.U32 R16, R9, R2, RZ ;  /* 0x0000000209107227 */ /* 0x000fe200078e00ff */
[----:B------:R-:W-:-:S02]  /*5b80*/  ISETP.GT.U32.AND P4, PT, R8, R32, PT ;  /* 0x000000200800720c */ /* 0x000fc40003f84070 */
[----:B-1----:R-:W-:Y:S01]  /*5b90*/  IABS R13, R18 ;  /* 0x00000012000d7213 */ /* 0x002fe20000000000 */
[----:B------:R-:W-:Y:S02]  /*5ba0*/  @!P5 IMAD.IADD R11, R11, 0x1, -R8 ;  /* 0x000000010b0bd824 */ /* 0x000fe400078e0a08 */
[----:B------:R-:W-:Y:S02]  /*5bb0*/  IMAD R6, R8, R4, R6 ;  /* 0x0000000408067224 */ /* 0x000fe400078e0206 */
[----:B------:R-:W-:Y:S01]  /*5bc0*/  @!P3 IMAD.IADD R64, R64, 0x1, -R8 ;  /* 0x000000014040b824 */ /* 0x000fe200078e0a08 */
[----:B------:R-:W-:Y:S01]  /*5bd0*/  ISETP.GT.U32.AND P5, PT, R8, R11, PT ;  /* 0x0000000b0800720c */ /* 0x000fe20003fa4070 */
[----:B------:R-:W-:-:S03]  /*5be0*/  IMAD.HI.U32 R4, R9, R13, RZ ;  /* 0x0000000d09047227 */ /* 0x000fc600078e00ff */
[----:B------:R-:W-:Y:S01]  /*5bf0*/  ISETP.GT.U32.AND P3, PT, R8, R64, PT ;  /* 0x000000400800720c */ /* 0x000fe20003f64070 */
[----:B------:R-:W-:Y:S02]  /*5c00*/  IMAD.MOV R4, RZ, RZ, -R4 ;  /* 0x000000ffff047224 */ /* 0x000fe400078e0a04 */
[----:B------:R-:W-:Y:S01]  /*5c10*/  @!P4 IMAD.IADD R32, R32, 0x1, -R8 ;  /* 0x000000012020c824 */ /* 0x000fe200078e0a08 */
[C---:B------:R-:W-:Y:S01]  /*5c20*/  ISETP.GT.U32.AND P4, PT, R8.reuse, R6, PT ;  /* 0x000000060800720c */ /* 0x040fe20003f84070 */
[----:B------:R-:W-:Y:S01]  /*5c30*/  IMAD R13, R8, R4, R13 ;  /* 0x00000004080d7224 */ /* 0x000fe200078e020d */
[----:B------:R-:W-:Y:S01]  /*5c40*/  LOP3.LUT R4, R10, 0x68, RZ, 0xfc, !PT ;  /* 0x000000680a047812 */ /* 0x000fe200078efcff */
[----:B------:R-:W-:Y:S02]  /*5c50*/  IMAD.MOV R16, RZ, RZ, -R16 ;  /* 0x000000ffff107224 */ /* 0x000fe400078e0a10 */
[----:B------:R-:W-:Y:S01]  /*5c60*/  @!P5 IMAD.IADD R11, R11, 0x1, -R8 ;  /* 0x000000010b0bd824 */ /* 0x000fe200078e0a08 */
[C---:B------:R-:W-:Y:S01]  /*5c70*/  ISETP.GT.U32.AND P5, PT, R8.reuse, R13, PT ;  /* 0x0000000d0800720c */ /* 0x040fe20003fa4070 */
[----:B------:R-:W-:Y:S01]  /*5c80*/  IMAD R2, R8, R16, R2 ;  /* 0x0000001008027224 */ /* 0x000fe200078e0202 */
[----:B------:R-:W-:Y:S01]  /*5c90*/  IABS R35, R4 ;  /* 0x0000000400237213 */ /* 0x000fe20000000000 */
[----:B------:R-:W-:-:S02]  /*5ca0*/  @!P3 IMAD.IADD R64, R64, 0x1, -R8 ;  /* 0x000000014040b824 */ /* 0x000fc400078e0a08 */
[----:B------:R-:W-:Y:S01]  /*5cb0*/  IMAD.HI.U32 R16, R9, R14, RZ ;  /* 0x0000000e09107227 */ /* 0x000fe200078e00ff */
[----:B------:R-:W-:-:S03]  /*5cc0*/  ISETP.GT.U32.AND P3, PT, R8, R2, PT ;  /* 0x000000020800720c */ /* 0x000fc60003f64070 */
[----:B------:R-:W-:Y:S01]  /*5cd0*/  @!P4 IMAD.IADD R6, R6, 0x1, -R8 ;  /* 0x000000010606c824 */ /* 0x000fe200078e0a08 */
[----:B------:R-:W-:Y:S01]  /*5ce0*/  ISETP.GE.AND P4, PT, R19, RZ, PT ;  /* 0x000000ff1300720c */ /* 0x000fe20003f86270 */
[----:B------:R-:W-:Y:S02]  /*5cf0*/  @!P0 IMAD.MOV R32, RZ, RZ, -R32 ;  /* 0x000000ffff208224 */ /* 0x000fe400078e0a20 */
[----:B------:R-:W-:Y:S01]  /*5d00*/  @!P5 IMAD.IADD R13, R13, 0x1, -R8 ;  /* 0x000000010d0dd824 */ /* 0x000fe200078e0a08 */
[C---:B------:R-:W-:Y:S01]  /*5d10*/  ISETP.GT.U32.AND P0, PT, R8.reuse, R6, PT ;  /* 0x000000060800720c */ /* 0x040fe20003f04070 */
[----:B------:R-:W-:Y:S02]  /*5d20*/  IMAD.MOV R16, RZ, RZ, -R16 ;  /* 0x000000ffff107224 */ /* 0x000fe400078e0a10 */
[----:B------:R-:W-:Y:S01]  /*5d30*/  IMAD.HI.U32 R17, R9, R15, RZ ;  /* 0x0000000f09117227 */ /* 0x000fe200078e00ff */
[----:B------:R-:W-:-:S03]  /*5d40*/  ISETP.GT.U32.AND P5, PT, R8, R13, PT ;  /* 0x0000000d0800720c */ /* 0x000fc60003fa4070 */
[----:B------:R-:W-:Y:S02]  /*5d50*/  IMAD R14, R8, R16, R14 ;  /* 0x00000010080e7224 */ /* 0x000fe400078e020e */
[----:B------:R-:W-:Y:S01]  /*5d60*/  @!P3 IMAD.IADD R2, R2, 0x1, -R8 ;  /* 0x000000010202b824 */ /* 0x000fe200078e0a08 */
[----:B------:R-:W-:Y:S01]  /*5d70*/  ISETP.GE.AND P3, PT, R18, RZ, PT ;  /* 0x000000ff1200720c */ /* 0x000fe20003f66270 */
[----:B------:R-:W-:-:S04]  /*5d80*/  IMAD.HI.U32 R16, R9, R35, RZ ;  /* 0x0000002309107227 */ /* 0x000fc800078e00ff */
[----:B------:R-:W-:Y:S02]  /*5d90*/  IMAD.MOV R17, RZ, RZ, -R17 ;  /* 0x000000ffff117224 */ /* 0x000fe400078e0a11 */
[----:B------:R-:W-:Y:S01]  /*5da0*/  @!P2 IMAD.MOV R64, RZ, RZ, -R64 ;  /* 0x000000ffff40a224 */ /* 0x000fe200078e0a40 */
[C---:B------:R-:W-:Y:S01]  /*5db0*/  ISETP.GT.U32.AND P2, PT, R8.reuse, R2, PT ;  /* 0x000000020800720c */ /* 0x040fe20003f44070 */
[----:B------:R-:W-:Y:S02]  /*5dc0*/  IMAD.MOV R16, RZ, RZ, -R16 ;  /* 0x000000ffff107224 */ /* 0x000fe400078e0a10 */
[----:B------:R-:W-:Y:S02]  /*5dd0*/  IMAD R15, R8, R17, R15 ;  /* 0x00000011080f7224 */ /* 0x000fe400078e020f */
[----:B------:R-:W-:Y:S02]  /*5de0*/  @!P0 IMAD.IADD R6, R6, 0x1, -R8 ;  /* 0x0000000106068824 */ /* 0x000fe400078e0a08 */
[C---:B------:R-:W-:Y:S01]  /*5df0*/  IMAD R35, R8.reuse, R16, R35 ;  /* 0x0000001008237224 */ /* 0x040fe200078e0223 */
[----:B------:R-:W-:Y:S01]  /*5e00*/  ISETP.GT.U32.AND P0, PT, R8, R15, PT ;  /* 0x0000000f0800720c */ /* 0x000fe20003f04070 */
[----:B------:R-:W-:-:S02]  /*5e10*/  IMAD.MOV.U32 R20, RZ, RZ, R6 ;  /* 0x000000ffff147224 */ /* 0x000fc400078e0006 */
[----:B------:R-:W-:Y:S01]  /*5e20*/  @!P5 IMAD.IADD R13, R13, 0x1, -R8 ;  /* 0x000000010d0dd824 */ /* 0x000fe200078e0a08 */
[C---:B------:R-:W-:Y:S01]  /*5e30*/  ISETP.GT.U32.AND P5, PT, R8.reuse, R35, PT ;  /* 0x000000230800720c */ /* 0x040fe20003fa4070 */
[----:B------:R-:W-:Y:S01]  /*5e40*/  @!P6 IMAD.MOV R20, RZ, RZ, -R20 ;  /* 0x000000ffff14e224 */ /* 0x000fe200078e0a14 */
[----:B------:R-:W-:Y:S01]  /*5e50*/  ISETP.GT.U32.AND P6, PT, R8, R14, PT ;  /* 0x0000000e0800720c */ /* 0x000fe20003fc4070 */
[----:B------:R-:W-:Y:S01]  /*5e60*/  IMAD.MOV.U32 R21, RZ, RZ, R11 ;  /* 0x000000ffff157224 */ /* 0x000fe200078e000b */
[----:B------:R-:W-:Y:S01]  /*5e70*/  LOP3.LUT R11, R10, 0x6a, RZ, 0xfc, !PT ;  /* 0x0000006a0a0b7812 */ /* 0x000fe200078efcff */
[----:B------:R-:W-:Y:S01]  /*5e80*/  @!P2 IMAD.IADD R2, R2, 0x1, -R8 ;  /* 0x000000010202a824 */ /* 0x000fe200078e0a08 */
[----:B------:R-:W-:Y:S01]  /*5e90*/  ISETP.GE.AND P2, PT, R5, RZ, PT ;  /* 0x000000ff0500720c */ /* 0x000fe20003f46270 */
[----:B------:R-:W-:Y:S01]  /*5ea0*/  @!P1 IMAD.MOV R21, RZ, RZ, -R21 ;  /* 0x000000ffff159224 */ /* 0x000fe200078e0a15 */
[----:B------:R-:W-:Y:S01]  /*5eb0*/  ISETP.GE.AND P1, PT, R12, RZ, PT ;  /* 0x000000ff0c00720c */ /* 0x000fe20003f26270 */
[----:B------:R-:W-:Y:S01]  /*5ec0*/  IMAD.MOV.U32 R16, RZ, RZ, R2 ;  /* 0x000000ffff107224 */ /* 0x000fe200078e0002 */
[----:B------:R-:W-:Y:S01]  /*5ed0*/  LOP3.LUT R12, R10, 0x69, RZ, 0xfc, !PT ;  /* 0x000000690a0c7812 */ /* 0x000fe200078efcff */
[--C-:B------:R-:W-:Y:S01]  /*5ee0*/  @!P0 IMAD.IADD R15, R15, 0x1, -R8.reuse ;  /* 0x000000010f0f8824 */ /* 0x100fe200078e0a08 */
[----:B------:R-:W-:Y:S01]  /*5ef0*/  IABS R6, R11 ;  /* 0x0000000b00067213 */ /* 0x000fe20000000000 */
[----:B------:R-:W-:Y:S01]  /*5f00*/  @!P5 IMAD.IADD R35, R35, 0x1, -R8 ;  /* 0x000000012323d824 */ /* 0x000fe200078e0a08 */
[----:B------:R-:W-:Y:S01]  /*5f10*/  IABS R63, R12 ;  /* 0x0000000c003f7213 */ /* 0x000fe20000000000 */
[----:B------:R-:W-:Y:S01]  /*5f20*/  @!P4 IMAD.MOV R16, RZ, RZ, -R16 ;  /* 0x000000ffff10c224 */ /* 0x000fe200078e0a10 */
[----:B------:R-:W-:Y:S01]  /*5f30*/  STL [R1+0x438], R21 ;  /* 0x0004381501007387 */ /* 0x000fe20000100800 */
[----:B------:R-:W-:Y:S01]  /*5f40*/  @!P6 IMAD.IADD R14, R14, 0x1, -R8 ;  /* 0x000000010e0ee824 */ /* 0x000fe200078e0a08 */
[----:B------:R-:W-:Y:S01]  /*5f50*/  ISETP.GE.AND P0, PT, R4, RZ, PT ;  /* 0x000000ff0400720c */ /* 0x000fe20003f06270 */
[----:B------:R-:W-:Y:S01]  /*5f60*/  IMAD.HI.U32 R4, R9, R63, RZ ;  /* 0x0000003f09047227 */ /* 0x000fe200078e00ff */
[C---:B------:R-:W-:Y:S01]  /*5f70*/  ISETP.GT.U32.AND P6, PT, R8.reuse, R15, PT ;  /* 0x0000000f0800720c */ /* 0x040fe20003fc4070 */
[----:B------:R-:W-:Y:S01]  /*5f80*/  STL [R1+0x434], R20 ;  /* 0x0004341401007387 */ /* 0x000fe20000100800 */
[C---:B------:R-:W-:Y:S01]  /*5f90*/  ISETP.GT.U32.AND P4, PT, R8.reuse, R35, PT ;  /* 0x000000230800720c */ /* 0x040fe20003f84070 */
[----:B------:R-:W-:Y:S01]  /*5fa0*/  IMAD.MOV R4, RZ, RZ, -R4 ;  /* 0x000000ffff047224 */ /* 0x000fe200078e0a04 */
[----:B------:R-:W-:Y:S01]  /*5fb0*/  ISETP.GT.U32.AND P5, PT, R8, R14, PT ;  /* 0x0000000e0800720c */ /* 0x000fe20003fa4070 */
[----:B------:R0:W-:Y:S01]  /*5fc0*/  STL [R1+0x430], R16 ;  /* 0x0004301001007387 */ /* 0x0001e20000100800 */
[----:B------:R-:W-:Y:S01]  /*5fd0*/  LOP3.LUT R5, R10, 0x6b, RZ, 0xfc, !PT ;  /* 0x0000006b0a057812 */ /* 0x000fe200078efcff */
[----:B------:R-:W-:Y:S01]  /*5fe0*/  IMAD R63, R8, R4, R63 ;  /* 0x00000004083f7224 */ /* 0x000fe200078e023f */
[----:B------:R-:W-:Y:S01]  /*5ff0*/  LOP3.LUT R2, R10, 0x6c, RZ, 0xfc, !PT ;  /* 0x0000006c0a027812 */ /* 0x000fe200078efcff */
[----:B------:R-:W-:Y:S01]  /*6000*/  @!P3 IMAD.MOV R13, RZ, RZ, -R13 ;  /* 0x000000ffff0db224 */ /* 0x000fe200078e0a0d */
[----:B------:R-:W-:-:S02]  /*6010*/  IABS R4, R5 ;  /* 0x0000000500047213 */ /* 0x000fc40000000000 */
[----:B------:R-:W-:Y:S01]  /*6020*/  IABS R19, R2 ;  /* 0x0000000200137213 */ /* 0x000fe20000000000 */
[----:B------:R-:W-:Y:S01]  /*6030*/  @!P6 IMAD.IADD R15, R15, 0x1, -R8 ;  /* 0x000000010f0fe824 */ /* 0x000fe200078e0a08 */
[C---:B------:R-:W-:Y:S01]  /*6040*/  ISETP.GT.U32.AND P6, PT, R8.reuse, R63, PT ;  /* 0x0000003f0800720c */ /* 0x040fe20003fc4070 */
[----:B0-----:R-:W-:Y:S01]  /*6050*/  IMAD.HI.U32 R16, R9, R6, RZ ;  /* 0x0000000609107227 */ /* 0x001fe200078e00ff */
[----:B------:R0:W-:Y:S03]  /*6060*/  STL [R1+0x428], R13 ;  /* 0x0004280d01007387 */ /* 0x0001e60000100800 */
[----:B------:R-:W-:Y:S02]  /*6070*/  IMAD.MOV R16, RZ, RZ, -R16 ;  /* 0x000000ffff107224 */ /* 0x000fe400078e0a10 */
[----:B------:R-:W-:Y:S02]  /*6080*/  @!P4 IMAD.IADD R35, R35, 0x1, -R8 ;  /* 0x000000012323c824 */ /* 0x000fe400078e0a08 */
[----:B------:R-:W-:-:S02]  /*6090*/  IMAD R6, R8, R16, R6 ;  /* 0x0000001008067224 */ /* 0x000fc400078e0206 */
[----:B------:R-:W-:-:S03]  /*60a0*/  IMAD.HI.U32 R16, R9, R4, RZ ;  /* 0x0000000409107227 */ /* 0x000fc600078e00ff */
[----:B------:R-:W-:Y:S01]  /*60b0*/  ISETP.GT.U32.AND P4, PT, R8, R6, PT ;  /* 0x000000060800720c */ /* 0x000fe20003f84070 */
[--C-:B------:R-:W-:Y:S01]  /*60c0*/  @!P6 IMAD.IADD R63, R63, 0x1, -R8.reuse ;  /* 0x000000013f3fe824 */ /* 0x100fe200078e0a08 */
[----:B------:R-:W-:Y:S01]  /*60d0*/  ISETP.GE.AND P6, PT, R11, RZ, PT ;  /* 0x000000ff0b00720c */ /* 0x000fe20003fc6270 */
[----:B------:R-:W-:Y:S01]  /*60e0*/  @!P5 IMAD.IADD R14, R14, 0x1, -R8 ;  /* 0x000000010e0ed824 */ /* 0x000fe200078e0a08 */
[----:B------:R-:W-:Y:S01]  /*60f0*/  ISETP.GE.AND P5, PT, R12, RZ, PT ;  /* 0x000000ff0c00720c */ /* 0x000fe20003fa6270 */
[----:B------:R-:W-:Y:S01]  /*6100*/  IMAD.HI.U32 R17, R9, R19, RZ ;  /* 0x0000001309117227 */ /* 0x000fe200078e00ff */
[----:B------:R-:W-:Y:S02]  /*6110*/  LOP3.LUT R12, R10, 0x6d, RZ, 0xfc, !PT ;  /* 0x0000006d0a0c7812 */ /* 0x000fe400078efcff */
[----:B------:R-:W-:Y:S01]  /*6120*/  ISETP.GT.U32.AND P3, PT, R8, R63, PT ;  /* 0x0000003f0800720c */ /* 0x000fe20003f64070 */
[----:B------:R-:W-:Y:S01]  /*6130*/  IMAD.MOV R16, RZ, RZ, -R16 ;  /* 0x000000ffff107224 */ /* 0x000fe200078e0a10 */
[----:B------:R-:W-:Y:S01]  /*6140*/  LOP3.LUT R11, R10, 0x6e, RZ, 0xfc, !PT ;  /* 0x0000006e0a0b7812 */ /* 0x000fe200078efcff */
[----:B------:R-:W-:-:S02]  /*6150*/  IMAD.MOV R17, RZ, RZ, -R17 ;  /* 0x000000ffff117224 */ /* 0x000fc400078e0a11 */
[----:B------:R-:W-:Y:S02]  /*6160*/  @!P4 IMAD.IADD R6, R6, 0x1, -R8 ;  /* 0x000000010606c824 */ /* 0x000fe400078e0a08 */
[C---:B------:R-:W-:Y:S01]  /*6170*/  IMAD R4, R8.reuse, R16, R4 ;  /* 0x0000001008047224 */ /* 0x040fe200078e0204 */
[----:B------:R-:W-:Y:S01]  /*6180*/  IABS R16, R12 ;  /* 0x0000000c00107213 */ /* 0x000fe20000000000 */
[----:B------:R-:W-:Y:S01]  /*6190*/  IMAD.MOV.U32 R18, RZ, RZ, R15 ;  /* 0x000000ffff127224 */ /* 0x000fe200078e000f */
[C---:B------:R-:W-:Y:S01]  /*61a0*/  ISETP.GT.U32.AND P4, PT, R8.reuse, R6, PT ;  /* 0x000000060800720c */ /* 0x040fe20003f84070 */
[C---:B------:R-:W-:Y:S01]  /*61b0*/  IMAD R19, R8.reuse, R17, R19 ;  /* 0x0000001108137224 */ /* 0x040fe200078e0213 */
[----:B------:R-:W-:Y:S01]  /*61c0*/  IABS R17, R11 ;  /* 0x0000000b00117213 */ /* 0x000fe20000000000 */
[----:B------:R-:W-:Y:S01]  /*61d0*/  @!P1 IMAD.MOV R18, RZ, RZ, -R18 ;  /* 0x000000ffff129224 */ /* 0x000fe200078e0a12 */
[----:B------:R-:W-:Y:S01]  /*61e0*/  ISETP.GT.U32.AND P1, PT, R8, R4, PT ;  /* 0x000000040800720c */ /* 0x000fe20003f24070 */
[----:B------:R-:W-:-:S02]  /*61f0*/  IMAD.MOV.U32 R15, RZ, RZ, R14 ;  /* 0x000000ffff0f7224 */ /* 0x000fc400078e000e */
[C---:B0-----:R-:W-:Y:S01]  /*6200*/  IMAD.HI.U32 R13, R9.reuse, R16, RZ ;  /* 0x00000010090d7227 */ /* 0x041fe200078e00ff */
[----:B------:R-:W-:Y:S03]  /*6210*/  STL [R1+0x40c], R18 ;  /* 0x00040c1201007387 */ /* 0x000fe60000100800 */
[----:B------:R-:W-:Y:S01]  /*6220*/  @!P2 IMAD.MOV R15, RZ, RZ, -R15 ;  /* 0x000000ffff0fa224 */ /* 0x000fe200078e0a0f */
[----:B------:R-:W-:Y:S01]  /*6230*/  ISETP.GT.U32.AND P2, PT, R8, R19, PT ;  /* 0x000000130800720c */ /* 0x000fe20003f44070 */
[----:B------:R-:W-:-:S03]  /*6240*/  IMAD.HI.U32 R14, R9, R17, RZ ;  /* 0x00000011090e7227 */ /* 0x000fc600078e00ff */
[----:B------:R0:W-:Y:S01]  /*6250*/  STL [R1+0x408], R15 ;  /* 0x0004080f01007387 */ /* 0x0001e20000100800 */
[----:B------:R-:W-:Y:S02]  /*6260*/  IMAD.MOV R13, RZ, RZ, -R13 ;  /* 0x000000ffff0d7224 */ /* 0x000fe400078e0a0d */
[----:B------:R-:W-:Y:S01]  /*6270*/  @!P3 IMAD.IADD R63, R63, 0x1, -R8 ;  /* 0x000000013f3fb824 */ /* 0x000fe200078e0a08 */
[----:B------:R-:W-:Y:S01]  /*6280*/  ISETP.GE.AND P3, PT, R2, RZ, PT ;  /* 0x000000ff0200720c */ /* 0x000fe20003f66270 */
[----:B------:R-:W-:Y:S02]  /*6290*/  IMAD.MOV R14, RZ, RZ, -R14 ;  /* 0x000000ffff0e7224 */ /* 0x000fe400078e0a0e */
[----:B------:R-:W-:Y:S01]  /*62a0*/  @!P4 IMAD.IADD R6, R6, 0x1, -R8 ;  /* 0x000000010606c824 */ /* 0x000fe200078e0a08 */
[----:B------:R-:W-:Y:S01]  /*62b0*/  ISETP.GE.AND P4, PT, R12, RZ, PT ;  /* 0x000000ff0c00720c */ /* 0x000fe20003f86270 */
[----:B------:R-:W-:Y:S01]  /*62c0*/  IMAD R2, R8, R13, R16 ;  /* 0x0000000d08027224 */ /* 0x000fe200078e0210 */
[----:B------:R-:W-:Y:S01]  /*62d0*/  LOP3.LUT R13, R10, 0x6f, RZ, 0xfc, !PT ;  /* 0x0000006f0a0d7812 */ /* 0x000fe200078efcff */
[----:B------:R-:W-:Y:S01]  /*62e0*/  @!P0 IMAD.MOV R35, RZ, RZ, -R35 ;  /* 0x000000ffff238224 */ /* 0x000fe200078e0a23 */
[----:B------:R-:W-:Y:S01]  /*62f0*/  ISETP.GE.AND P0, PT, R5, RZ, PT ;  /* 0x000000ff0500720c */ /* 0x000fe20003f06270 */
[----:B------:R-:W-:Y:S01]  /*6300*/  @!P1 IMAD.IADD R4, R4, 0x1, -R8 ;  /* 0x0000000104049824 */ /* 0x000fe200078e0a08 */
[----:B------:R-:W-:Y:S01]  /*6310*/  LOP3.LUT R12, R10, 0x70, RZ, 0xfc, !PT ;  /* 0x000000700a0c7812 */ /* 0x000fe200078efcff */
[C---:B------:R-:W-:Y:S01]  /*6320*/  IMAD R5, R8.reuse, R14, R17 ;  /* 0x0000000e08057224 */ /* 0x040fe200078e0211 */
[----:B------:R-:W-:Y:S01]  /*6330*/  IABS R14, R13 ;  /* 0x0000000d000e7213 */ /* 0x000fe20000000000 */
[----:B0-----:R-:W-:Y:S01]  /*6340*/  IMAD.MOV.U32 R15, RZ, RZ, R6 ;  /* 0x000000ffff0f7224 */ /* 0x001fe200078e0006 */
[C---:B------:R-:W-:Y:S01]  /*6350*/  ISETP.GT.U32.AND P1, PT, R8.reuse, R4, PT ;  /* 0x000000040800720c */ /* 0x040fe20003f24070 */
[----:B------:R-:W-:Y:S01]  /*6360*/  @!P5 IMAD.MOV R63, RZ, RZ, -R63 ;  /* 0x000000ffff3fd224 */ /* 0x000fe200078e0a3f */
[C---:B------:R-:W-:Y:S01]  /*6370*/  ISETP.GT.U32.AND P5, PT, R8.reuse, R2, PT ;  /* 0x000000020800720c */ /* 0x040fe20003fa4070 */
[----:B------:R-:W-:Y:S01]  /*6380*/  @!P2 IMAD.IADD R19, R19, 0x1, -R8 ;  /* 0x000000011313a824 */ /* 0x000fe200078e0a08 */
[----:B------:R-:W-:Y:S01]  /*6390*/  IABS R34, R12 ;  /* 0x0000000c00227213 */ /* 0x000fe20000000000 */
[----:B------:R-:W-:Y:S01]  /*63a0*/  @!P6 IMAD.MOV R15, RZ, RZ, -R15 ;  /* 0x000000ffff0fe224 */ /* 0x000fe200078e0a0f */
[----:B------:R-:W-:-:S02]  /*63b0*/  ISETP.GT.U32.AND P6, PT, R8, R5, PT ;  /* 0x000000050800720c */ /* 0x000fc40003fc4070 */
[----:B------:R-:W-:Y:S02]  /*63c0*/  ISETP.GT.U32.AND P2, PT, R8, R19, PT ;  /* 0x000000130800720c */ /* 0x000fe40003f44070 */
[----:B------:R0:W-:Y:S01]  /*63d0*/  STL [R1+0x400], R15 ;  /* 0x0004000f01007387 */ /* 0x0001e20000100800 */
[----:B------:R-:W-:Y:S02]  /*63e0*/  LOP3.LUT R6, R10, 0x71, RZ, 0xfc, !PT ;  /* 0x000000710a067812 */ /* 0x000fe400078efcff */
[--C-:B------:R-:W-:Y:S01]  /*63f0*/  @!P1 IMAD.IADD R4, R4, 0x1, -R8.reuse ;  /* 0x0000000104049824 */ /* 0x100fe200078e0a08 */
[----:B------:R-:W-:Y:S01]  /*6400*/  ISETP.GE.AND P1, PT, R11, RZ, PT ;  /* 0x000000ff0b00720c */ /* 0x000fe20003f26270 */
[----:B------:R-:W-:Y:S01]  /*6410*/  @!P5 IMAD.IADD R2, R2, 0x1, -R8 ;  /* 0x000000010202d824 */ /* 0x000fe200078e0a08 */
[----:B------:R-:W-:Y:S01]  /*6420*/  IABS R62, R6 ;  /* 0x00000006003e7213 */ /* 0x000fe20000000000 */
[----:B------:R-:W-:-:S03]  /*6430*/  IMAD.HI.U32 R11, R9, R14, RZ ;  /* 0x0000000e090b7227 */ /* 0x000fc600078e00ff */
[C---:B------:R-:W-:Y:S01]  /*6440*/  ISETP.GT.U32.AND P5, PT, R8.reuse, R2, PT ;  /* 0x000000020800720c */ /* 0x040fe20003fa4070 */
[--C-:B------:R-:W-:Y:S02]  /*6450*/  @!P6 IMAD.IADD R5, R5, 0x1, -R8.reuse ;  /* 0x000000010505e824 */ /* 0x100fe400078e0a08 */
[----:B------:R-:W-:Y:S01]  /*6460*/  @!P2 IMAD.IADD R19, R19, 0x1, -R8 ;  /* 0x000000011313a824 */ /* 0x000fe200078e0a08 */
[----:B------:R-:W-:Y:S01]  /*6470*/  ISETP.GE.AND P2, PT, R13, RZ, PT ;  /* 0x000000ff0d00720c */ /* 0x000fe20003f46270 */
[----:B0-----:R-:W-:Y:S01]  /*6480*/  IMAD.MOV.U32 R15, RZ, RZ, R4 ;  /* 0x000000ffff0f7224 */ /* 0x001fe200078e0004 */
[----:B------:R-:W-:Y:S01]  /*6490*/  ISETP.GT.U32.AND P6, PT, R8, R5, PT ;  /* 0x000000050800720c */ /* 0x000fe20003fc4070 */
[----:B------:R-:W-:Y:S01]  /*64a0*/  IMAD.HI.U32 R13, R9, R34, RZ ;  /* 0x00000022090d7227 */ /* 0x000fe200078e00ff */
[----:B------:R-:W-:-:S03]  /*64b0*/  LOP3.LUT R4, R10, 0x74, RZ, 0xfc, !PT ;  /* 0x000000740a047812 */ /* 0x000fc600078efcff */
[----:B------:R-:W-:Y:S02]  /*64c0*/  IMAD.MOV R11, RZ, RZ, -R11 ;  /* 0x000000ffff0b7224 */ /* 0x000fe400078e0a0b */
[----:B------:R-:W-:Y:S01]  /*64d0*/  @!P0 IMAD.MOV R15, RZ, RZ, -R15 ;  /* 0x000000ffff0f8224 */ /* 0x000fe200078e0a0f */
[----:B------:R-:W-:Y:S01]  /*64e0*/  ISETP.GE.AND P0, PT, R12, RZ, PT ;  /* 0x000000ff0c00720c */ /* 0x000fe20003f06270 */
[----:B------:R-:W-:Y:S02]  /*64f0*/  IMAD.MOV R13, RZ, RZ, -R13 ;  /* 0x000000ffff0d7224 */ /* 0x000fe400078e0a0d */
[----:B------:R-:W-:Y:S01]  /*6500*/  IMAD R12, R8, R11, R14 ;  /* 0x0000000b080c7224 */ /* 0x000fe200078e020e */
[----:B------:R-:W-:Y:S01]  /*6510*/  LOP3.LUT R14, R10, 0x72, RZ, 0xfc, !PT ;  /* 0x000000720a0e7812 */ /* 0x000fe200078efcff */
[----:B------:R-:W-:Y:S01]  /*6520*/  IMAD R34, R8, R13, R34 ;  /* 0x0000000d08227224 */ /* 0x000fe200078e0222 */
[----:B------:R0:W-:Y:S01]  /*6530*/  STL [R1+0x3fc], R15 ;  /* 0x0003fc0f01007387 */ /* 0x0001e20000100800 */
[--C-:B------:R-:W-:Y:S01]  /*6540*/  @!P5 IMAD.IADD R2, R2, 0x1, -R8.reuse ;  /* 0x000000010202d824 */ /* 0x100fe200078e0a08 */
[C---:B------:R-:W-:Y:S01]  /*6550*/  ISETP.GT.U32.AND P5, PT, R8.reuse, R12, PT ;  /* 0x0000000c0800720c */ /* 0x040fe20003fa4070 */
[----:B------:R-:W-:Y:S01]  /*6560*/  @!P6 IMAD.IADD R5, R5, 0x1, -R8 ;  /* 0x000000010505e824 */ /* 0x000fe200078e0a08 */
[----:B------:R-:W-:Y:S01]  /*6570*/  ISETP.GT.U32.AND P6, PT, R8, R34, PT ;  /* 0x000000220800720c */ /* 0x000fe20003fc4070 */
[----:B------:R-:W-:Y:S01]  /*6580*/  IMAD.HI.U32 R11, R9, R62, RZ ;  /* 0x0000003e090b7227 */ /* 0x000fe200078e00ff */
[----:B------:R-:W-:-:S02]  /*6590*/  IABS R17, R14 ;  /* 0x0000000e00117213 */ /* 0x000fc40000000000 */
[C---:B------:R-:W-:Y:S01]  /*65a0*/  LOP3.LUT R13, R10.reuse, 0x75, RZ, 0xfc, !PT ;  /* 0x000000750a0d7812 */ /* 0x040fe200078efcff */
[----:B------:R-:W-:Y:S01]  /*65b0*/  IMAD.MOV R11, RZ, RZ, -R11 ;  /* 0x000000ffff0b7224 */ /* 0x000fe200078e0a0b */
[----:B0-----:R-:W-:Y:S01]  /*65c0*/  LOP3.LUT R15, R10, 0x73, RZ, 0xfc, !PT ;  /* 0x000000730a0f7812 */ /* 0x001fe200078efcff */
[----:B------:R-:W-:-:S03]  /*65d0*/  IMAD.HI.U32 R20, R9, R17, RZ ;  /* 0x0000001109147227 */ /* 0x000fc600078e00ff */
[----:B------:R-:W-:Y:S01]  /*65e0*/  IABS R16, R15 ;  /* 0x0000000f00107213 */ /* 0x000fe20000000000 */
[--C-:B------:R-:W-:Y:S02]  /*65f0*/  @!P5 IMAD.IADD R12, R12, 0x1, -R8.reuse ;  /* 0x000000010c0cd824 */ /* 0x100fe400078e0a08 */
[----:B------:R-:W-:Y:S02]  /*6600*/  @!P6 IMAD.IADD R34, R34, 0x1, -R8 ;  /* 0x000000012222e824 */ /* 0x000fe400078e0a08 */
[C---:B------:R-:W-:Y:S01]  /*6610*/  IMAD R62, R8.reuse, R11, R62 ;  /* 0x0000000b083e7224 */ /* 0x040fe200078e023e */
[----:B------:R-:W-:Y:S01]  /*6620*/  ISETP.GT.U32.AND P6, PT, R8, R12, PT ;  /* 0x0000000c0800720c */ /* 0x000fe20003fc4070 */
[----:B------:R-:W-:Y:S01]  /*6630*/  IMAD.MOV R20, RZ, RZ, -R20 ;  /* 0x000000ffff147224 */ /* 0x000fe200078e0a14 */
[----:B------:R-:W-:Y:S01]  /*6640*/  IABS R11, R4 ;  /* 0x00000004000b7213 */ /* 0x000fe20000000000 */
[----:B------:R-:W-:Y:S01]  /*6650*/  @!P3 IMAD.MOV R19, RZ, RZ, -R19 ;  /* 0x000000ffff13b224 */ /* 0x000fe200078e0a13 */
[----:B------:R-:W-:Y:S01]  /*6660*/  ISETP.GE.AND P3, PT, R6, RZ, PT ;  /* 0x000000ff0600720c */ /* 0x000fe20003f66270 */
[----:B------:R-:W-:Y:S01]  /*6670*/  IMAD.HI.U32 R18, R9, R16, RZ ;  /* 0x0000001009127227 */ /* 0x000fe200078e00ff */
[----:B------:R-:W-:-:S02]  /*6680*/  ISETP.GT.U32.AND P5, PT, R8, R62, PT ;  /* 0x0000003e0800720c */ /* 0x000fc40003fa4070 */
[----:B------:R0:W-:Y:S01]  /*6690*/  STL [R1+0x3f8], R19 ;  /* 0x0003f81301007387 */ /* 0x0001e20000100800 */
[----:B------:R-:W-:Y:S01]  /*66a0*/  IMAD R6, R8, R20, R17 ;  /* 0x0000001408067224 */ /* 0x000fe200078e0211 */
[----:B------:R-:W-:Y:S01]  /*66b0*/  IABS R17, R13 ;  /* 0x0000000d00117213 */ /* 0x000fe20000000000 */
[----:B------:R-:W-:Y:S02]  /*66c0*/  IMAD.MOV R18, RZ, RZ, -R18 ;  /* 0x000000ffff127224 */ /* 0x000fe400078e0a12 */
[----:B------:R-:W-:Y:S01]  /*66d0*/  @!P6 IMAD.IADD R12, R12, 0x1, -R8 ;  /* 0x000000010c0ce824 */ /* 0x000fe200078e0a08 */
[C---:B------:R-:W-:Y:S01]  /*66e0*/  ISETP.GT.U32.AND P6, PT, R8.reuse, R6, PT ;  /* 0x000000060800720c */ /* 0x040fe20003fc4070 */
[----:B------:R-:W-:Y:S02]  /*66f0*/  IMAD.MOV.U32 R21, RZ, RZ, R2 ;  /* 0x000000ffff157224 */ /* 0x000fe400078e0002 */
[----:B0-----:R-:W-:Y:S02]  /*6700*/  IMAD.MOV.U32 R19, RZ, RZ, R11 ;  /* 0x000000ffff137224 */ /* 0x001fe400078e000b */
[----:B------:R-:W-:-:S02]  /*6710*/  IMAD R11, R8, R18, R16 ;  /* 0x00000012080b7224 */ /* 0x000fc400078e0210 */
[----:B------:R-:W-:-:S04]  /*6720*/  IMAD.HI.U32 R2, R9, R19, RZ ;  /* 0x0000001309027227 */ /* 0x000fc800078e00ff */
[----:B------:R-:W-:Y:S01]  /*6730*/  IMAD.MOV.U32 R16, RZ, RZ, R12 ;  /* 0x000000ffff107224 */ /* 0x000fe200078e000c */
[----:B------:R-:W-:Y:S01]  /*6740*/  LOP3.LUT R12, R10, 0x77, RZ, 0xfc, !PT ;  /* 0x000000770a0c7812 */ /* 0x000fe200078efcff */
[----:B------:R-:W-:Y:S02]  /*6750*/  IMAD.MOV R2, RZ, RZ, -R2 ;  /* 0x000000ffff027224 */ /* 0x000fe400078e0a02 */
[----:B------:R-:W-:Y:S01]  /*6760*/  @!P4 IMAD.MOV R21, RZ, RZ, -R21 ;  /* 0x000000ffff15c224 */ /* 0x000fe200078e0a15 */
[C---:B------:R-:W-:Y:S01]  /*6770*/  ISETP.GT.U32.AND P4, PT, R8.reuse, R34, PT ;  /* 0x000000220800720c */ /* 0x040fe20003f84070 */
[----:B------:R-:W-:Y:S01]  /*6780*/  @!P2 IMAD.MOV R16, RZ, RZ, -R16 ;  /* 0x000000ffff10a224 */ /* 0x000fe200078e0a10 */
[C---:B------:R-:W-:Y:S01]  /*6790*/  ISETP.GT.U32.AND P2, PT, R8.reuse, R11, PT ;  /* 0x0000000b0800720c */ /* 0x040fe20003f44070 */
[----:B------:R-:W-:Y:S01]  /*67a0*/  IMAD R2, R8, R2, R19 ;  /* 0x0000000208027224 */ /* 0x000fe200078e0213 */
[----:B------:R-:W-:Y:S01]  /*67b0*/  STL [R1+0x3f0], R21 ;  /* 0x0003f01501007387 */ /* 0x000fe20000100800 */
[----:B------:R-:W-:Y:S01]  /*67c0*/  @!P6 IMAD.IADD R6, R6, 0x1, -R8 ;  /* 0x000000010606e824 */ /* 0x000fe200078e0a08 */
[----:B------:R-:W-:Y:S01]  /*67d0*/  IABS R19, R12 ;  /* 0x0000000c00137213 */ /* 0x000fe20000000000 */
[----:B------:R-:W-:Y:S01]  /*67e0*/  IMAD.MOV.U32 R18, RZ, RZ, R5 ;  /* 0x000000ffff127224 */ /* 0x000fe200078e0005 */
[----:B------:R-:W-:Y:S01]  /*67f0*/  ISETP.GT.U32.AND P6, PT, R8, R2, PT ;  /* 0x000000020800720c */ /* 0x000fe20003fc4070 */
[----:B------:R-:W-:-:S04]  /*6800*/  IMAD.HI.U32 R5, R9, R17, RZ ;  /* 0x0000001109057227 */ /* 0x000fc800078e00ff */
[----:B------:R-:W-:Y:S02]  /*6810*/  IMAD.MOV R5, RZ, RZ, -R5 ;  /* 0x000000ffff057224 */ /* 0x000fe400078e0a05 */
[----:B------:R-:W-:Y:S01]  /*6820*/  @!P1 IMAD.MOV R18, RZ, RZ, -R18 ;  /* 0x000000ffff129224 */ /* 0x000fe200078e0a12 */
[----:B------:R-:W-:Y:S01]  /*6830*/  ISETP.GE.AND P1, PT, R14, RZ, PT ;  /* 0x000000ff0e00720c */ /* 0x000fe20003f26270 */
[--C-:B------:R-:W-:Y:S01]  /*6840*/  @!P4 IMAD.IADD R34, R34, 0x1, -R8.reuse ;  /* 0x000000012222c824 */ /* 0x100fe200078e0a08 */
[----:B------:R-:W-:Y:S01]  /*6850*/  ISETP.GE.AND P4, PT, R15, RZ, PT ;  /* 0x000000ff0f00720c */ /* 0x000fe20003f86270 */
[----:B------:R-:W-:Y:S01]  /*6860*/  @!P2 IMAD.IADD R11, R11, 0x1, -R8 ;  /* 0x000000010b0ba824 */ /* 0x000fe200078e0a08 */
[----:B------:R0:W-:Y:S01]  /*6870*/  STL [R1+0x3ec], R18 ;  /* 0x0003ec1201007387 */ /* 0x0001e20000100800 */
[----:B------:R-:W-:Y:S01]  /*6880*/  IMAD R14, R8, R5, R17 ;  /* 0x00000005080e7224 */ /* 0x000fe200078e0211 */
[----:B------:R-:W-:Y:S01]  /*6890*/  LOP3.LUT R17, R10, 0x76, RZ, 0xfc, !PT ;  /* 0x000000760a117812 */ /* 0x000fe200078efcff */
[----:B------:R-:W-:Y:S01]  /*68a0*/  @!P0 IMAD.MOV R34, RZ, RZ, -R34 ;  /* 0x000000ffff228224 */ /* 0x000fe200078e0a22 */
[----:B------:R-:W-:Y:S01]  /*68b0*/  ISETP.GT.U32.AND P0, PT, R8, R11, PT ;  /* 0x0000000b0800720c */ /* 0x000fe20003f04070 */
[--C-:B------:R-:W-:Y:S01]  /*68c0*/  @!P6 IMAD.IADD R2, R2, 0x1, -R8.reuse ;  /* 0x000000010202e824 */ /* 0x100fe200078e0a08 */
[----:B------:R-:W-:Y:S01]  /*68d0*/  ISETP.GT.U32.AND P2, PT, R8, R6, PT ;  /* 0x000000060800720c */ /* 0x000fe20003f44070 */
[----:B------:R-:W-:Y:S01]  /*68e0*/  @!P5 IMAD.IADD R62, R62, 0x1, -R8 ;  /* 0x000000013e3ed824 */ /* 0x000fe200078e0a08 */
[----:B------:R1:W-:Y:S01]  /*68f0*/  STL [R1+0x3e8], R16 ;  /* 0x0003e81001007387 */ /* 0x0003e20000100800 */
[----:B------:R-:W-:-:S02]  /*6900*/  LOP3.LUT R5, R10, 0x79, RZ, 0xfc, !PT ;  /* 0x000000790a057812 */ /* 0x000fc400078efcff */
[----:B0-----:R-:W-:Y:S02]  /*6910*/  IABS R18, R17 ;  /* 0x0000001100127213 */ /* 0x001fe40000000000 */
[C---:B------:R-:W-:Y:S02]  /*6920*/  ISETP.GT.U32.AND P6, PT, R8.reuse, R2, PT ;  /* 0x000000020800720c */ /* 0x040fe40003fc4070 */
[----:B------:R-:W-:Y:S01]  /*6930*/  ISETP.GT.U32.AND P5, PT, R8, R62, PT ;  /* 0x0000003e0800720c */ /* 0x000fe20003fa4070 */
[----:B------:R-:W-:Y:S01]  /*6940*/  IMAD.HI.U32 R20, R9, R18, RZ ;  /* 0x0000001209147227 */ /* 0x000fe200078e00ff */
[----:B------:R-:W-:-:S03]  /*6950*/  IABS R15, R5 ;  /* 0x00000005000f7213 */ /* 0x000fc60000000000 */
[----:B------:R-:W-:Y:S02]  /*6960*/  IMAD.MOV R20, RZ, RZ, -R20 ;  /* 0x000000ffff147224 */ /* 0x000fe400078e0a14 */
[--C-:B------:R-:W-:Y:S01]  /*6970*/  @!P0 IMAD.IADD R11, R11, 0x1, -R8.reuse ;  /* 0x000000010b0b8824 */ /* 0x100fe200078e0a08 */
[----:B------:R-:W-:Y:S01]  /*6980*/  ISETP.GE.AND P0, PT, R13, RZ, PT ;  /* 0x000000ff0d00720c */ /* 0x000fe20003f06270 */
[----:B------:R-:W-:Y:S01]  /*6990*/  @!P2 IMAD.IADD R6, R6, 0x1, -R8 ;  /* 0x000000010606a824 */ /* 0x000fe200078e0a08 */
[C---:B------:R-:W-:Y:S01]  /*69a0*/  ISETP.GT.U32.AND P2, PT, R8.reuse, R14, PT ;  /* 0x0000000e0800720c */ /* 0x040fe20003f44070 */
[----:B------:R-:W-:Y:S02]  /*69b0*/  IMAD R13, R8, R20, R18 ;  /* 0x00000014080d7224 */ /* 0x000fe400078e0212 */
[--C-:B------:R-:W-:Y:S02]  /*69c0*/  @!P6 IMAD.IADD R2, R2, 0x1, -R8.reuse ;  /* 0x000000010202e824 */ /* 0x100fe400078e0a08 */
[----:B------:R-:W-:Y:S01]  /*69d0*/  @!P5 IMAD.IADD R62, R62, 0x1, -R8 ;  /* 0x000000013e3ed824 */ /* 0x000fe200078e0a08 */
[----:B------:R-:W-:Y:S01]  /*69e0*/  ISETP.GT.U32.AND P6, PT, R8, R13, PT ;  /* 0x0000000d0800720c */ /* 0x000fe20003fc4070 */
[----:B------:R-:W-:Y:S01]  /*69f0*/  IMAD.HI.U32 R18, R9, R19, RZ ;  /* 0x0000001309127227 */ /* 0x000fe200078e00ff */
[----:B------:R-:W-:-:S02]  /*6a00*/  ISETP.GE.AND P5, PT, R4, RZ, PT ;  /* 0x000000ff0400720c */ /* 0x000fc40003fa6270 */
[----:B------:R-:W-:Y:S01]  /*6a10*/  LOP3.LUT R4, R10, 0x78, RZ, 0xfc, !PT ;  /* 0x000000780a047812 */ /* 0x000fe200078efcff */
[----:B------:R-:W-:-:S03]  /*6a20*/  IMAD.HI.U32 R20, R9, R15, RZ ;  /* 0x0000000f09147227 */ /* 0x000fc600078e00ff */
[----:B-1----:R-:W-:Y:S01]  /*6a30*/  IABS R16, R4 ;  /* 0x0000000400107213 */ /* 0x002fe20000000000 */
[----:B------:R-:W-:Y:S01]  /*6a40*/  @!P2 IMAD.IADD R14, R14, 0x1, -R8 ;  /* 0x000000010e0ea824 */ /* 0x000fe200078e0a08 */
[----:B------:R-:W-:Y:S01]  /*6a50*/  ISETP.GE.AND P2, PT, R17, RZ, PT ;  /* 0x000000ff1100720c */ /* 0x000fe20003f46270 */
[----:B------:R-:W-:Y:S01]  /*6a60*/  IMAD.MOV R18, RZ, RZ, -R18 ;  /* 0x000000ffff127224 */ /* 0x000fe200078e0a12 */
[----:B------:R-:W-:Y:S01]  /*6a70*/  LOP3.LUT R17, R10, 0x7a, RZ, 0xfc, !PT ;  /* 0x0000007a0a117812 */ /* 0x000fe200078efcff */
[----:B------:R-:W-:-:S04]  /*6a80*/  IMAD.HI.U32 R21, R9, R16, RZ ;  /* 0x0000001009157227 */ /* 0x000fc800078e00ff */
[----:B------:R-:W-:Y:S01]  /*6a90*/  @!P6 IMAD.IADD R13, R13, 0x1, -R8 ;  /* 0x000000010d0de824 */ /* 0x000fe200078e0a08 */
[C---:B------:R-:W-:Y:S01]  /*6aa0*/  ISETP.GT.U32.AND P6, PT, R8.reuse, R14, PT ;  /* 0x0000000e0800720c */ /* 0x040fe20003fc4070 */
[----:B------:R-:W-:Y:S02]  /*6ab0*/  IMAD.MOV R21, RZ, RZ, -R21 ;  /* 0x000000ffff157224 */ /* 0x000fe400078e0a15 */
[----:B------:R-:W-:Y:S02]  /*6ac0*/  IMAD.MOV R20, RZ, RZ, -R20 ;  /* 0x000000ffff147224 */ /* 0x000fe400078e0a14 */
[C---:B------:R-:W-:Y:S02]  /*6ad0*/  IMAD R16, R8.reuse, R21, R16 ;  /* 0x0000001508107224 */ /* 0x040fe400078e0210 */
[----:B------:R-:W-:Y:S01]  /*6ae0*/  IMAD R18, R8, R18, R19 ;  /* 0x0000001208127224 */ /* 0x000fe200078e0213 */
[----:B------:R-:W-:Y:S01]  /*6af0*/  LOP3.LUT R19, R10, 0x7b, RZ, 0xfc, !PT ;  /* 0x0000007b0a137812 */ /* 0x000fe200078efcff */
[----:B------:R-:W-:-:S02]  /*6b00*/  IMAD.MOV.U32 R22, RZ, RZ, R6 ;  /* 0x000000ffff167224 */ /* 0x000fc400078e0006 */
[C---:B------:R-:W-:Y:S01]  /*6b10*/  IMAD R15, R8.reuse, R20, R15 ;  /* 0x00000014080f7224 */ /* 0x040fe200078e020f */
[----:B------:R-:W-:Y:S01]  /*6b20*/  IABS R20, R17 ;  /* 0x0000001100147213 */ /* 0x000fe20000000000 */
[----:B------:R-:W-:Y:S01]  /*6b30*/  @!P4 IMAD.MOV R11, RZ, RZ, -R11 ;  /* 0x000000ffff0bc224 */ /* 0x000fe200078e0a0b */
[C---:B------:R-:W-:Y:S01]  /*6b40*/  ISETP.GT.U32.AND P4, PT, R8.reuse, R16, PT ;  /* 0x000000100800720c */ /* 0x040fe20003f84070 */
[----:B------:R-:W-:Y:S01]  /*6b50*/  @!P3 IMAD.MOV R62, RZ, RZ, -R62 ;  /* 0x000000ffff3eb224 */ /* 0x000fe200078e0a3e */
[C---:B------:R-:W-:Y:S01]  /*6b60*/  ISETP.GT.U32.AND P3, PT, R8.reuse, R18, PT ;  /* 0x000000120800720c */ /* 0x040fe20003f64070 */
[----:B------:R-:W-:Y:S01]  /*6b70*/  @!P1 IMAD.MOV R22, RZ, RZ, -R22 ;  /* 0x000000ffff169224 */ /* 0x000fe200078e0a16 */
[----:B------:R-:W-:Y:S01]  /*6b80*/  ISETP.GT.U32.AND P1, PT, R8, R13, PT ;  /* 0x0000000d0800720c */ /* 0x000fe20003f24070 */
[----:B------:R-:W-:Y:S01]  /*6b90*/  @!P6 IMAD.IADD R14, R14, 0x1, -R8 ;  /* 0x000000010e0ee824 */ /* 0x000fe200078e0a08 */
[----:B------:R-:W-:Y:S01]  /*6ba0*/  ISETP.GT.U32.AND P6, PT, R8, R15, PT ;  /* 0x0000000f0800720c */ /* 0x000fe20003fc4070 */
[----:B------:R-:W-:Y:S01]  /*6bb0*/  IMAD.MOV.U32 R21, RZ, RZ, R2 ;  /* 0x000000ffff157224 */ /* 0x000fe200078e0002 */
[----:B------:R-:W-:Y:S01]  /*6bc0*/  STL [R1+0x3c8], R22 ;  /* 0x0003c81601007387 */ /* 0x000fe20000100800 */
[----:B------:R-:W-:Y:S01]  /*6bd0*/  IMAD.HI.U32 R2, R9, R20, RZ ;  /* 0x0000001409027227 */ /* 0x000fe200078e00ff */
[----:B------:R-:W-:-:S02]  /*6be0*/  IABS R6, R19 ;  /* 0x0000001300067213 */ /* 0x000fc40000000000 */
[----:B------:R0:W-:Y:S01]  /*6bf0*/  STL [R1+0x3c4], R11 ;  /* 0x0003c40b01007387 */ /* 0x0001e20000100800 */
[----:B------:R-:W-:Y:S01]  /*6c00*/  @!P5 IMAD.MOV R21, RZ, RZ, -R21 ;  /* 0x000000ffff15d224 */ /* 0x000fe200078e0a15 */
[----:B------:R-:W-:Y:S01]  /*6c10*/  ISETP.GE.AND P5, PT, R12, RZ, PT ;  /* 0x000000ff0c00720c */ /* 0x000fe20003fa6270 */
[----:B------:R-:W-:Y:S02]  /*6c20*/  @!P4 IMAD.IADD R16, R16, 0x1, -R8 ;  /* 0x000000011010c824 */ /* 0x000fe400078e0a08 */
[----:B------:R-:W-:Y:S01]  /*6c30*/  IMAD.MOV R2, RZ, RZ, -R2 ;  /* 0x000000ffff027224 */ /* 0x000fe200078e0a02 */
[----:B------:R-:W-:Y:S01]  /*6c40*/  STL [R1+0x3c0], R21 ;  /* 0x0003c01501007387 */ /* 0x000fe20000100800 */
[--C-:B------:R-:W-:Y:S01]  /*6c50*/  @!P1 IMAD.IADD R13, R13, 0x1, -R8.reuse ;  /* 0x000000010d0d9824 */ /* 0x100fe200078e0a08 */
[----:B------:R-:W-:Y:S01]  /*6c60*/  ISETP.GE.AND P1, PT, R4, RZ, PT ;  /* 0x000000ff0400720c */ /* 0x000fe20003f26270 */
[----:B------:R-:W-:Y:S01]  /*6c70*/  @!P3 IMAD.IADD R18, R18, 0x1, -R8 ;  /* 0x000000011212b824 */ /* 0x000fe200078e0a08 */
[----:B------:R-:W-:Y:S01]  /*6c80*/  ISETP.GE.AND P3, PT, R5, RZ, PT ;  /* 0x000000ff0500720c */ /* 0x000fe20003f66270 */
[----:B0-----:R-:W-:-:S02]  /*6c90*/  IMAD.MOV.U32 R11, RZ, RZ, R14 ;  /* 0x000000ffff0b7224 */ /* 0x001fc400078e000e */
[----:B------:R-:W-:Y:S01]  /*6ca0*/  @!P6 IMAD.IADD R15, R15, 0x1, -R8 ;  /* 0x000000010f0fe824 */ /* 0x000fe200078e0a08 */
[C---:B------:R-:W-:Y:S01]  /*6cb0*/  ISETP.GT.U32.AND P6, PT, R8.reuse, R16, PT ;  /* 0x000000100800720c */ /* 0x040fe20003fc4070 */
[----:B------:R-:W-:Y:S01]  /*6cc0*/  @!P0 IMAD.MOV R11, RZ, RZ, -R11 ;  /* 0x000000ffff0b8224 */ /* 0x000fe200078e0a0b */
[C---:B------:R-:W-:Y:S01]  /*6cd0*/  ISETP.GT.U32.AND P4, PT, R8.reuse, R18, PT ;  /* 0x000000120800720c */ /* 0x040fe20003f84070 */
[----:B------:R-:W-:Y:S01]  /*6ce0*/  IMAD.HI.U32 R4, R9, R6, RZ ;  /* 0x0000000609047227 */ /* 0x000fe200078e00ff */
[C---:B------:R-:W-:Y:S02]  /*6cf0*/  ISETP.GT.U32.AND P0, PT, R8.reuse, R15, PT ;  /* 0x0000000f0800720c */ /* 0x040fe40003f04070 */
[----:B------:R0:W-:Y:S01]  /*6d00*/  STL [R1+0x3bc], R11 ;  /* 0x0003bc0b01007387 */ /* 0x0001e20000100800 */
[----:B------:R-:W-:Y:S01]  /*6d10*/  IMAD R20, R8, R2, R20 ;  /* 0x0000000208147224 */ /* 0x000fe200078e0214 */
[----:B------:R-:W-:Y:S01]  /*6d20*/  LOP3.LUT R2, R10, 0x7c, RZ, 0xfc, !PT ;  /* 0x0000007c0a027812 */ /* 0x000fe200078efcff */
[----:B------:R-:W-:-:S04]  /*6d30*/  IMAD.MOV R4, RZ, RZ, -R4 ;  /* 0x000000ffff047224 */ /* 0x000fc800078e0a04 */
[----:B------:R-:W-:Y:S01]  /*6d40*/  IMAD R5, R8, R4, R6 ;  /* 0x0000000408057224 */ /* 0x000fe200078e0206 */
[----:B------:R-:W-:Y:S01]  /*6d50*/  IABS R4, R2 ;  /* 0x0000000200047213 */ /* 0x000fe20000000000 */
[--C-:B------:R-:W-:Y:S01]  /*6d60*/  @!P6 IMAD.IADD R16, R16, 0x1, -R8.reuse ;  /* 0x000000011010e824 */ /* 0x100fe200078e0a08 */
[----:B------:R-:W-:Y:S01]  /*6d70*/  LOP3.LUT R6, R10, 0x7d, RZ, 0xfc, !PT ;  /* 0x0000007d0a067812 */ /* 0x000fe200078efcff */
[----:B0-----:R-:W-:Y:S01]  /*6d80*/  IMAD.MOV.U32 R11, RZ, RZ, R13 ;  /* 0x000000ffff0b7224 */ /* 0x001fe200078e000d */
[----:B------:R-:W-:Y:S01]  /*6d90*/  ISETP.GT.U32.AND P6, PT, R8, R5, PT ;  /* 0x000000050800720c */ /* 0x000fe20003fc4070 */
[----:B------:R-:W-:Y:S01]  /*6da0*/  @!P4 IMAD.IADD R18, R18, 0x1, -R8 ;  /* 0x000000011212c824 */ /* 0x000fe200078e0a08 */
[----:B------:R-:W-:Y:S01]  /*6db0*/  ISETP.GE.AND P4, PT, R17, RZ, PT ;  /* 0x000000ff1100720c */ /* 0x000fe20003f86270 */
[----:B------:R-:W-:Y:S01]  /*6dc0*/  @!P2 IMAD.MOV R11, RZ, RZ, -R11 ;  /* 0x000000ffff0ba224 */ /* 0x000fe200078e0a0b */
[----:B------:R-:W-:Y:S01]  /*6dd0*/  ISETP.GT.U32.AND P2, PT, R8, R20, PT ;  /* 0x000000140800720c */ /* 0x000fe20003f44070 */
[----:B------:R-:W-:Y:S01]  /*6de0*/  IMAD.HI.U32 R17, R9, R4, RZ ;  /* 0x0000000409117227 */ /* 0x000fe200078e00ff */
[----:B------:R-:W-:-:S02]  /*6df0*/  IABS R13, R6 ;  /* 0x00000006000d7213 */ /* 0x000fc40000000000 */
[----:B------:R0:W-:Y:S01]  /*6e00*/  STL [R1+0x3b8], R11 ;  /* 0x0003b80b01007387 */ /* 0x0001e20000100800 */
[----:B------:R-:W-:Y:S02]  /*6e10*/  IMAD.MOV.U32 R21, RZ, RZ, R18 ;  /* 0x000000ffff157224 */ /* 0x000fe400078e0012 */
[----:B------:R-:W-:Y:S02]  /*6e20*/  IMAD.MOV R17, RZ, RZ, -R17 ;  /* 0x000000ffff117224 */ /* 0x000fe400078e0a11 */
[----:B------:R-:W-:Y:S02]  /*6e30*/  @!P5 IMAD.MOV R21, RZ, RZ, -R21 ;  /* 0x000000ffff15d224 */ /* 0x000fe400078e0a15 */
[----:B------:R-:W-:Y:S01]  /*6e40*/  IMAD.HI.U32 R14, R9, R13, RZ ;  /* 0x0000000d090e7227 */ /* 0x000fe200078e00ff */
[----:B0-----:R-:W-:-:S03]  /*6e50*/  LOP3.LUT R11, R10, 0x7e, RZ, 0xfc, !PT ;  /* 0x0000007e0a0b7812 */ /* 0x001fc600078efcff */
[----:B------:R-:W-:Y:S01]  /*6e60*/  @!P2 IMAD.IADD R20, R20, 0x1, -R8 ;  /* 0x000000011414a824 */ /* 0x000fe200078e0a08 */
[----:B------:R-:W-:Y:S01]  /*6e70*/  ISETP.GE.AND P2, PT, R2, RZ, PT ;  /* 0x000000ff0200720c */ /* 0x000fe20003f46270 */
[C---:B------:R-:W-:Y:S01]  /*6e80*/  IMAD R4, R8.reuse, R17, R4 ;  /* 0x0000001108047224 */ /* 0x040fe200078e0204 */
[----:B------:R-:W-:Y:S01]  /*6e90*/  IABS R12, R11 ;  /* 0x0000000b000c7213 */ /* 0x000fe20000000000 */
[----:B------:R-:W-:Y:S01]  /*6ea0*/  IMAD.MOV.U32 R37, RZ, RZ, R16 ;  /* 0x000000ffff257224 */ /* 0x000fe200078e0010 */
[----:B------:R-:W-:Y:S01]  /*6eb0*/  ISETP.GT.U32.AND P5, PT, R8, R20, PT ;  /* 0x000000140800720c */ /* 0x000fe20003fa4070 */
[--C-:B------:R-:W-:Y:S01]  /*6ec0*/  @!P0 IMAD.IADD R15, R15, 0x1, -R8.reuse ;  /* 0x000000010f0f8824 */ /* 0x100fe200078e0a08 */
[----:B------:R-:W-:Y:S01]  /*6ed0*/  ISETP.GE.AND P0, PT, R19, RZ, PT ;  /* 0x000000ff1300720c */ /* 0x000fe20003f06270 */
[----:B------:R-:W-:Y:S01]  /*6ee0*/  @!P6 IMAD.IADD R5, R5, 0x1, -R8 ;  /* 0x000000010505e824 */ /* 0x000fe200078e0a08 */
[----:B------:R0:W-:Y:S01]  /*6ef0*/  STL [R1+0x3b0], R21 ;  /* 0x0003b01501007387 */ /* 0x0001e20000100800 */
[----:B------:R-:W-:Y:S01]  /*6f00*/  IMAD.MOV R2, RZ, RZ, -R14 ;  /* 0x000000ffff027224 */ /* 0x000fe200078e0a0e */
[----:B------:R-:W-:Y:S01]  /*6f10*/  LOP3.LUT R19, R10, 0x84, RZ, 0xfc, !PT ;  /* 0x000000840a137812 */ /* 0x000fe200078efcff */
[----:B------:R-:W-:Y:S01]  /*6f20*/  @!P1 IMAD.MOV R37, RZ, RZ, -R37 ;  /* 0x000000ffff259224 */ /* 0x000fe200078e0a25 */
[C---:B------:R-:W-:Y:S01]  /*6f30*/  ISETP.GT.U32.AND P1, PT, R8.reuse, R4, PT ;  /* 0x000000040800720c */ /* 0x040fe20003f24070 */
[----:B------:R-:W-:Y:S01]  /*6f40*/  IMAD.MOV.U32 R61, RZ, RZ, R15 ;  /* 0x000000ffff3d7224 */ /* 0x000fe200078e000f */
[C---:B------:R-:W-:Y:S01]  /*6f50*/  ISETP.GT.U32.AND P6, PT, R8.reuse, R5, PT ;  /* 0x000000050800720c */ /* 0x040fe20003fc4070 */
[----:B------:R-:W-:Y:S01]  /*6f60*/  IMAD R2, R8, R2, R13 ;  /* 0x0000000208027224 */ /* 0x000fe200078e020d */
[----:B------:R-:W-:Y:S01]  /*6f70*/  LOP3.LUT R17, R10, 0x85, RZ, 0xfc, !PT ;  /* 0x000000850a117812 */ /* 0x000fe200078efcff */
[----:B------:R-:W-:-:S04]  /*6f80*/  IMAD.HI.U32 R13, R9, R12, RZ ;  /* 0x0000000c090d7227 */ /* 0x000fc800078e00ff */
[----:B------:R-:W-:Y:S01]  /*6f90*/  @!P3 IMAD.MOV R61, RZ, RZ, -R61 ;  /* 0x000000ffff3db224 */ /* 0x000fe200078e0a3d */
[----:B------:R-:W-:Y:S01]  /*6fa0*/  ISETP.GE.AND P3, PT, R6, RZ, PT ;  /* 0x000000ff0600720c */ /* 0x000fe20003f66270 */
[----:B------:R-:W-:Y:S01]  /*6fb0*/  IMAD.MOV R6, RZ, RZ, -R13 ;  /* 0x000000ffff067224 */ /* 0x000fe200078e0a0d */
[----:B------:R-:W-:Y:S01]  /*6fc0*/  LOP3.LUT R13, R10, 0x80, RZ, 0xfc, !PT ;  /* 0x000000800a0d7812 */ /* 0x000fe200078efcff */
[----:B------:R-:W-:Y:S01]  /*6fd0*/  @!P5 IMAD.IADD R20, R20, 0x1, -R8 ;  /* 0x000000011414d824 */ /* 0x000fe200078e0a08 */
[C---:B------:R-:W-:Y:S01]  /*6fe0*/  ISETP.GT.U32.AND P5, PT, R8.reuse, R2, PT ;  /* 0x000000020800720c */ /* 0x040fe20003fa4070 */
[----:B------:R-:W-:Y:S01]  /*6ff0*/  IMAD R6, R8, R6, R12 ;  /* 0x0000000608067224 */ /* 0x000fe200078e020c */
[----:B------:R-:W-:Y:S01]  /*7000*/  IABS R36, R13 ;  /* 0x0000000d00247213 */ /* 0x000fe20000000000 */
[----:B------:R-:W-:Y:S01]  /*7010*/  IMAD.MOV.U32 R18, RZ, RZ, R20 ;  /* 0x000000ffff127224 */ /* 0x000fe200078e0014 */
[----:B------:R-:W-:Y:S01]  /*7020*/  LOP3.LUT R12, R10, 0x81, RZ, 0xfc, !PT ;  /* 0x000000810a0c7812 */ /* 0x000fe200078efcff */
[----:B------:R-:W-:-:S02]  /*7030*/  @!P1 IMAD.IADD R4, R4, 0x1, -R8 ;  /* 0x0000000104049824 */ /* 0x000fc400078e0a08 */
[----:B------:R-:W-:Y:S01]  /*7040*/  @!P6 IMAD.IADD R5, R5, 0x1, -R8 ;  /* 0x000000010505e824 */ /* 0x000fe200078e0a08 */
[----:B------:R-:W-:Y:S01]  /*7050*/  ISETP.GE.AND P6, PT, R11, RZ, PT ;  /* 0x000000ff0b00720c */ /* 0x000fe20003fc6270 */
[----:B------:R-:W-:Y:S01]  /*7060*/  @!P4 IMAD.MOV R18, RZ, RZ, -R18 ;  /* 0x000000ffff12c224 */ /* 0x000fe200078e0a12 */
[C---:B------:R-:W-:Y:S01]  /*7070*/  ISETP.GT.U32.AND P4, PT, R8.reuse, R6, PT ;  /* 0x000000060800720c */ /* 0x040fe20003f84070 */
[----:B------:R-:W-:Y:S01]  /*7080*/  IMAD.MOV.U32 R14, RZ, RZ, R5 ;  /* 0x000000ffff0e7224 */ /* 0x000fe200078e0005 */
[----:B------:R-:W-:Y:S01]  /*7090*/  ISETP.GT.U32.AND P1, PT, R8, R4, PT ;  /* 0x000000040800720c */ /* 0x000fe20003f24070 */
[----:B------:R-:W-:Y:S01]  /*70a0*/  @!P5 IMAD.IADD R2, R2, 0x1, -R8 ;  /* 0x000000010202d824 */ /* 0x000fe200078e0a08 */
[----:B------:R-:W-:Y:S01]  /*70b0*/  LOP3.LUT R11, R10, 0x7f, RZ, 0xfc, !PT ;  /* 0x0000007f0a0b7812 */ /* 0x000fe200078efcff */
[----:B------:R-:W-:Y:S01]  /*70c0*/  @!P0 IMAD.MOV R14, RZ, RZ, -R14 ;  /* 0x000000ffff0e8224 */ /* 0x000fe200078e0a0e */
[----:B------:R-:W-:Y:S01]  /*70d0*/  STL [R1+0x3ac], R18 ;  /* 0x0003ac1201007387 */ /* 0x000fe20000100800 */
[----:B------:R-:W-:-:S02]  /*70e0*/  IABS R60, R12 ;  /* 0x0000000c003c7213 */ /* 0x000fc40000000000 */
[----:B0-----:R-:W-:Y:S01]  /*70f0*/  IABS R21, R11 ;  /* 0x0000000b00157213 */ /* 0x001fe20000000000 */
[----:B------:R0:W-:Y:S01]  /*7100*/  STL [R1+0x3a8], R14 ;  /* 0x0003a80e01007387 */ /* 0x0001e20000100800 */
[----:B------:R-:W-:Y:S01]  /*7110*/  ISETP.GE.AND P0, PT, R11, RZ, PT ;  /* 0x000000ff0b00720c */ /* 0x000fe20003f06270 */
[----:B------:R-:W-:Y:S01]  /*7120*/  IMAD.HI.U32 R11, R9, R36, RZ ;  /* 0x00000024090b7227 */ /* 0x000fe200078e00ff */
[----:B------:R-:W-:-:S03]  /*7130*/  ISETP.GT.U32.AND P5, PT, R8, R2, PT ;  /* 0x000000020800720c */ /* 0x000fc60003fa4070 */
[--C-:B------:R-:W-:Y:S02]  /*7140*/  @!P4 IMAD.IADD R6, R6, 0x1, -R8.reuse ;  /* 0x000000010606c824 */ /* 0x100fe400078e0a08 */
[----:B------:R-:W-:Y:S01]  /*7150*/  @!P1 IMAD.IADD R4, R4, 0x1, -R8 ;  /* 0x0000000104049824 */ /* 0x000fe200078e0a08 */
[----:B------:R-:W-:Y:S01]  /*7160*/  ISETP.GE.AND P1, PT, R13, RZ, PT ;  /* 0x000000ff0d00720c */ /* 0x000fe20003f26270 */
[----:B0-----:R-:W-:Y:S01]  /*7170*/  IMAD.HI.U32 R14, R9, R21, RZ ;  /* 0x00000015090e7227 */ /* 0x001fe200078e00ff */
[----:B------:R-:W-:-:S03]  /*7180*/  ISETP.GT.U32.AND P4, PT, R8, R6, PT ;  /* 0x000000060800720c */ /* 0x000fc60003f84070 */
[----:B------:R-:W-:Y:S01]  /*7190*/  IMAD.MOV R13, RZ, RZ, -R14 ;  /* 0x000000ffff0d7224 */ /* 0x000fe200078e0a0e */
[----:B------:R-:W-:Y:S01]  /*71a0*/  IABS R14, R19 ;  /* 0x00000013000e7213 */ /* 0x000fe20000000000 */
[----:B------:R-:W-:Y:S02]  /*71b0*/  IMAD.MOV.U32 R16, RZ, RZ, R4 ;  /* 0x000000ffff107224 */ /* 0x000fe400078e0004 */
[C---:B------:R-:W-:Y:S02]  /*71c0*/  IMAD R21, R8.reuse, R13, R21 ;  /* 0x0000000d08157224 */ /* 0x040fe400078e0215 */
[----:B------:R-:W-:Y:S02]  /*71d0*/  IMAD.MOV R11, RZ, RZ, -R11 ;  /* 0x000000ffff0b7224 */ /* 0x000fe400078e0a0b */
[----:B------:R-:W-:Y:S01]  /*71e0*/  @!P2 IMAD.MOV R16, RZ, RZ, -R16 ;  /* 0x000000ffff10a224 */ /* 0x000fe200078e0a10 */
[C---:B------:R-:W-:Y:S01]  /*71f0*/  ISETP.GT.U32.AND P2, PT, R8.reuse, R21, PT ;  /* 0x000000150800720c */ /* 0x040fe20003f44070 */
[----:B------:R-:W-:-:S02]  /*7200*/  IMAD R36, R8, R11, R36 ;  /* 0x0000000b08247224 */ /* 0x000fc400078e0224 */
[----:B------:R-:W-:Y:S01]  /*7210*/  @!P4 IMAD.IADD R6, R6, 0x1, -R8 ;  /* 0x000000010606c824 */ /* 0x000fe200078e0a08 */
[----:B------:R-:W-:Y:S01]  /*7220*/  STL [R1+0x38c], R16 ;  /* 0x00038c1001007387 */ /* 0x000fe20000100800 */
[----:B------:R-:W-:Y:S01]  /*7230*/  IMAD.HI.U32 R5, R9, R60, RZ ;  /* 0x0000003c09057227 */ /* 0x000fe200078e00ff */
[----:B------:R-:W-:-:S03]  /*7240*/  ISETP.GT.U32.AND P4, PT, R8, R36, PT ;  /* 0x000000240800720c */ /* 0x000fc60003f84070 */
[--C-:B------:R-:W-:Y:S01]  /*7250*/  @!P5 IMAD.IADD R2, R2, 0x1, -R8.reuse ;  /* 0x000000010202d824 */ /* 0x100fe200078e0a08 */
[----:B------:R-:W-:Y:S01]  /*7260*/  ISETP.GE.AND P5, PT, R12, RZ, PT ;  /* 0x000000ff0c00720c */ /* 0x000fe20003fa6270 */
[----:B------:R-:W-:Y:S01]  /*7270*/  IMAD.MOV R5, RZ, RZ, -R5 ;  /* 0x000000ffff057224 */ /* 0x000fe200078e0a05 */
[----:B------:R-:W-:Y:S01]  /*7280*/  LOP3.LUT R12, R10, 0x82, RZ, 0xfc, !PT ;  /* 0x000000820a0c7812 */ /* 0x000fe200078efcff */
[----:B------:R-:W-:Y:S02]  /*7290*/  @!P2 IMAD.IADD R21, R21, 0x1, -R8 ;  /* 0x000000011515a824 */ /* 0x000fe400078e0a08 */
[----:B------:R-:W-:Y:S02]  /*72a0*/  IMAD.MOV.U32 R15, RZ, RZ, R2 ;  /* 0x000000ffff0f7224 */ /* 0x000fe400078e0002 */
[----:B------:R-:W-:Y:S01]  /*72b0*/  IMAD R60, R8, R5, R60 ;  /* 0x00000005083c7224 */ /* 0x000fe200078e023c */
[----:B------:R-:W-:Y:S01]  /*72c0*/  LOP3.LUT R5, R10, 0x83, RZ, 0xfc, !PT ;  /* 0x000000830a057812 */ /* 0x000fe200078efcff */
[----:B------:R-:W-:Y:S01]  /*72d0*/  @!P3 IMAD.MOV R15, RZ, RZ, -R15 ;  /* 0x000000ffff0fb224 */ /* 0x000fe200078e0a0f */
[----:B------:R-:W-:Y:S01]  /*72e0*/  ISETP.GT.U32.AND P2, PT, R8, R21, PT ;  /* 0x000000150800720c */ /* 0x000fe20003f44070 */
[----:B------:R-:W-:Y:S01]  /*72f0*/  @!P4 IMAD.IADD R36, R36, 0x1, -R8 ;  /* 0x000000012424c824 */ /* 0x000fe200078e0a08 */
[----:B------:R-:W-:Y:S01]  /*7300*/  ISETP.GE.AND P3, PT, R12, RZ, PT ;  /* 0x000000ff0c00720c */ /* 0x000fe20003f66270 */
[----:B------:R-:W-:Y:S01]  /*7310*/  IMAD.MOV.U32 R18, RZ, RZ, R6 ;  /* 0x000000ffff127224 */ /* 0x000fe200078e0006 */
[----:B------:R-:W-:Y:S01]  /*7320*/  IABS R12, R12 ;  /* 0x0000000c000c7213 */ /* 0x000fe20000000000 */
[----:B------:R0:W-:Y:S01]  /*7330*/  STL [R1+0x388], R15 ;  /* 0x0003880f01007387 */ /* 0x0001e20000100800 */
[----:B------:R-:W-:Y:S01]  /*7340*/  IABS R4, R5 ;  /* 0x0000000500047213 */ /* 0x000fe20000000000 */
[----:B------:R-:W-:Y:S01]  /*7350*/  @!P6 IMAD.MOV R18, RZ, RZ, -R18 ;  /* 0x000000ffff12e224 */ /* 0x000fe200078e0a12 */
[C---:B------:R-:W-:Y:S01]  /*7360*/  ISETP.GT.U32.AND P4, PT, R8.reuse, R36, PT ;  /* 0x000000240800720c */ /* 0x040fe20003f84070 */
[----:B------:R-:W-:Y:S01]  /*7370*/  IMAD.HI.U32 R13, R9, R12, RZ ;  /* 0x0000000c090d7227 */ /* 0x000fe200078e00ff */
[----:B------:R-:W-:-:S02]  /*7380*/  ISETP.GT.U32.AND P6, PT, R8, R60, PT ;  /* 0x0000003c0800720c */ /* 0x000fc40003fc4070 */
[----:B------:R1:W-:Y:S01]  /*7390*/  STL [R1+0x384], R18 ;  /* 0x0003841201007387 */ /* 0x0003e20000100800 */
[----:B------:R-:W-:Y:S01]  /*73a0*/  IMAD.HI.U32 R11, R9, R4, RZ ;  /* 0x00000004090b7227 */ /* 0x000fe200078e00ff */
[----:B0-----:R-:W-:-:S03]  /*73b0*/  IABS R15, R17 ;  /* 0x00000011000f7213 */ /* 0x001fc60000000000 */
[----:B------:R-:W-:Y:S02]  /*73c0*/  IMAD.MOV R13, RZ, RZ, -R13 ;  /* 0x000000ffff0d7224 */ /* 0x000fe400078e0a0d */
[----:B------:R-:W-:Y:S02]  /*73d0*/  IMAD.MOV R11, RZ, RZ, -R11 ;  /* 0x000000ffff0b7224 */ /* 0x000fe400078e0a0b */
[----:B------:R-:W-:Y:S01]  /*73e0*/  @!P2 IMAD.IADD R21, R21, 0x1, -R8 ;  /* 0x000000011515a824 */ /* 0x000fe200078e0a08 */
[----:B------:R-:W-:Y:S01]  /*73f0*/  ISETP.GE.AND P2, PT, R5, RZ, PT ;  /* 0x000000ff0500720c */ /* 0x000fe20003f46270 */
[----:B------:R-:W-:Y:S01]  /*7400*/  IMAD R5, R8, R13, R12 ;  /* 0x0000000d08057224 */ /* 0x000fe200078e020c */
[----:B------:R-:W-:Y:S01]  /*7410*/  LOP3.LUT R13, R10, 0x87, RZ, 0xfc, !PT ;  /* 0x000000870a0d7812 */ /* 0x000fe200078efcff */
[----:B------:R-:W-:Y:S01]  /*7420*/  IMAD R4, R8, R11, R4 ;  /* 0x0000000b08047224 */ /* 0x000fe200078e0204 */
[----:B------:R-:W-:Y:S01]  /*7430*/  LOP3.LUT R12, R10, 0x86, RZ, 0xfc, !PT ;  /* 0x000000860a0c7812 */ /* 0x000fe200078efcff */
[--C-:B------:R-:W-:Y:S01]  /*7440*/  @!P4 IMAD.IADD R36, R36, 0x1, -R8.reuse ;  /* 0x000000012424c824 */ /* 0x100fe200078e0a08 */
[----:B------:R-:W-:Y:S01]  /*7450*/  ISETP.GT.U32.AND P4, PT, R8, R5, PT ;  /* 0x000000050800720c */ /* 0x000fe20003f84070 */
[----:B------:R-:W-:Y:S01]  /*7460*/  @!P6 IMAD.IADD R60, R60, 0x1, -R8 ;  /* 0x000000013c3ce824 */ /* 0x000fe200078e0a08 */
[----:B------:R-:W-:Y:S01]  /*7470*/  ISETP.GT.U32.AND P6, PT, R8, R4, PT ;  /* 0x000000040800720c */ /* 0x000fe20003fc4070 */
[----:B------:R-:W-:Y:S01]  /*7480*/  IMAD.HI.U32 R16, R9, R14, RZ ;  /* 0x0000000e09107227 */ /* 0x000fe200078e00ff */
[----:B------:R-:W-:-:S03]  /*7490*/  LOP3.LUT R11, R10, 0x89, RZ, 0xfc, !PT ;  /* 0x000000890a0b7812 */ /* 0x000fc600078efcff */
[----:B------:R-:W-:Y:S01]  /*74a0*/  IMAD.HI.U32 R2, R9, R15, RZ ;  /* 0x0000000f09027227 */ /* 0x000fe200078e00ff */
[----:B-1----:R-:W-:-:S03]  /*74b0*/  IABS R18, R11 ;  /* 0x0000000b00127213 */ /* 0x002fc60000000000 */
[----:B------:R-:W-:Y:S01]  /*74c0*/  IMAD.MOV R6, RZ, RZ, -R16 ;  /* 0x000000ffff067224 */ /* 0x000fe200078e0a10 */
[----:B------:R-:W-:Y:S01]  /*74d0*/  IABS R16, R13 ;  /* 0x0000000d00107213 */ /* 0x000fe20000000000 */
[----:B------:R-:W-:Y:S02]  /*74e0*/  IMAD.MOV R2, RZ, RZ, -R2 ;  /* 0x000000ffff027224 */ /* 0x000fe400078e0a02 */
[--C-:B------:R-:W-:Y:S01]  /*74f0*/  @!P4 IMAD.IADD R5, R5, 0x1, -R8.reuse ;  /* 0x000000010505c824 */ /* 0x100fe200078e0a08 */
[----:B------:R-:W-:Y:S01]  /*7500*/  ISETP.GT.U32.AND P4, PT, R8, R60, PT ;  /* 0x0000003c0800720c */ /* 0x000fe20003f84070 */
[----:B------:R-:W-:Y:S02]  /*7510*/  @!P6 IMAD.IADD R4, R4, 0x1, -R8 ;  /* 0x000000010404e824 */ /* 0x000fe400078e0a08 */
[C---:B------:R-:W-:Y:S01]  /*7520*/  IMAD R15, R8.reuse, R2, R15 ;  /* 0x00000002080f7224 */ /* 0x040fe200078e020f */
[----:B------:R-:W-:Y:S01]  /*7530*/  IABS R2, R12 ;  /* 0x0000000c00027213 */ /* 0x000fe20000000000 */
[----:B------:R-:W-:Y:S01]  /*7540*/  IMAD.MOV.U32 R22, RZ, RZ, R21 ;  /* 0x000000ffff167224 */ /* 0x000fe200078e0015 */
[----:B------:R-:W-:Y:S01]  /*7550*/  ISETP.GT.U32.AND P6, PT, R8, R4, PT ;  /* 0x000000040800720c */ /* 0x000fe20003fc4070 */
[----:B------:R-:W-:-:S04]  /*7560*/  IMAD.HI.U32 R38, R9, R16, RZ ;  /* 0x0000001009267227 */ /* 0x000fc800078e00ff */
[----:B------:R-:W-:Y:S01]  /*7570*/  @!P0 IMAD.MOV R22, RZ, RZ, -R22 ;  /* 0x000000ffff168224 */ /* 0x000fe200078e0a16 */
[----:B------:R-:W-:Y:S01]  /*7580*/  ISETP.GT.U32.AND P0, PT, R8, R5, PT ;  /* 0x000000050800720c */ /* 0x000fe20003f04070 */
[----:B------:R-:W-:-:S03]  /*7590*/  IMAD.HI.U32 R21, R9, R2, RZ ;  /* 0x0000000209157227 */ /* 0x000fc600078e00ff */
[----:B------:R0:W-:Y:S01]  /*75a0*/  STL [R1+0x37c], R22 ;  /* 0x00037c1601007387 */ /* 0x0001e20000100800 */
[----:B------:R-:W-:Y:S02]  /*75b0*/  IMAD.MOV R38, RZ, RZ, -R38 ;  /* 0x000000ffff267224 */ /* 0x000fe400078e0a26 */
[----:B------:R-:W-:Y:S01]  /*75c0*/  IMAD R14, R8, R6, R14 ;  /* 0x00000006080e7224 */ /* 0x000fe200078e020e */
[----:B------:R-:W-:Y:S01]  /*75d0*/  LOP3.LUT R6, R10, 0x88, RZ, 0xfc, !PT ;  /* 0x000000880a067812 */ /* 0x000fe200078efcff */
[----:B------:R-:W-:Y:S02]  /*75e0*/  IMAD.MOV R21, RZ, RZ, -R21 ;  /* 0x000000ffff157224 */ /* 0x000fe400078e0a15 */
[----:B------:R-:W-:Y:S01]  /*75f0*/  @!P4 IMAD.IADD R60, R60, 0x1, -R8 ;  /* 0x000000013c3cc824 */ /* 0x000fe200078e0a08 */
[C---:B------:R-:W-:Y:S01]  /*7600*/  ISETP.GT.U32.AND P4, PT, R8.reuse, R15, PT ;  /* 0x0000000f0800720c */ /* 0x040fe20003f84070 */
[C---:B------:R-:W-:Y:S01]  /*7610*/  IMAD R16, R8.reuse, R38, R16 ;  /* 0x0000002608107224 */ /* 0x040fe200078e0210 */
[----:B------:R-:W-:Y:S01]  /*7620*/  IABS R20, R6 ;  /* 0x0000000600147213 */ /* 0x000fe20000000000 */
[----:B------:R-:W-:Y:S01]  /*7630*/  @!P1 IMAD.MOV R36, RZ, RZ, -R36 ;  /* 0x000000ffff249224 */ /* 0x000fe200078e0a24 */
[C---:B------:R-:W-:Y:S01]  /*7640*/  ISETP.GT.U32.AND P1, PT, R8.reuse, R14, PT ;  /* 0x0000000e0800720c */ /* 0x040fe20003f24070 */
[----:B------:R-:W-:-:S02]  /*7650*/  IMAD R2, R8, R21, R2 ;  /* 0x0000001508027224 */ /* 0x000fc400078e0202 */
[--C-:B------:R-:W-:Y:S01]  /*7660*/  @!P6 IMAD.IADD R4, R4, 0x1, -R8.reuse ;  /* 0x000000010404e824 */ /* 0x100fe200078e0a08 */
[C---:B------:R-:W-:Y:S01]  /*7670*/  ISETP.GT.U32.AND P6, PT, R8.reuse, R16, PT ;  /* 0x000000100800720c */ /* 0x040fe20003fc4070 */
[----:B------:R-:W-:Y:S01]  /*7680*/  @!P0 IMAD.IADD R5, R5, 0x1, -R8 ;  /* 0x0000000105058824 */ /* 0x000fe200078e0a08 */
[----:B------:R-:W-:Y:S01]  /*7690*/  ISETP.GT.U32.AND P0, PT, R8, R2, PT ;  /* 0x000000020800720c */ /* 0x000fe20003f04070 */
[----:B0-----:R-:W-:-:S04]  /*76a0*/  IMAD.HI.U32 R22, R9, R18, RZ ;  /* 0x0000001209167227 */ /* 0x001fc800078e00ff */
[--C-:B------:R-:W-:Y:S01]  /*76b0*/  @!P4 IMAD.IADD R15, R15, 0x1, -R8.reuse ;  /* 0x000000010f0fc824 */ /* 0x100fe200078e0a08 */
[----:B------:R-:W-:Y:S01]  /*76c0*/  ISETP.GE.AND P4, PT, R17, RZ, PT ;  /* 0x000000ff1100720c */ /* 0x000fe20003f86270 */
[--C-:B------:R-:W-:Y:S01]  /*76d0*/  @!P1 IMAD.IADD R14, R14, 0x1, -R8.reuse ;  /* 0x000000010e0e9824 */ /* 0x100fe200078e0a08 */
[C---:B------:R-:W-:Y:S01]  /*76e0*/  LOP3.LUT R17, R10.reuse, 0x8a, RZ, 0xfc, !PT ;  /* 0x0000008a0a117812 */ /* 0x040fe200078efcff */
[----:B------:R-:W-:Y:S01]  /*76f0*/  IMAD.HI.U32 R21, R9, R20, RZ ;  /* 0x0000001409157227 */ /* 0x000fe200078e00ff */
[----:B------:R-:W-:Y:S02]  /*7700*/  ISETP.GE.AND P1, PT, R19, RZ, PT ;  /* 0x000000ff1300720c */ /* 0x000fe40003f26270 */
[----:B------:R-:W-:Y:S01]  /*7710*/  LOP3.LUT R19, R10, 0x8b, RZ, 0xfc, !PT ;  /* 0x0000008b0a137812 */ /* 0x000fe200078efcff */
[--C-:B------:R-:W-:Y:S01]  /*7720*/  @!P6 IMAD.IADD R16, R16, 0x1, -R8.reuse ;  /* 0x000000011010e824 */ /* 0x100fe200078e0a08 */
[----:B------:R-:W-:Y:S01]  /*7730*/  ISETP.GT.U32.AND P6, PT, R8, R15, PT ;  /* 0x0000000f0800720c */ /* 0x000fe20003fc4070 */
[----:B------:R-:W-:Y:S01]  /*7740*/  @!P0 IMAD.IADD R2, R2, 0x1, -R8 ;  /* 0x0000000102028824 */ /* 0x000fe200078e0a08 */
[----:B------:R-:W-:Y:S01]  /*7750*/  ISETP.GT.U32.AND P0, PT, R8, R14, PT ;  /* 0x0000000e0800720c */ /* 0x000fe20003f04070 */
[----:B------:R-:W-:Y:S01]  /*7760*/  IMAD.MOV.U32 R39, RZ, RZ, R5 ;  /* 0x000000ffff277224 */ /* 0x000fe200078e0005 */
[----:B------:R-:W-:Y:S01]  /*7770*/  IABS R5, R19 ;  /* 0x0000001300057213 */ /* 0x000fe20000000000 */
[----:B------:R-:W-:-:S02]  /*7780*/  IMAD.MOV R22, RZ, RZ, -R22 ;  /* 0x000000ffff167224 */ /* 0x000fc400078e0a16 */
[----:B------:R-:W-:Y:S02]  /*7790*/  IMAD.MOV R21, RZ, RZ, -R21 ;  /* 0x000000ffff157224 */ /* 0x000fe400078e0a15 */
[----:B------:R-:W-:Y:S01]  /*77a0*/  @!P5 IMAD.MOV R60, RZ, RZ, -R60 ;  /* 0x000000ffff3cd224 */ /* 0x000fe200078e0a3c */
[C---:B------:R-:W-:Y:S01]  /*77b0*/  ISETP.GT.U32.AND P5, PT, R8.reuse, R2, PT ;  /* 0x000000020800720c */ /* 0x040fe20003fa4070 */
[----:B------:R-:W-:Y:S01]  /*77c0*/  @!P3 IMAD.MOV R39, RZ, RZ, -R39 ;  /* 0x000000ffff27b224 */ /* 0x000fe200078e0a27 */
[C---:B------:R-:W-:Y:S01]  /*77d0*/  ISETP.GT.U32.AND P3, PT, R8.reuse, R16, PT ;  /* 0x000000100800720c */ /* 0x040fe20003f64070 */
[C---:B------:R-:W-:Y:S02]  /*77e0*/  IMAD R18, R8.reuse, R22, R18 ;  /* 0x0000001608127224 */ /* 0x040fe400078e0212 */
[C---:B------:R-:W-:Y:S01]  /*77f0*/  IMAD R20, R8.reuse, R21, R20 ;  /* 0x0000001508147224 */ /* 0x040fe200078e0214 */
[----:B------:R-:W-:Y:S01]  /*7800*/  STL [R1+0x370], R39 ;  /* 0x0003702701007387 */ /* 0x000fe20000100800 */
[----:B------:R-:W-:Y:S01]  /*7810*/  IMAD.MOV.U32 R21, RZ, RZ, R4 ;  /* 0x000000ffff157224 */ /* 0x000fe200078e0004 */
[----:B------:R-:W-:Y:S01]  /*7820*/  IABS R4, R17 ;  /* 0x0000001100047213 */ /* 0x000fe20000000000 */
[--C-:B------:R-:W-:Y:S01]  /*7830*/  @!P6 IMAD.IADD R15, R15, 0x1, -R8.reuse ;  /* 0x000000010f0fe824 */ /* 0x100fe200078e0a08 */
[C---:B------:R-:W-:Y:S01]  /*7840*/  ISETP.GT.U32.AND P6, PT, R8.reuse, R18, PT ;  /* 0x000000120800720c */ /* 0x040fe20003fc4070 */
[----:B------:R-:W-:Y:S01]  /*7850*/  @!P2 IMAD.MOV R21, RZ, RZ, -R21 ;  /* 0x000000ffff15a224 */ /* 0x000fe200078e0a15 */
[----:B------:R-:W-:Y:S01]  /*7860*/  ISETP.GT.U32.AND P2, PT, R8, R20, PT ;  /* 0x000000140800720c */ /* 0x000fe20003f44070 */
[--C-:B------:R-:W-:Y:S01]  /*7870*/  @!P0 IMAD.IADD R14, R14, 0x1, -R8.reuse ;  /* 0x000000010e0e8824 */ /* 0x100fe200078e0a08 */
[----:B------:R-:W-:Y:S01]  /*7880*/  ISETP.GE.AND P0, PT, R12, RZ, PT ;  /* 0x000000ff0c00720c */ /* 0x000fe20003f06270 */
[----:B------:R-:W-:Y:S01]  /*7890*/  IMAD.HI.U32 R12, R9, R4, RZ ;  /* 0x00000004090c7227 */ /* 0x000fe200078e00ff */
[----:B------:R0:W-:Y:S03]  /*78a0*/  STL [R1+0x36c], R21 ;  /* 0x00036c1501007387 */ /* 0x0001e60000100800 */
[--C-:B------:R-:W-:Y:S01]  /*78b0*/  @!P5 IMAD.IADD R2, R2, 0x1, -R8.reuse ;  /* 0x000000010202d824 */ /* 0x100fe200078e0a08 */
[----:B------:R-:W-:Y:S01]  /*78c0*/  ISETP.GE.AND P5, PT, R13, RZ, PT ;  /* 0x000000ff0d00720c */ /* 0x000fe20003fa6270 */
[----:B------:R-:W-:Y:S01]  /*78d0*/  @!P3 IMAD.IADD R16, R16, 0x1, -R8 ;  /* 0x000000011010b824 */ /* 0x000fe200078e0a08 */
[----:B------:R-:W-:Y:S01]  /*78e0*/  ISETP.GE.AND P3, PT, R6, RZ, PT ;  /* 0x000000ff0600720c */ /* 0x000fe20003f66270 */
[----:B------:R-:W-:-:S04]  /*78f0*/  IMAD.HI.U32 R6, R9, R5, RZ ;  /* 0x0000000509067227 */ /* 0x000fc800078e00ff */
[----:B------:R-:W-:Y:S02]  /*7900*/  IMAD.MOV R12, RZ, RZ, -R12 ;  /* 0x000000ffff0c7224 */ /* 0x000fe400078e0a0c */
[----:B------:R-:W-:Y:S02]  /*7910*/  IMAD.MOV.U32 R22, RZ, RZ, R14 ;  /* 0x000000ffff167224 */ /* 0x000fe400078e000e */
[----:B------:R-:W-:Y:S02]  /*7920*/  IMAD.MOV R6, RZ, RZ, -R6 ;  /* 0x000000ffff067224 */ /* 0x000fe400078e0a06 */
[----:B0-----:R-:W-:Y:S01]  /*7930*/  IMAD.MOV.U32 R21, RZ, RZ, R15 ;  /* 0x000000ffff157224 */ /* 0x001fe200078e000f */
[----:B------:R-:W-:Y:S01]  /*7940*/  LOP3.LUT R15, R10, 0x93, RZ, 0xfc, !PT ;  /* 0x000000930a0f7812 */ /* 0x000fe200078efcff */
[----:B------:R-:W-:Y:S01]  /*7950*/  @!P6 IMAD.IADD R18, R18, 0x1, -R8 ;  /* 0x000000011212e824 */ /* 0x000fe200078e0a08 */
[----:B------:R-:W-:Y:S01]  /*7960*/  ISETP.GE.AND P6, PT, R17, RZ, PT ;  /* 0x000000ff1100720c */ /* 0x000fe20003fc6270 */
[----:B------:R-:W-:Y:S01]  /*7970*/  IMAD R4, R8, R12, R4 ;  /* 0x0000000c08047224 */ /* 0x000fe200078e0204 */
[----:B------:R-:W-:Y:S01]  /*7980*/  LOP3.LUT R17, R10, 0x8e, RZ, 0xfc, !PT ;  /* 0x0000008e0a117812 */ /* 0x000fe200078efcff */
[----:B------:R-:W-:Y:S01]  /*7990*/  @!P2 IMAD.IADD R20, R20, 0x1, -R8 ;  /* 0x000000011414a824 */ /* 0x000fe200078e0a08 */
[----:B------:R-:W-:Y:S01]  /*79a0*/  ISETP.GE.AND P2, PT, R11, RZ, PT ;  /* 0x000000ff0b00720c */ /* 0x000fe20003f46270 */
[----:B------:R-:W-:-:S02]  /*79b0*/  @!P1 IMAD.MOV R22, RZ, RZ, -R22 ;  /* 0x000000ffff169224 */ /* 0x000fc400078e0a16 */
[----:B------:R-:W-:Y:S01]  /*79c0*/  @!P4 IMAD.MOV R21, RZ, RZ, -R21 ;  /* 0x000000ffff15c224 */ /* 0x000fe200078e0a15 */
[C---:B------:R-:W-:Y:S01]  /*79d0*/  ISETP.GT.U32.AND P4, PT, R8.reuse, R18, PT ;  /* 0x000000120800720c */ /* 0x040fe20003f84070 */
[C---:B------:R-:W-:Y:S01]  /*79e0*/  IMAD R5, R8.reuse, R6, R5 ;  /* 0x0000000608057224 */ /* 0x040fe200078e0205 */
[----:B------:R-:W-:Y:S01]  /*79f0*/  STL [R1+0x368], R22 ;  /* 0x0003681601007387 */ /* 0x000fe20000100800 */
[----:B------:R-:W-:Y:S01]  /*7a00*/  IMAD.MOV.U32 R11, RZ, RZ, R16 ;  /* 0x000000ffff0b7224 */ /* 0x000fe200078e0010 */
[C---:B------:R-:W-:Y:S01]  /*7a10*/  ISETP.GT.U32.AND P1, PT, R8.reuse, R20, PT ;  /* 0x000000140800720c */ /* 0x040fe20003f24070 */
[----:B------:R-:W-:Y:S01]  /*7a20*/  @!P0 IMAD.MOV R2, RZ, RZ, -R2 ;  /* 0x000000ffff028224 */ /* 0x000fe200078e0a02 */
[C---:B------:R-:W-:Y:S01]  /*7a30*/  ISETP.GT.U32.AND P0, PT, R8.reuse, R4, PT ;  /* 0x000000040800720c */ /* 0x040fe20003f04070 */
[----:B------:R-:W-:Y:S01]  /*7a40*/  @!P5 IMAD.MOV R11, RZ, RZ, -R11 ;  /* 0x000000ffff0bd224 */ /* 0x000fe200078e0a0b */
[----:B------:R-:W-:Y:S01]  /*7a50*/  STL [R1+0x34c], R21 ;  /* 0x00034c1501007387 */ /* 0x000fe20000100800 */
[----:B------:R-:W-:-:S02]  /*7a60*/  ISETP.GT.U32.AND P5, PT, R8, R5, PT ;  /* 0x000000050800720c */ /* 0x000fc40003fa4070 */
[----:B------:R-:W-:Y:S01]  /*7a70*/  LOP3.LUT R6, R10, 0x8d, RZ, 0xfc, !PT ;  /* 0x0000008d0a067812 */ /* 0x000fe200078efcff */
[----:B------:R0:W-:Y:S01]  /*7a80*/  STL [R1+0x348], R2 ;  /* 0x0003480201007387 */ /* 0x0001e20000100800 */
[--C-:B------:R-:W-:Y:S01]  /*7a90*/  @!P4 IMAD.IADD R18, R18, 0x1, -R8.reuse ;  /* 0x000000011212c824 */ /* 0x100fe200078e0a08 */
[----:B------:R-:W-:Y:S02]  /*7aa0*/  LOP3.LUT R16, R10, 0x8f, RZ, 0xfc, !PT ;  /* 0x0000008f0a107812 */ /* 0x000fe400078efcff */
[----:B------:R1:W-:Y:S01]  /*7ab0*/  STL [R1+0x344], R11 ;  /* 0x0003440b01007387 */ /* 0x0003e20000100800 */
[--C-:B------:R-:W-:Y:S01]  /*7ac0*/  @!P1 IMAD.IADD R20, R20, 0x1, -R8.reuse ;  /* 0x0000000114149824 */ /* 0x100fe200078e0a08 */
[----:B------:R-:W-:Y:S01]  /*7ad0*/  ISETP.GE.AND P1, PT, R19, RZ, PT ;  /* 0x000000ff1300720c */ /* 0x000fe20003f26270 */
[----:B------:R-:W-:Y:S01]  /*7ae0*/  @!P0 IMAD.IADD R4, R4, 0x1, -R8 ;  /* 0x0000000104048824 */ /* 0x000fe200078e0a08 */
[----:B------:R-:W-:Y:S01]  /*7af0*/  ISETP.GE.AND P0, PT, R6, RZ, PT ;  /* 0x000000ff0600720c */ /* 0x000fe20003f06270 */
[----:B------:R-:W-:Y:S01]  /*7b00*/  IMAD.MOV.U32 R38, RZ, RZ, R20 ;  /* 0x000000ffff267224 */ /* 0x000fe200078e0014 */
[----:B0-----:R-:W-:Y:S01]  /*7b10*/  LOP3.LUT R2, R10, 0x8c, RZ, 0xfc, !PT ;  /* 0x0000008c0a027812 */ /* 0x001fe200078efcff */
[----:B------:R-:W-:Y:S01]  /*7b20*/  @!P5 IMAD.IADD R5, R5, 0x1, -R8 ;  /* 0x000000010505d824 */ /* 0x000fe200078e0a08 */
[----:B------:R-:W-:Y:S01]  /*7b30*/  ISETP.GT.U32.AND P5, PT, R8, R4, PT ;  /* 0x000000040800720c */ /* 0x000fe20003fa4070 */
[----:B------:R-:W-:Y:S01]  /*7b40*/  @!P3 IMAD.MOV R38, RZ, RZ, -R38 ;  /* 0x000000ffff26b224 */ /* 0x000fe200078e0a26 */
[----:B------:R-:W-:Y:S01]  /*7b50*/  IABS R12, R2 ;  /* 0x00000002000c7213 */ /* 0x000fe20000000000 */
[----:B------:R-:W-:Y:S01]  /*7b60*/  IMAD.MOV.U32 R59, RZ, RZ, R18 ;  /* 0x000000ffff3b7224 */ /* 0x000fe200078e0012 */
[----:B------:R-:W-:-:S02]  /*7b70*/  ISETP.GE.AND P4, PT, R2, RZ, PT ;  /* 0x000000ff0200720c */ /* 0x000fc40003f86270 */
[----:B-1----:R-:W-:Y:S01]  /*7b80*/  IABS R11, R6 ;  /* 0x00000006000b7213 */ /* 0x002fe20000000000 */
[----:B------:R-:W-:Y:S01]  /*7b90*/  IMAD.MOV.U32 R2, RZ, RZ, R12 ;  /* 0x000000ffff027224 */ /* 0x000fe200078e000c */
[----:B------:R-:W-:Y:S01]  /*7ba0*/  ISETP.GT.U32.AND P3, PT, R8, R5, PT ;  /* 0x000000050800720c */ /* 0x000fe20003f64070 */
[----:B------:R-:W-:Y:S01]  /*7bb0*/  @!P2 IMAD.MOV R59, RZ, RZ, -R59 ;  /* 0x000000ffff3ba224 */ /* 0x000fe200078e0a3b */
[----:B------:R-:W-:Y:S01]  /*7bc0*/  ISETP.GE.AND P2, PT, R17, RZ, PT ;  /* 0x000000ff1100720c */ /* 0x000fe20003f46270 */
[C---:B------:R-:W-:Y:S01]  /*7bd0*/  IMAD.HI.U32 R12, R9.reuse, R2, RZ ;  /* 0x00000002090c7227 */ /* 0x040fe200078e00ff */
[----:B------:R-:W-:Y:S02]  /*7be0*/  IABS R17, R17 ;  /* 0x0000001100117213 */ /* 0x000fe40000000000 */
[----:B------:R-:W-:Y:S01]  /*7bf0*/  LOP3.LUT R19, R10, 0x92, RZ, 0xfc, !PT ;  /* 0x000000920a137812 */ /* 0x000fe200078efcff */
[----:B------:R-:W-:Y:S02]  /*7c00*/  IMAD.MOV R12, RZ, RZ, -R12 ;  /* 0x000000ffff0c7224 */ /* 0x000fe400078e0a0c */
[----:B------:R-:W-:-:S04]  /*7c10*/  IMAD.HI.U32 R6, R9, R11, RZ ;  /* 0x0000000b09067227 */ /* 0x000fc800078e00ff */
[----:B------:R-:W-:Y:S02]  /*7c20*/  IMAD R2, R8, R12, R2 ;  /* 0x0000000c08027224 */ /* 0x000fe400078e0202 */
[----:B------:R-:W-:Y:S02]  /*7c30*/  @!P5 IMAD.IADD R4, R4, 0x1, -R8 ;  /* 0x000000010404d824 */ /* 0x000fe400078e0a08 */
[----:B------:R-:W-:Y:S01]  /*7c40*/  IMAD.MOV R6, RZ, RZ, -R6 ;  /* 0x000000ffff067224 */ /* 0x000fe200078e0a06 */
[C---:B------:R-:W-:Y:S01]  /*7c50*/  ISETP.GT.U32.AND P5, PT, R8.reuse, R2, PT ;  /* 0x000000020800720c */ /* 0x040fe20003fa4070 */
[----:B------:R-:W-:Y:S02]  /*7c60*/  IMAD.MOV.U32 R14, RZ, RZ, R4 ;  /* 0x000000ffff0e7224 */ /* 0x000fe400078e0004 */
[----:B------:R-:W-:Y:S01]  /*7c70*/  IMAD R11, R8, R6, R11 ;  /* 0x00000006080b7224 */ /* 0x000fe200078e020b */
[----:B------:R-:W-:Y:S01]  /*7c80*/  LOP3.LUT R6, R10, 0x91, RZ, 0xfc, !PT ;  /* 0x000000910a067812 */ /* 0x000fe200078efcff */
[----:B------:R-:W-:-:S02]  /*7c90*/  @!P6 IMAD.MOV R14, RZ, RZ, -R14 ;  /* 0x000000ffff0ee224 */ /* 0x000fc400078e0a0e */
[--C-:B------:R-:W-:Y:S01]  /*7ca0*/  @!P3 IMAD.IADD R5, R5, 0x1, -R8.reuse ;  /* 0x000000010505b824 */ /* 0x100fe200078e0a08 */
[----:B------:R-:W-:Y:S01]  /*7cb0*/  ISETP.GT.U32.AND P6, PT, R8, R11, PT ;  /* 0x0000000b0800720c */ /* 0x000fe20003fc4070 */
[----:B------:R-:W-:Y:S01]  /*7cc0*/  IMAD.HI.U32 R12, R9, R17, RZ ;  /* 0x00000011090c7227 */ /* 0x000fe200078e00ff */
[----:B------:R-:W-:Y:S01]  /*7cd0*/  ISETP.GE.AND P3, PT, R16, RZ, PT ;  /* 0x000000ff1000720c */ /* 0x000fe20003f66270 */
[----:B------:R0:W-:Y:S01]  /*7ce0*/  STL [R1+0x340], R14 ;  /* 0x0003400e01007387 */ /* 0x0001e20000100800 */
[----:B------:R-:W-:Y:S01]  /*7cf0*/  IABS R16, R16 ;  /* 0x0000001000107213 */ /* 0x000fe20000000000 */
[----:B------:R-:W-:Y:S01]  /*7d00*/  @!P5 IMAD.IADD R2, R2, 0x1, -R8 ;  /* 0x000000010202d824 */ /* 0x000fe200078e0a08 */
[----:B------:R-:W-:Y:S01]  /*7d10*/  IABS R57, R6 ;  /* 0x0000000600397213 */ /* 0x000fe20000000000 */
[----:B------:R-:W-:Y:S02]  /*7d20*/  IMAD.MOV.U32 R13, RZ, RZ, R5 ;  /* 0x000000ffff0d7224 */ /* 0x000fe400078e0005 */
[----:B------:R-:W-:Y:S01]  /*7d30*/  IMAD.MOV R12, RZ, RZ, -R12 ;  /* 0x000000ffff0c7224 */ /* 0x000fe200078e0a0c */
[----:B------:R-:W-:Y:S01]  /*7d40*/  ISETP.GT.U32.AND P5, PT, R8, R2, PT ;  /* 0x000000020800720c */ /* 0x000fe20003fa4070 */
[----:B------:R-:W-:Y:S01]  /*7d50*/  @!P1 IMAD.MOV R13, RZ, RZ, -R13 ;  /* 0x000000ffff0d9224 */ /* 0x000fe200078e0a0d */
[----:B------:R-:W-:Y:S01]  /*7d60*/  ISETP.GE.AND P1, PT, R58, RZ, PT ;  /* 0x000000ff3a00720c */ /* 0x000fe20003f26270 */
[----:B------:R-:W-:Y:S01]  /*7d70*/  @!P6 IMAD.IADD R11, R11, 0x1, -R8 ;  /* 0x000000010b0be824 */ /* 0x000fe200078e0a08 */
[----:B------:R-:W-:Y:S01]  /*7d80*/  IABS R58, R58 ;  /* 0x0000003a003a7213 */ /* 0x000fe20000000000 */
[----:B------:R-:W-:Y:S01]  /*7d90*/  IMAD.HI.U32 R4, R9, R16, RZ ;  /* 0x0000001009047227 */ /* 0x000fe200078e00ff */
[----:B------:R1:W-:Y:S01]  /*7da0*/  STL [R1+0x33c], R13 ;  /* 0x00033c0d01007387 */ /* 0x0003e20000100800 */
[----:B0-----:R-:W-:-:S02]  /*7db0*/  IABS R14, R15 ;  /* 0x0000000f000e7213 */ /* 0x001fc40000000000 */
[C---:B------:R-:W-:Y:S01]  /*7dc0*/  IMAD R17, R8.reuse, R12, R17 ;  /* 0x0000000c08117224 */ /* 0x040fe200078e0211 */
[----:B------:R-:W-:Y:S01]  /*7dd0*/  ISETP.GT.U32.AND P6, PT, R8, R11, PT ;  /* 0x0000000b0800720c */ /* 0x000fe20003fc4070 */
[----:B------:R-:W-:Y:S01]  /*7de0*/  IMAD.MOV R4, RZ, RZ, -R4 ;  /* 0x000000ffff047224 */ /* 0x000fe200078e0a04 */
[----:B------:R-:W-:Y:S01]  /*7df0*/  IABS R12, R19 ;  /* 0x00000013000c7213 */ /* 0x000fe20000000000 */
[----:B------:R-:W-:-:S04]  /*7e00*/  IMAD.HI.U32 R5, R9, R58, RZ ;  /* 0x0000003a09057227 */ /* 0x000fc800078e00ff */
[----:B------:R-:W-:Y:S01]  /*7e10*/  @!P5 IMAD.IADD R2, R2, 0x1, -R8 ;  /* 0x000000010202d824 */ /* 0x000fe200078e0a08 */
[C---:B------:R-:W-:Y:S01]  /*7e20*/  ISETP.GT.U32.AND P5, PT, R8.reuse, R17, PT ;  /* 0x000000110800720c */ /* 0x040fe20003fa4070 */
[----:B------:R-:W-:Y:S02]  /*7e30*/  IMAD R16, R8, R4, R16 ;  /* 0x0000000408107224 */ /* 0x000fe400078e0210 */
[----:B------:R-:W-:-:S04]  /*7e40*/  IMAD.HI.U32 R4, R9, R57, RZ ;  /* 0x0000003909047227 */ /* 0x000fc800078e00ff */
[----:B------:R-:W-:Y:S02]  /*7e50*/  IMAD.MOV R5, RZ, RZ, -R5 ;  /* 0x000000ffff057224 */ /* 0x000fe400078e0a05 */
[----:B------:R-:W-:Y:S02]  /*7e60*/  IMAD.MOV R4, RZ, RZ, -R4 ;  /* 0x000000ffff047224 */ /* 0x000fe400078e0a04 */
[----:B------:R-:W-:Y:S01]  /*7e70*/  IMAD R58, R8, R5, R58 ;  /* 0x00000005083a7224 */ /* 0x000fe200078e023a */
[----:B------:R-:W-:Y:S01]  /*7e80*/  LOP3.LUT R5, R10, 0x94, RZ, 0xfc, !PT ;  /* 0x000000940a057812 */ /* 0x000fe200078efcff */
[----:B-1----:R-:W-:Y:S02]  /*7e90*/  IMAD.MOV.U32 R13, RZ, RZ, R2 ;  /* 0x000000ffff0d7224 */ /* 0x002fe400078e0002 */
[C---:B------:R-:W-:Y:S01]  /*7ea0*/  IMAD R57, R8.reuse, R4, R57 ;  /* 0x0000000408397224 */ /* 0x040fe200078e0239 */
[----:B------:R-:W-:Y:S01]  /*7eb0*/  IABS R4, R5 ;  /* 0x0000000500047213 */ /* 0x000fe20000000000 */
[--C-:B------:R-:W-:Y:S01]  /*7ec0*/  @!P6 IMAD.IADD R11, R11, 0x1, -R8.reuse ;  /* 0x000000010b0be824 */ /* 0x100fe200078e0a08 */
[C---:B------:R-:W-:Y:S01]  /*7ed0*/  ISETP.GT.U32.AND P6, PT, R8.reuse, R58, PT ;  /* 0x0000003a0800720c */ /* 0x040fe20003fc4070 */
[----:B------:R-:W-:Y:S01]  /*7ee0*/  @!P4 IMAD.MOV R13, RZ, RZ, -R13 ;  /* 0x000000ffff0dc224 */ /* 0x000fe200078e0a0d */
[C---:B------:R-:W-:Y:S01]  /*7ef0*/  ISETP.GT.U32.AND P4, PT, R8.reuse, R16, PT ;  /* 0x000000100800720c */ /* 0x040fe20003f84070 */
[----:B------:R-:W-:Y:S01]  /*7f00*/  @!P5 IMAD.IADD R17, R17, 0x1, -R8 ;  /* 0x000000011111d824 */ /* 0x000fe200078e0a08 */
[----:B------:R-:W-:Y:S01]  /*7f10*/  ISETP.GT.U32.AND P5, PT, R8, R57, PT ;  /* 0x000000390800720c */ /* 0x000fe20003fa4070 */
[----:B------:R-:W-:Y:S01]  /*7f20*/  IMAD.MOV.U32 R18, RZ, RZ, R11 ;  /* 0x000000ffff127224 */ /* 0x000fe200078e000b */
[----:B------:R0:W-:Y:S01]  /*7f30*/  STL [R1+0x334], R13 ;  /* 0x0003340d01007387 */ /* 0x0001e20000100800 */
[----:B------:R-:W-:-:S04]  /*7f40*/  IMAD.HI.U32 R2, R9, R12, RZ ;  /* 0x0000000c09027227 */ /* 0x000fc800078e00ff */
[----:B------:R-:W-:-:S04]  /*7f50*/  IMAD.HI.U32 R11, R9, R14, RZ ;  /* 0x0000000e090b7227 */ /* 0x000fc800078e00ff */
[--C-:B------:R-:W-:Y:S02]  /*7f60*/  @!P6 IMAD.IADD R58, R58, 0x1, -R8.reuse ;  /* 0x000000013a3ae824 */ /* 0x100fe400078e0a08 */
[--C-:B------:R-:W-:Y:S01]  /*7f70*/  @!P4 IMAD.IADD R16, R16, 0x1, -R8.reuse ;  /* 0x000000011010c824 */ /* 0x100fe200078e0a08 */
[C---:B------:R-:W-:Y:S01]  /*7f80*/  ISETP.GT.U32.AND P4, PT, R8.reuse, R17, PT ;  /* 0x000000110800720c */ /* 0x040fe20003f84070 */
[----:B------:R-:W-:Y:S01]  /*7f90*/  @!P5 IMAD.IADD R57, R57, 0x1, -R8 ;  /* 0x000000013939d824 */ /* 0x000fe200078e0a08 */
[C---:B------:R-:W-:Y:S01]  /*7fa0*/  ISETP.GT.U32.AND P5, PT, R8.reuse, R58, PT ;  /* 0x0000003a0800720c */ /* 0x040fe20003fa4070 */
[----:B------:R-:W-:Y:S01]  /*7fb0*/  IMAD.MOV R2, RZ, RZ, -R2 ;  /* 0x000000ffff027224 */ /* 0x000fe200078e0a02 */
[C---:B------:R-:W-:Y:S01]  /*7fc0*/  ISETP.GT.U32.AND P6, PT, R8.reuse, R16, PT ;  /* 0x000000100800720c */ /* 0x040fe20003fc4070 */
        /* <DEDUP_REMOVED lines=8> */
[----:B------:R-:W-:Y:S01]  /*8050*/  ISETP.GT.U32.AND P4, PT, R8, R12, PT ;  /* 0x0000000c0800720c */ /* 0x000fe20003f84070 */
[--C-:B------:R-:W-:Y:S01]  /*8060*/  @!P5 IMAD.IADD R58, R58, 0x1, -R8.reuse ;  /* 0x000000013a3ad824 */ /* 0x100fe200078e0a08 */
[----:B------:R-:W-:Y:S01]  /*8070*/  ISETP.GT.U32.AND P5, PT, R8, R14, PT ;  /* 0x0000000e0800720c */ /* 0x000fe20003fa4070 */
[--C-:B------:R-:W-:Y:S01]  /*8080*/  @!P6 IMAD.IADD R16, R16, 0x1, -R8.reuse ;  /* 0x000000011010e824 */ /* 0x100fe200078e0a08 */
[----:B------:R-:W-:Y:S01]  /*8090*/  ISETP.GE.AND P6, PT, R6, RZ, PT ;  /* 0x000000ff0600720c */ /* 0x000fe20003fc6270 */
[----:B------:R-:W-:Y:S01]  /*80a0*/  IMAD.MOV.U32 R21, RZ, RZ, R17 ;  /* 0x000000ffff157224 */ /* 0x000fe200078e0011 */
[----:B------:R-:W-:Y:S01]  /*80b0*/  LOP3.LUT R6, R10, 0x96, RZ, 0xfc, !PT ;  /* 0x000000960a067812 */ /* 0x000fe200078efcff */
[----:B------:R-:W-:Y:S01]  /*80c0*/  @!P0 IMAD.IADD R57, R57, 0x1, -R8 ;  /* 0x0000000139398824 */ /* 0x000fe200078e0a08 */
[----:B------:R-:W-:Y:S01]  /*80d0*/  ISETP.GE.AND P0, PT, R19, RZ, PT ;  /* 0x000000ff1300720c */ /* 0x000fe20003f06270 */
[----:B------:R-:W-:Y:S01]  /*80e0*/  IMAD.MOV.U32 R20, RZ, RZ, R16 ;  /* 0x000000ffff147224 */ /* 0x000fe200078e0010 */
[----:B------:R-:W-:Y:S01]  /*80f0*/  IABS R19, R6 ;  /* 0x0000000600137213 */ /* 0x000fe20000000000 */
[----:B------:R-:W-:Y:S01]  /*8100*/  @!P2 IMAD.MOV R21, RZ, RZ, -R21 ;  /* 0x000000ffff15a224 */ /* 0x000fe200078e0a15 */
[----:B0-----:R-:W-:Y:S01]  /*8110*/  IABS R13, R2 ;  /* 0x00000002000d7213 */ /* 0x001fe20000000000 */
[--C-:B------:R-:W-:Y:S01]  /*8120*/  @!P4 IMAD.IADD R12, R12, 0x1, -R8.reuse ;  /* 0x000000010c0cc824 */ /* 0x100fe200078e0a08 */
[----:B------:R-:W-:Y:S01]  /*8130*/  ISETP.GE.AND P4, PT, R15, RZ, PT ;  /* 0x000000ff0f00720c */ /* 0x000fe20003f86270 */
[----:B------:R-:W-:Y:S01]  /*8140*/  @!P5 IMAD.IADD R14, R14, 0x1, -R8 ;  /* 0x000000010e0ed824 */ /* 0x000fe200078e0a08 */
[----:B------:R-:W-:Y:S01]  /*8150*/  STL [R1+0x32c], R21 ;  /* 0x00032c1501007387 */ /* 0x000fe20000100800 */
[----:B------:R-:W-:Y:S01]  /*8160*/  IMAD.MOV.U32 R15, RZ, RZ, R19 ;  /* 0x000000ffff0f7224 */ /* 0x000fe200078e0013 */
[C---:B------:R-:W-:Y:S01]  /*8170*/  ISETP.GT.U32.AND P2, PT, R8.reuse, R12, PT ;  /* 0x0000000c0800720c */ /* 0x040fe20003f44070 */
[----:B------:R-:W-:Y:S01]  /*8180*/  @!P1 IMAD.MOV R58, RZ, RZ, -R58 ;  /* 0x000000ffff3a9224 */ /* 0x000fe200078e0a3a */
[----:B------:R-:W-:Y:S01]  /*8190*/  ISETP.GT.U32.AND P5, PT, R8, R14, PT ;  /* 0x0000000e0800720c */ /* 0x000fe20003fa4070 */
[----:B------:R-:W-:Y:S01]  /*81a0*/  IMAD.HI.U32 R17, R9, R15, RZ ;  /* 0x0000000f09117227 */ /* 0x000fe200078e00ff */
[----:B------:R-:W-:-:S03]  /*81b0*/  ISETP.GE.AND P1, PT, R5, RZ, PT ;  /* 0x000000ff0500720c */ /* 0x000fc60003f26270 */
[----:B------:R-:W-:Y:S02]  /*81c0*/  IMAD.MOV R16, RZ, RZ, -R17 ;  /* 0x000000ffff107224 */ /* 0x000fe400078e0a11 */
[----:B-1----:R-:W-:-:S04]  /*81d0*/  IMAD.HI.U32 R18, R9, R4, RZ ;  /* 0x0000000409127227 */ /* 0x002fc800078e00ff */
[----:B------:R-:W-:Y:S02]  /*81e0*/  IMAD R5, R8, R16, R15 ;  /* 0x0000001008057224 */ /* 0x000fe400078e020f */
        /* <DEDUP_REMOVED lines=8> */
[----:B------:R-:W-:Y:S01]  /*8270*/  @!P2 IMAD.IADD R12, R12, 0x1, -R8 ;  /* 0x000000010c0ca824 */ /* 0x000fe200078e0a08 */
[----:B------:R-:W-:Y:S01]  /*8280*/  ISETP.GE.AND P2, PT, R2, RZ, PT ;  /* 0x000000ff0200720c */ /* 0x000fe20003f46270 */
[----:B------:R-:W-:Y:S01]  /*8290*/  @!P3 IMAD.MOV R20, RZ, RZ, -R20 ;  /* 0x000000ffff14b224 */ /* 0x000fe200078e0a14 */
[C---:B------:R-:W-:Y:S01]  /*82a0*/  ISETP.GT.U32.AND P3, PT, R8.reuse, R4, PT ;  /* 0x000000040800720c */ /* 0x040fe20003f64070 */
[----:B------:R-:W-:Y:S01]  /*82b0*/  @!P6 IMAD.MOV R57, RZ, RZ, -R57 ;  /* 0x000000ffff39e224 */ /* 0x000fe200078e0a39 */
[----:B------:R-:W-:Y:S01]  /*82c0*/  ISETP.GT.U32.AND P6, PT, R8, R13, PT ;  /* 0x0000000d0800720c */ /* 0x000fe20003fc4070 */
[----:B------:R-:W-:Y:S01]  /*82d0*/  IMAD.MOV.U32 R17, RZ, RZ, R12 ;  /* 0x000000ffff117224 */ /* 0x000fe200078e000c */
[----:B------:R-:W-:Y:S01]  /*82e0*/  LOP3.LUT R2, R10, 0x98, RZ, 0xfc, !PT ;  /* 0x000000980a027812 */ /* 0x000fe200078efcff */
[----:B------:R-:W-:Y:S01]  /*82f0*/  @!P5 IMAD.IADD R5, R5, 0x1, -R8 ;  /* 0x000000010505d824 */ /* 0x000fe200078e0a08 */
[----:B------:R-:W-:Y:S01]  /*8300*/  STL [R1+0x328], R20 ;  /* 0x0003281401007387 */ /* 0x000fe20000100800 */
[----:B------:R-:W-:Y:S01]  /*8310*/  @!P0 IMAD.MOV R17, RZ, RZ, -R17 ;  /* 0x000000ffff118224 */ /* 0x000fe200078e0a11 */
[----:B------:R-:W-:Y:S01]  /*8320*/  IABS R56, R2 ;  /* 0x0000000200387213 */ /* 0x000fe20000000000 */
[----:B------:R-:W-:Y:S01]  /*8330*/  IMAD.MOV.U32 R22, RZ, RZ, R14 ;  /* 0x000000ffff167224 */ /* 0x000fe200078e000e */
[----:B------:R-:W-:-:S02]  /*8340*/  ISETP.GT.U32.AND P5, PT, R8, R5, PT ;  /* 0x000000050800720c */ /* 0x000fc40003fa4070 */
[----:B------:R0:W-:Y:S01]  /*8350*/  STL [R1+0x31c], R17 ;  /* 0x00031c1101007387 */ /* 0x0001e20000100800 */
[--C-:B------:R-:W-:Y:S01]  /*8360*/  @!P3 IMAD.IADD R4, R4, 0x1, -R8.reuse ;  /* 0x000000010404b824 */ /* 0x100fe200078e0a08 */
[----:B------:R-:W-:Y:S01]  /*8370*/  IABS R16, R11 ;  /* 0x0000000b00107213 */ /* 0x000fe20000000000 */
[----:B------:R-:W-:Y:S01]  /*8380*/  @!P6 IMAD.IADD R13, R13, 0x1, -R8 ;  /* 0x000000010d0de824 */ /* 0x000fe200078e0a08 */
[----:B------:R-:W-:Y:S01]  /*8390*/  ISETP.GE.AND P3, PT, R6, RZ, PT ;  /* 0x000000ff0600720c */ /* 0x000fe20003f66270 */
[----:B------:R-:W-:Y:S01]  /*83a0*/  @!P4 IMAD.MOV R22, RZ, RZ, -R22 ;  /* 0x000000ffff16c224 */ /* 0x000fe200078e0a16 */
[C---:B------:R-:W-:Y:S01]  /*83b0*/  ISETP.GT.U32.AND P6, PT, R8.reuse, R4, PT ;  /* 0x000000040800720c */ /* 0x040fe20003fc4070 */
[C---:B------:R-:W-:Y:S01]  /*83c0*/  IMAD.HI.U32 R15, R9.reuse, R16, RZ ;  /* 0x00000010090f7227 */ /* 0x040fe200078e00ff */
[----:B------:R-:W-:Y:S02]  /*83d0*/  ISETP.GT.U32.AND P0, PT, R8, R13, PT ;  /* 0x0000000d0800720c */ /* 0x000fe40003f04070 */
[C---:B------:R-:W-:Y:S01]  /*83e0*/  LOP3.LUT R6, R10.reuse, 0x99, RZ, 0xfc, !PT ;  /* 0x000000990a067812 */ /* 0x040fe200078efcff */
[----:B0-----:R-:W-:Y:S01]  /*83f0*/  IMAD.HI.U32 R17, R9, R56, RZ ;  /* 0x0000003809117227 */ /* 0x001fe200078e00ff */
[----:B------:R-:W-:Y:S01]  /*8400*/  LOP3.LUT R12, R10, 0x9a, RZ, 0xfc, !PT ;  /* 0x0000009a0a0c7812 */ /* 0x000fe200078efcff */
[----:B------:R-:W-:Y:S01]  /*8410*/  STL [R1+0x304], R22 ;  /* 0x0003041601007387 */ /* 0x000fe20000100800 */
[----:B------:R-:W-:Y:S01]  /*8420*/  IABS R19, R6 ;  /* 0x0000000600137213 */ /* 0x000fe20000000000 */
[----:B------:R-:W-:-:S02]  /*8430*/  IMAD.MOV R17, RZ, RZ, -R17 ;  /* 0x000000ffff117224 */ /* 0x000fc400078e0a11 */
[----:B------:R-:W-:Y:S02]  /*8440*/  @!P5 IMAD.IADD R5, R5, 0x1, -R8 ;  /* 0x000000010505d824 */ /* 0x000fe400078e0a08 */
[----:B------:R-:W-:Y:S02]  /*8450*/  IMAD R56, R8, R17, R56 ;  /* 0x0000001108387224 */ /* 0x000fe400078e0238 */
[----:B------:R-:W-:Y:S02]  /*8460*/  IMAD.MOV R15, RZ, RZ, -R15 ;  /* 0x000000ffff0f7224 */ /* 0x000fe400078e0a0f */
[----:B------:R-:W-:Y:S01]  /*8470*/  @!P6 IMAD.IADD R4, R4, 0x1, -R8 ;  /* 0x000000010404e824 */ /* 0x000fe200078e0a08 */
[C---:B------:R-:W-:Y:S01]  /*8480*/  ISETP.GT.U32.AND P5, PT, R8.reuse, R56, PT ;  /* 0x000000380800720c */ /* 0x040fe20003fa4070 */
[C---:B------:R-:W-:Y:S01]  /*8490*/  IMAD R16, R8.reuse, R15, R16 ;  /* 0x0000000f08107224 */ /* 0x040fe200078e0210 */
[----:B------:R-:W-:Y:S01]  /*84a0*/  IABS R15, R12 ;  /* 0x0000000c000f7213 */ /* 0x000fe20000000000 */
[----:B------:R-:W-:Y:S01]  /*84b0*/  @!P0 IMAD.IADD R13, R13, 0x1, -R8 ;  /* 0x000000010d0d8824 */ /* 0x000fe200078e0a08 */
[----:B------:R-:W-:Y:S01]  /*84c0*/  ISETP.GE.AND P0, PT, R11, RZ, PT ;  /* 0x000000ff0b00720c */ /* 0x000fe20003f06270 */
[----:B------:R-:W-:Y:S01]  /*84d0*/  IMAD.HI.U32 R18, R9, R19, RZ ;  /* 0x0000001309127227 */ /* 0x000fe200078e00ff */
[----:B------:R-:W-:-:S02]  /*84e0*/  ISETP.GT.U32.AND P6, PT, R8, R16, PT ;  /* 0x000000100800720c */ /* 0x000fc40003fc4070 */
[----:B------:R-:W-:Y:S01]  /*84f0*/  LOP3.LUT R11, R10, 0x9b, RZ, 0xfc, !PT ;  /* 0x0000009b0a0b7812 */ /* 0x000fe200078efcff */
[----:B------:R-:W-:Y:S02]  /*8500*/  IMAD.MOV R18, RZ, RZ, -R18 ;  /* 0x000000ffff127224 */ /* 0x000fe400078e0a12 */
[----:B------:R-:W-:Y:S01]  /*8510*/  IMAD.HI.U32 R17, R9, R15, RZ ;  /* 0x0000000f09117227 */ /* 0x000fe200078e00ff */
[----:B------:R-:W-:-:S03]  /*8520*/  IABS R20, R11 ;  /* 0x0000000b00147213 */ /* 0x000fc60000000000 */
[----:B------:R-:W-:Y:S02]  /*8530*/  @!P5 IMAD.IADD R56, R56, 0x1, -R8 ;  /* 0x000000013838d824 */ /* 0x000fe400078e0a08 */
[----:B------:R-:W-:-:S03]  /*8540*/  IMAD.HI.U32 R14, R9, R20, RZ ;  /* 0x00000014090e7227 */ /* 0x000fc600078e00ff */
[----:B------:R-:W-:Y:S01]  /*8550*/  ISETP.GT.U32.AND P5, PT, R8, R56, PT ;  /* 0x000000380800720c */ /* 0x000fe20003fa4070 */
[----:B------:R-:W-:Y:S01]  /*8560*/  @!P6 IMAD.IADD R16, R16, 0x1, -R8 ;  /* 0x000000011010e824 */ /* 0x000fe200078e0a08 */
[----:B------:R-:W-:Y:S01]  /*8570*/  ISETP.GE.AND P6, PT, R2, RZ, PT ;  /* 0x000000ff0200720c */ /* 0x000fe20003fc6270 */
[----:B------:R-:W-:Y:S01]  /*8580*/  IMAD.MOV R14, RZ, RZ, -R14 ;  /* 0x000000ffff0e7224 */ /* 0x000fe200078e0a0e */
[----:B------:R-:W-:Y:S01]  /*8590*/  LOP3.LUT R2, R10, 0x9c, RZ, 0xfc, !PT ;  /* 0x0000009c0a027812 */ /* 0x000fe200078efcff */
[C---:B------:R-:W-:Y:S01]  /*85a0*/  IMAD R18, R8.reuse, R18, R19 ;  /* 0x0000001208127224 */ /* 0x040fe200078e0213 */
[C---:B------:R-:W-:Y:S01]  /*85b0*/  ISETP.GT.U32.AND P4, PT, R8.reuse, R16, PT ;  /* 0x000000100800720c */ /* 0x040fe20003f84070 */
[----:B------:R-:W-:Y:S02]  /*85c0*/  IMAD.MOV.U32 R21, RZ, RZ, R4 ;  /* 0x000000ffff157224 */ /* 0x000fe400078e0004 */
[----:B------:R-:W-:Y:S02]  /*85d0*/  IMAD R20, R8, R14, R20 ;  /* 0x0000000e08147224 */ /* 0x000fe400078e0214 */
[----:B------:R-:W-:-:S02]  /*85e0*/  IMAD.MOV R17, RZ, RZ, -R17 ;  /* 0x000000ffff117224 */ /* 0x000fc400078e0a11 */
[----:B------:R-:W-:Y:S01]  /*85f0*/  @!P1 IMAD.MOV R21, RZ, RZ, -R21 ;  /* 0x000000ffff159224 */ /* 0x000fe200078e0a15 */
[----:B------:R-:W-:Y:S01]  /*8600*/  ISETP.GT.U32.AND P1, PT, R8, R18, PT ;  /* 0x000000120800720c */ /* 0x000fe20003f24070 */
[--C-:B------:R-:W-:Y:S01]  /*8610*/  @!P5 IMAD.IADD R56, R56, 0x1, -R8.reuse ;  /* 0x000000013838d824 */ /* 0x100fe200078e0a08 */
[C---:B------:R-:W-:Y:S01]  /*8620*/  ISETP.GT.U32.AND P5, PT, R8.reuse, R20, PT ;  /* 0x000000140800720c */ /* 0x040fe20003fa4070 */
[----:B------:R-:W-:Y:S01]  /*8630*/  IMAD R15, R8, R17, R15 ;  /* 0x00000011080f7224 */ /* 0x000fe200078e020f */
[----:B------:R-:W-:Y:S01]  /*8640*/  IABS R17, R2 ;  /* 0x0000000200117213 */ /* 0x000fe20000000000 */
[----:B------:R-:W-:Y:S01]  /*8650*/  IMAD.MOV.U32 R4, RZ, RZ, R5 ;  /* 0x000000ffff047224 */ /* 0x000fe200078e0005 */
[----:B------:R-:W-:Y:S01]  /*8660*/  STL [R1+0x2ec], R21 ;  /* 0x0002ec1501007387 */ /* 0x000fe20000100800 */
[----:B------:R-:W-:Y:S01]  /*8670*/  @!P4 IMAD.IADD R16, R16, 0x1, -R8 ;  /* 0x000000011010c824 */ /* 0x000fe200078e0a08 */
[----:B------:R-:W-:Y:S01]  /*8680*/  ISETP.GE.AND P4, PT, R12, RZ, PT ;  /* 0x000000ff0c00720c */ /* 0x000fe20003f86270 */
[----:B------:R-:W-:Y:S01]  /*8690*/  @!P3 IMAD.MOV R4, RZ, RZ, -R4 ;  /* 0x000000ffff04b224 */ /* 0x000fe200078e0a04 */
[----:B------:R-:W-:Y:S01]  /*86a0*/  ISETP.GT.U32.AND P3, PT, R8, R15, PT ;  /* 0x0000000f0800720c */ /* 0x000fe20003f64070 */
[----:B------:R-:W-:Y:S01]  /*86b0*/  @!P2 IMAD.MOV R13, RZ, RZ, -R13 ;  /* 0x000000ffff0da224 */ /* 0x000fe200078e0a0d */
[----:B------:R-:W-:Y:S01]  /*86c0*/  LOP3.LUT R12, R10, 0x9d, RZ, 0xfc, !PT ;  /* 0x0000009d0a0c7812 */ /* 0x000fe200078efcff */
[--C-:B------:R-:W-:Y:S01]  /*86d0*/  @!P1 IMAD.IADD R18, R18, 0x1, -R8.reuse ;  /* 0x0000000112129824 */ /* 0x100fe200078e0a08 */
[----:B------:R-:W-:Y:S01]  /*86e0*/  ISETP.GE.AND P1, PT, R11, RZ, PT ;  /* 0x000000ff0b00720c */ /* 0x000fe20003f26270 */
[----:B------:R-:W-:Y:S01]  /*86f0*/  @!P5 IMAD.IADD R20, R20, 0x1, -R8 ;  /* 0x000000011414d824 */ /* 0x000fe200078e0a08 */
[----:B------:R-:W-:Y:S01]  /*8700*/  IABS R11, R12 ;  /* 0x0000000c000b7213 */ /* 0x000fe20000000000 */
[----:B------:R0:W-:Y:S01]  /*8710*/  STL [R1+0x2e8], R13 ;  /* 0x0002e80d01007387 */ /* 0x0001e20000100800 */
[----:B------:R-:W-:Y:S01]  /*8720*/  @!P6 IMAD.MOV R56, RZ, RZ, -R56 ;  /* 0x000000ffff38e224 */ /* 0x000fe200078e0a38 */
[----:B------:R-:W-:-:S02]  /*8730*/  ISETP.GE.AND P6, PT, R2, RZ, PT ;  /* 0x000000ff0200720c */ /* 0x000fc40003fc6270 */
[C---:B------:R-:W-:Y:S01]  /*8740*/  ISETP.GT.U32.AND P5, PT, R8.reuse, R20, PT ;  /* 0x000000140800720c */ /* 0x040fe20003fa4070 */
[----:B------:R1:W-:Y:S01]  /*8750*/  STL [R1+0x2e4], R4 ;  /* 0x0002e40401007387 */ /* 0x0003e20000100800 */
[----:B------:R-:W-:Y:S01]  /*8760*/  @!P3 IMAD.IADD R15, R15, 0x1, -R8 ;  /* 0x000000010f0fb824 */ /* 0x000fe200078e0a08 */
[----:B------:R-:W-:Y:S02]  /*8770*/  ISETP.GT.U32.AND P3, PT, R8, R18, PT ;  /* 0x000000120800720c */ /* 0x000fe40003f64070 */
[----:B------:R-:W-:Y:S01]  /*8780*/  ISETP.GE.AND P2, PT, R6, RZ, PT ;  /* 0x000000ff0600720c */ /* 0x000fe20003f46270 */
[----:B0-----:R-:W-:Y:S01]  /*8790*/  IMAD.HI.U32 R13, R9, R11, RZ ;  /* 0x0000000b090d7227 */ /* 0x001fe200078e00ff */
[----:B------:R-:W-:-:S03]  /*87a0*/  LOP3.LUT R5, R10, 0x9e, RZ, 0xfc, !PT ;  /* 0x0000009e0a057812 */ /* 0x000fc600078efcff */
[----:B------:R-:W-:Y:S02]  /*87b0*/  IMAD.MOV R13, RZ, RZ, -R13 ;  /* 0x000000ffff0d7224 */ /* 0x000fe400078e0a0d */
[----:B-1----:R-:W-:-:S04]  /*87c0*/  IMAD.HI.U32 R4, R9, R17, RZ ;  /* 0x0000001109047227 */ /* 0x002fc800078e00ff */
[----:B------:R-:W-:Y:S02]  /*87d0*/  IMAD.MOV R4, RZ, RZ, -R4 ;  /* 0x000000ffff047224 */ /* 0x000fe400078e0a04 */
[----:B------:R-:W-:Y:S01]  /*87e0*/  IMAD R2, R8, R13, R11 ;  /* 0x0000000d08027224 */ /* 0x000fe200078e020b */
[----:B------:R-:W-:Y:S01]  /*87f0*/  LOP3.LUT R11, R10, 0x9f, RZ, 0xfc, !PT ;  /* 0x0000009f0a0b7812 */ /* 0x000fe200078efcff */
[----:B------:R-:W-:Y:S02]  /*8800*/  IMAD R4, R8, R4, R17 ;  /* 0x0000000408047224 */ /* 0x000fe400078e0211 */
[----:B------:R-:W-:Y:S01]  /*8810*/  @!P5 IMAD.IADD R20, R20, 0x1, -R8 ;  /* 0x000000011414d824 */ /* 0x000fe200078e0a08 */
[----:B------:R-:W-:Y:S01]  /*8820*/  ISETP.GT.U32.AND P5, PT, R8, R2, PT ;  /* 0x000000020800720c */ /* 0x000fe20003fa4070 */
[----:B------:R-:W-:Y:S01]  /*8830*/  IMAD.MOV.U32 R6, RZ, RZ, R16 ;  /* 0x000000ffff067224 */ /* 0x000fe200078e0010 */
[----:B------:R-:W-:Y:S01]  /*8840*/  IABS R14, R11 ;  /* 0x0000000b000e7213 */ /* 0x000fe20000000000 */
[----:B------:R-:W-:Y:S01]  /*8850*/  @!P3 IMAD.IADD R18, R18, 0x1, -R8 ;  /* 0x000000011212b824 */ /* 0x000fe200078e0a08 */
[C---:B------:R-:W-:Y:S01]  /*8860*/  ISETP.GT.U32.AND P3, PT, R8.reuse, R4, PT ;  /* 0x000000040800720c */ /* 0x040fe20003f64070 */
[----:B------:R-:W-:Y:S01]  /*8870*/  @!P0 IMAD.MOV R6, RZ, RZ, -R6 ;  /* 0x000000ffff068224 */ /* 0x000fe200078e0a06 */
[----:B------:R-:W-:Y:S01]  /*8880*/  ISETP.GT.U32.AND P0, PT, R8, R15, PT ;  /* 0x0000000f0800720c */ /* 0x000fe20003f04070 */
[----:B------:R-:W-:-:S02]  /*8890*/  IMAD.MOV.U32 R55, RZ, RZ, R18 ;  /* 0x000000ffff377224 */ /* 0x000fc400078e0012 */
[----:B------:R-:W-:Y:S01]  /*88a0*/  IMAD.MOV.U32 R19, RZ, RZ, R20 ;  /* 0x000000ffff137224 */ /* 0x000fe200078e0014 */
[----:B------:R0:W-:Y:S01]  /*88b0*/  STL [R1+0x2e0], R6 ;  /* 0x0002e00601007387 */ /* 0x0001e20000100800 */
[----:B------:R-:W-:Y:S02]  /*88c0*/  @!P2 IMAD.MOV R55, RZ, RZ, -R55 ;  /* 0x000000ffff37a224 */ /* 0x000fe400078e0a37 */
[--C-:B------:R-:W-:Y:S02]  /*88d0*/  @!P5 IMAD.IADD R2, R2, 0x1, -R8.reuse ;  /* 0x000000010202d824 */ /* 0x100fe400078e0a08 */
[----:B------:R-:W-:Y:S01]  /*88e0*/  @!P1 IMAD.MOV R19, RZ, RZ, -R19 ;  /* 0x000000ffff139224 */ /* 0x000fe200078e0a13 */
[----:B------:R-:W-:Y:S01]  /*88f0*/  ISETP.GE.AND P1, PT, R11, RZ, PT ;  /* 0x000000ff0b00720c */ /* 0x000fe20003f26270 */
[--C-:B------:R-:W-:Y:S01]  /*8900*/  @!P3 IMAD.IADD R4, R4, 0x1, -R8.reuse ;  /* 0x000000010404b824 */ /* 0x100fe200078e0a08 */
[----:B------:R-:W-:Y:S01]  /*8910*/  ISETP.GE.AND P3, PT, R5, RZ, PT ;  /* 0x000000ff0500720c */ /* 0x000fe20003f66270 */
[----:B------:R-:W-:Y:S01]  /*8920*/  @!P0 IMAD.IADD R15, R15, 0x1, -R8 ;  /* 0x000000010f0f8824 */ /* 0x000fe200078e0a08 */
[----:B0-----:R-:W-:Y:S01]  /*8930*/  IABS R6, R5 ;  /* 0x0000000500067213 */ /* 0x001fe20000000000 */
[----:B------:R-:W-:Y:S01]  /*8940*/  IMAD.HI.U32 R5, R9, R14, RZ ;  /* 0x0000000e09057227 */ /* 0x000fe200078e00ff */
[----:B------:R-:W-:-:S02]  /*8950*/  ISETP.GT.U32.AND P5, PT, R8, R2, PT ;  /* 0x000000020800720c */ /* 0x000fc40003fa4070 */
[----:B------:R-:W-:Y:S01]  /*8960*/  ISETP.GE.AND P0, PT, R12, RZ, PT ;  /* 0x000000ff0c00720c */ /* 0x000fe20003f06270 */
[C---:B------:R-:W-:Y:S01]  /*8970*/  IMAD.HI.U32 R13, R9.reuse, R6, RZ ;  /* 0x00000006090d7227 */ /* 0x040fe200078e00ff */
[----:B------:R-:W-:Y:S02]  /*8980*/  LOP3.LUT R12, R10, 0xa0, RZ, 0xfc, !PT ;  /* 0x000000a00a0c7812 */ /* 0x000fe400078efcff */
[----:B------:R-:W-:Y:S01]  /*8990*/  ISETP.GT.U32.AND P2, PT, R8, R4, PT ;  /* 0x000000040800720c */ /* 0x000fe20003f44070 */
[----:B------:R-:W-:Y:S01]  /*89a0*/  IMAD.MOV R13, RZ, RZ, -R13 ;  /* 0x000000ffff0d7224 */ /* 0x000fe200078e0a0d */
[----:B------:R-:W-:Y:S01]  /*89b0*/  IABS R16, R12 ;  /* 0x0000000c00107213 */ /* 0x000fe20000000000 */
[----:B------:R-:W-:Y:S01]  /*89c0*/  IMAD.MOV R11, RZ, RZ, -R5 ;  /* 0x000000ffff0b7224 */ /* 0x000fe200078e0a05 */
[----:B------:R-:W-:Y:S01]  /*89d0*/  LOP3.LUT R5, R10, 0xa1, RZ, 0xfc, !PT ;  /* 0x000000a10a057812 */ /* 0x000fe200078efcff */
[C---:B------:R-:W-:Y:S02]  /*89e0*/  IMAD R6, R8.reuse, R13, R6 ;  /* 0x0000000d08067224 */ /* 0x040fe400078e0206 */
[----:B------:R-:W-:Y:S01]  /*89f0*/  IMAD.MOV.U32 R21, RZ, RZ, R15 ;  /* 0x000000ffff157224 */ /* 0x000fe200078e000f */
[----:B------:R-:W-:Y:S01]  /*8a00*/  IABS R53, R5 ;  /* 0x0000000500357213 */ /* 0x000fe20000000000 */
[----:B------:R-:W-:Y:S01]  /*8a10*/  IMAD R14, R8, R11, R14 ;  /* 0x0000000b080e7224 */ /* 0x000fe200078e020e */
[----:B------:R-:W-:Y:S01]  /*8a20*/  LOP3.LUT R11, R10, 0xa3, RZ, 0xfc, !PT ;  /* 0x000000a30a0b7812 */ /* 0x000fe200078efcff */
[----:B------:R-:W-:-:S04]  /*8a30*/  IMAD.HI.U32 R13, R9, R16, RZ ;  /* 0x00000010090d7227 */ /* 0x000fc800078e00ff */
[----:B------:R-:W-:Y:S01]  /*8a40*/  @!P4 IMAD.MOV R21, RZ, RZ, -R21 ;  /* 0x000000ffff15c224 */ /* 0x000fe200078e0a15 */
[----:B------:R-:W-:Y:S01]  /*8a50*/  ISETP.GT.U32.AND P4, PT, R8, R6, PT ;  /* 0x000000060800720c */ /* 0x000fe20003f84070 */
[--C-:B------:R-:W-:Y:S01]  /*8a60*/  @!P5 IMAD.IADD R2, R2, 0x1, -R8.reuse ;  /* 0x000000010202d824 */ /* 0x100fe200078e0a08 */
[----:B------:R-:W-:Y:S01]  /*8a70*/  ISETP.GT.U32.AND P5, PT, R8, R14, PT ;  /* 0x0000000e0800720c */ /* 0x000fe20003fa4070 */
[----:B------:R-:W-:Y:S01]  /*8a80*/  IMAD.MOV R13, RZ, RZ, -R13 ;  /* 0x000000ffff0d7224 */ /* 0x000fe200078e0a0d */
[----:B------:R0:W-:Y:S01]  /*8a90*/  STL [R1+0x2d8], R21 ;  /* 0x0002d81501007387 */ /* 0x0001e20000100800 */
[----:B------:R-:W-:Y:S01]  /*8aa0*/  @!P2 IMAD.IADD R4, R4, 0x1, -R8 ;  /* 0x000000010404a824 */ /* 0x000fe200078e0a08 */
[----:B------:R-:W-:Y:S01]  /*8ab0*/  ISETP.GE.AND P2, PT, R12, RZ, PT ;  /* 0x000000ff0c00720c */ /* 0x000fe20003f46270 */
[----:B------:R-:W-:Y:S01]  /*8ac0*/  IMAD R54, R8, R13, R16 ;  /* 0x0000000d08367224 */ /* 0x000fe200078e0210 */
[----:B------:R-:W-:Y:S01]  /*8ad0*/  LOP3.LUT R12, R10, 0xa2, RZ, 0xfc, !PT ;  /* 0x000000a20a0c7812 */ /* 0x000fe200078efcff */
[----:B------:R-:W-:Y:S01]  /*8ae0*/  IMAD.MOV.U32 R17, RZ, RZ, R4 ;  /* 0x000000ffff117224 */ /* 0x000fe200078e0004 */
[----:B------:R-:W-:Y:S01]  /*8af0*/  IABS R4, R11 ;  /* 0x0000000b00047213 */ /* 0x000fe20000000000 */
[----:B------:R-:W-:Y:S01]  /*8b00*/  IMAD.MOV.U32 R15, RZ, RZ, R2 ;  /* 0x000000ffff0f7224 */ /* 0x000fe200078e0002 */
[----:B------:R-:W-:Y:S01]  /*8b10*/  IABS R13, R12 ;  /* 0x0000000c000d7213 */ /* 0x000fe20000000000 */
[----:B------:R-:W-:Y:S01]  /*8b20*/  @!P6 IMAD.MOV R17, RZ, RZ, -R17 ;  /* 0x000000ffff11e224 */ /* 0x000fe200078e0a11 */
[----:B------:R-:W-:Y:S01]  /*8b30*/  ISETP.GT.U32.AND P6, PT, R8, R54, PT ;  /* 0x000000360800720c */ /* 0x000fe20003fc4070 */
[--C-:B------:R-:W-:Y:S01]  /*8b40*/  @!P4 IMAD.IADD R6, R6, 0x1, -R8.reuse ;  /* 0x000000010606c824 */ /* 0x100fe200078e0a08 */
[----:B------:R-:W-:Y:S01]  /*8b50*/  STL [R1+0x2d4], R19 ;  /* 0x0002d41301007387 */ /* 0x000fe20000100800 */
[----:B------:R-:W-:Y:S01]  /*8b60*/  @!P5 IMAD.IADD R14, R14, 0x1, -R8 ;  /* 0x000000010e0ed824 */ /* 0x000fe200078e0a08 */
[----:B------:R-:W-:Y:S01]  /*8b70*/  LOP3.LUT R16, R10, 0xa7, RZ, 0xfc, !PT ;  /* 0x000000a70a107812 */ /* 0x000fe200078efcff */
[----:B------:R-:W-:Y:S01]  /*8b80*/  IMAD.HI.U32 R2, R9, R53, RZ ;  /* 0x0000003509027227 */ /* 0x000fe200078e00ff */
[C---:B------:R-:W-:Y:S01]  /*8b90*/  ISETP.GT.U32.AND P4, PT, R8.reuse, R6, PT ;  /* 0x000000060800720c */ /* 0x040fe20003f84070 */
[----:B------:R1:W-:Y:S01]  /*8ba0*/  STL [R1+0x2cc], R17 ;  /* 0x0002cc1101007387 */ /* 0x0003e20000100800 */
[----:B------:R-:W-:Y:S01]  /*8bb0*/  ISETP.GT.U32.AND P5, PT, R8, R14, PT ;  /* 0x0000000e0800720c */ /* 0x000fe20003fa4070 */
[----:B------:R-:W-:Y:S01]  /*8bc0*/  @!P0 IMAD.MOV R15, RZ, RZ, -R15 ;  /* 0x000000ffff0f8224 */ /* 0x000fe200078e0a0f */
[----:B------:R-:W-:Y:S01]  /*8bd0*/  ISETP.GE.AND P0, PT, R5, RZ, PT ;  /* 0x000000ff0500720c */ /* 0x000fe20003f06270 */
[----:B------:R-:W-:Y:S01]  /*8be0*/  IMAD.MOV R2, RZ, RZ, -R2 ;  /* 0x000000ffff027224 */ /* 0x000fe200078e0a02 */
[----:B0-----:R-:W-:Y:S01]  /*8bf0*/  LOP3.LUT R21, R10, 0xb1, RZ, 0xfc, !PT ;  /* 0x000000b10a157812 */ /* 0x001fe200078efcff */
[----:B------:R-:W-:Y:S01]  /*8c00*/  @!P6 IMAD.IADD R54, R54, 0x1, -R8 ;  /* 0x000000013636e824 */ /* 0x000fe200078e0a08 */
[----:B------:R0:W-:Y:S01]  /*8c10*/  STL [R1+0x2c8], R15 ;  /* 0x0002c80f01007387 */ /* 0x0001e20000100800 */
[----:B------:R-:W-:Y:S01]  /*8c20*/  IMAD.MOV.U32 R5, RZ, RZ, R4 ;  /* 0x000000ffff057224 */ /* 0x000fe200078e0004 */
[----:B------:R-:W-:Y:S01]  /*8c30*/  IABS R22, R21 ;  /* 0x0000001500167213 */ /* 0x000fe20000000000 */
[----:B------:R-:W-:Y:S01]  /*8c40*/  IMAD.HI.U32 R4, R9, R13, RZ ;  /* 0x0000000d09047227 */ /* 0x000fe200078e00ff */
[----:B------:R-:W-:-:S02]  /*8c50*/  ISETP.GT.U32.AND P6, PT, R8, R54, PT ;  /* 0x000000360800720c */ /* 0x000fc40003fc4070 */
[----:B-1----:R-:W-:Y:S01]  /*8c60*/  LOP3.LUT R17, R10, 0xa4, RZ, 0xfc, !PT ;  /* 0x000000a40a117812 */ /* 0x002fe200078efcff */
[----:B------:R-:W-:Y:S02]  /*8c70*/  IMAD R53, R8, R2, R53 ;  /* 0x0000000208357224 */ /* 0x000fe400078e0235 */
[----:B------:R-:W-:Y:S01]  /*8c80*/  @!P4 IMAD.IADD R6, R6, 0x1, -R8 ;  /* 0x000000010606c824 */ /* 0x000fe200078e0a08 */
[----:B------:R-:W-:Y:S01]  /*8c90*/  ISETP.GE.AND P4, PT, R12, RZ, PT ;  /* 0x000000ff0c00720c */ /* 0x000fe20003f86270 */
[----:B------:R-:W-:Y:S02]  /*8ca0*/  IMAD.MOV R4, RZ, RZ, -R4 ;  /* 0x000000ffff047224 */ /* 0x000fe400078e0a04 */
[----:B------:R-:W-:Y:S01]  /*8cb0*/  @!P5 IMAD.IADD R14, R14, 0x1, -R8 ;  /* 0x000000010e0ed824 */ /* 0x000fe200078e0a08 */
[----:B------:R-:W-:Y:S01]  /*8cc0*/  ISETP.GT.U32.AND P5, PT, R8, R53, PT ;  /* 0x000000350800720c */ /* 0x000fe20003fa4070 */
[----:B------:R-:W-:-:S04]  /*8cd0*/  IMAD.HI.U32 R12, R9, R5, RZ ;  /* 0x00000005090c7227 */ /* 0x000fc800078e00ff */
[C---:B------:R-:W-:Y:S02]  /*8ce0*/  IMAD R4, R8.reuse, R4, R13 ;  /* 0x0000000408047224 */ /* 0x040fe400078e020d */
[----:B------:R-:W-:Y:S02]  /*8cf0*/  IMAD.MOV.U32 R2, RZ, RZ, R14 ;  /* 0x000000ffff027224 */ /* 0x000fe400078e000e */
        /* <DEDUP_REMOVED lines=9> */
[----:B------:R-:W-:Y:S01]  /*8d90*/  @!P2 IMAD.MOV R54, RZ, RZ, -R54 ;  /* 0x000000ffff36a224 */ /* 0x000fe200078e0a36 */
[C---:B------:R-:W-:Y:S01]  /*8da0*/  ISETP.GT.U32.AND P2, PT, R8.reuse, R12, PT ;  /* 0x0000000c0800720c */ /* 0x040fe20003f44070 */
[----:B0-----:R-:W-:Y:S01]  /*8db0*/  IMAD.MOV.U32 R15, RZ, RZ, R6 ;  /* 0x000000ffff0f7224 */ /* 0x001fe200078e0006 */
[----:B------:R-:W-:Y:S01]  /*8dc0*/  ISETP.GT.U32.AND P5, PT, R8, R53, PT ;  /* 0x000000350800720c */ /* 0x000fe20003fa4070 */
[----:B------:R-:W-:Y:S01]  /*8dd0*/  IMAD.HI.U32 R18, R9, R17, RZ ;  /* 0x0000001109127227 */ /* 0x000fe200078e00ff */
[----:B------:R-:W-:-:S02]  /*8de0*/  IABS R14, R5 ;  /* 0x00000005000e7213 */ /* 0x000fc40000000000 */
[----:B------:R-:W-:Y:S01]  /*8df0*/  LOP3.LUT R6, R10, 0xa6, RZ, 0xfc, !PT ;  /* 0x000000a60a067812 */ /* 0x000fe200078efcff */
[----:B------:R-:W-:Y:S02]  /*8e00*/  @!P1 IMAD.IADD R4, R4, 0x1, -R8 ;  /* 0x0000000104049824 */ /* 0x000fe400078e0a08 */
[----:B------:R-:W-:Y:S01]  /*8e10*/  @!P3 IMAD.MOV R15, RZ, RZ, -R15 ;  /* 0x000000ffff0fb224 */ /* 0x000fe200078e0a0f */
[----:B------:R-:W-:Y:S01]  /*8e20*/  ISETP.GE.AND P3, PT, R11, RZ, PT ;  /* 0x000000ff0b00720c */ /* 0x000fe20003f66270 */
[----:B------:R-:W-:Y:S01]  /*8e30*/  IMAD.MOV R18, RZ, RZ, -R18 ;  /* 0x000000ffff127224 */ /* 0x000fe200078e0a12 */
[----:B------:R-:W-:Y:S01]  /*8e40*/  ISETP.GT.U32.AND P1, PT, R8, R4, PT ;  /* 0x000000040800720c */ /* 0x000fe20003f24070 */
[--C-:B------:R-:W-:Y:S01]  /*8e50*/  @!P2 IMAD.IADD R12, R12, 0x1, -R8.reuse ;  /* 0x000000010c0ca824 */ /* 0x100fe200078e0a08 */
[----:B------:R0:W-:Y:S01]  /*8e60*/  STL [R1+0x2ac], R15 ;  /* 0x0002ac0f01007387 */ /* 0x0001e20000100800 */
[----:B------:R-:W-:Y:S01]  /*8e70*/  @!P5 IMAD.IADD R53, R53, 0x1, -R8 ;  /* 0x000000013535d824 */ /* 0x000fe200078e0a08 */
[----:B------:R-:W-:Y:S01]  /*8e80*/  ISETP.GE.AND P5, PT, R5, RZ, PT ;  /* 0x000000ff0500720c */ /* 0x000fe20003fa6270 */
[C---:B------:R-:W-:Y:S01]  /*8e90*/  IMAD R5, R8.reuse, R18, R17 ;  /* 0x0000001208057224 */ /* 0x040fe200078e0211 */
[----:B------:R-:W-:Y:S01]  /*8ea0*/  ISETP.GT.U32.AND P2, PT, R8, R12, PT ;  /* 0x0000000c0800720c */ /* 0x000fe20003f44070 */
[----:B------:R1:W-:Y:S01]  /*8eb0*/  STL [R1+0x2a8], R2 ;  /* 0x0002a80201007387 */ /* 0x0003e20000100800 */
[----:B------:R-:W-:Y:S01]  /*8ec0*/  IABS R11, R6 ;  /* 0x00000006000b7213 */ /* 0x000fe20000000000 */
[----:B------:R-:W-:-:S02]  /*8ed0*/  @!P0 IMAD.MOV R53, RZ, RZ, -R53 ;  /* 0x000000ffff358224 */ /* 0x000fc400078e0a35 */
[----:B------:R-:W-:-:S04]  /*8ee0*/  IMAD.HI.U32 R41, R9, R22, RZ ;  /* 0x0000001609297227 */ /* 0x000fc800078e00ff */
[----:B0-----:R-:W-:Y:S01]  /*8ef0*/  IMAD.HI.U32 R15, R9, R14, RZ ;  /* 0x0000000e090f7227 */ /* 0x001fe200078e00ff */
[----:B-1----:R-:W-:-:S03]  /*8f00*/  IABS R2, R16 ;  /* 0x0000001000027213 */ /* 0x002fc60000000000 */
[----:B------:R-:W-:Y:S02]  /*8f10*/  IMAD.MOV R15, RZ, RZ, -R15 ;  /* 0x000000ffff0f7224 */ /* 0x000fe400078e0a0f */
[----:B------:R-:W-:Y:S01]  /*8f20*/  @!P1 IMAD.IADD R4, R4, 0x1, -R8 ;  /* 0x0000000104049824 */ /* 0x000fe200078e0a08 */
[C---:B------:R-:W-:Y:S01]  /*8f30*/  ISETP.GT.U32.AND P1, PT, R8.reuse, R5, PT ;  /* 0x000000050800720c */ /* 0x040fe20003f24070 */
[----:B------:R-:W-:Y:S02]  /*8f40*/  IMAD R14, R8, R15, R14 ;  /* 0x0000000f080e7224 */ /* 0x000fe400078e020e */
[----:B------:R-:W-:-:S03]  /*8f50*/  IMAD.HI.U32 R15, R9, R2, RZ ;  /* 0x00000002090f7227 */ /* 0x000fc600078e00ff */
[----:B------:R-:W-:Y:S01]  /*8f60*/  ISETP.GT.U32.AND P0, PT, R8, R14, PT ;  /* 0x0000000e0800720c */ /* 0x000fe20003f04070 */
[----:B------:R-:W-:-:S04]  /*8f70*/  IMAD.HI.U32 R13, R9, R11, RZ ;  /* 0x0000000b090d7227 */ /* 0x000fc800078e00ff */
[----:B------:R-:W-:Y:S02]  /*8f80*/  IMAD.MOV R15, RZ, RZ, -R15 ;  /* 0x000000ffff0f7224 */ /* 0x000fe400078e0a0f */
[----:B------:R-:W-:Y:S02]  /*8f90*/  @!P2 IMAD.IADD R12, R12, 0x1, -R8 ;  /* 0x000000010c0ca824 */ /* 0x000fe400078e0a08 */
[----:B------:R-:W-:Y:S02]  /*8fa0*/  IMAD.MOV R13, RZ, RZ, -R13 ;  /* 0x000000ffff0d7224 */ /* 0x000fe400078e0a0d */
[----:B------:R-:W-:Y:S02]  /*8fb0*/  IMAD.MOV.U32 R19, RZ, RZ, R4 ;  /* 0x000000ffff137224 */ /* 0x000fe400078e0004 */
[----:B------:R-:W-:Y:S02]  /*8fc0*/  IMAD R2, R8, R15, R2 ;  /* 0x0000000f08027224 */ /* 0x000fe400078e0202 */
[----:B------:R-:W-:-:S02]  /*8fd0*/  IMAD.MOV.U32 R18, RZ, RZ, R12 ;  /* 0x000000ffff127224 */ /* 0x000fc400078e000c */
[----:B------:R-:W-:Y:S01]  /*8fe0*/  IMAD R4, R8, R13, R11 ;  /* 0x0000000d08047224 */ /* 0x000fe200078e020b */
[C---:B------:R-:W-:Y:S01]  /*8ff0*/  LOP3.LUT R11, R10.reuse, 0xa8, RZ, 0xfc, !PT ;  /* 0x000000a80a0b7812 */ /* 0x040fe200078efcff */
[----:B------:R-:W-:Y:S01]  /*9000*/  @!P1 IMAD.IADD R5, R5, 0x1, -R8 ;  /* 0x0000000105059824 */ /* 0x000fe200078e0a08 */
[----:B------:R-:W-:Y:S01]  /*9010*/  LOP3.LUT R13, R10, 0xaa, RZ, 0xfc, !PT ;  /* 0x000000aa0a0d7812 */ /* 0x000fe200078efcff */
[----:B------:R-:W-:Y:S01]  /*9020*/  @!P3 IMAD.MOV R18, RZ, RZ, -R18 ;  /* 0x000000ffff12b224 */ /* 0x000fe200078e0a12 */
[C---:B------:R-:W-:Y:S01]  /*9030*/  ISETP.GT.U32.AND P3, PT, R8.reuse, R2, PT ;  /* 0x000000020800720c */ /* 0x040fe20003f64070 */
[----:B------:R-:W-:Y:S01]  /*9040*/  @!P4 IMAD.MOV R19, RZ, RZ, -R19 ;  /* 0x000000ffff13c224 */ /* 0x000fe200078e0a13 */
[----:B------:R-:W-:Y:S01]  /*9050*/  ISETP.GT.U32.AND P2, PT, R8, R4, PT ;  /* 0x000000040800720c */ /* 0x000fe20003f44070 */
[----:B------:R-:W-:Y:S01]  /*9060*/  @!P0 IMAD.IADD R14, R14, 0x1, -R8 ;  /* 0x000000010e0e8824 */ /* 0x000fe200078e0a08 */
[----:B------:R-:W-:Y:S01]  /*9070*/  ISETP.GT.U32.AND P1, PT, R8, R5, PT ;  /* 0x000000050800720c */ /* 0x000fe20003f24070 */
[----:B------:R-:W-:Y:S01]  /*9080*/  IMAD.MOV R41, RZ, RZ, -R41 ;  /* 0x000000ffff297224 */ /* 0x000fe200078e0a29 */
[----:B------:R-:W-:Y:S01]  /*9090*/  ISETP.GE.AND P4, PT, R6, RZ, PT ;  /* 0x000000ff0600720c */ /* 0x000fe20003f86270 */
[----:B------:R0:W-:Y:S01]  /*90a0*/  STL [R1+0x2a0], R19 ;  /* 0x0002a01301007387 */ /* 0x0001e20000100800 */
[----:B------:R-:W-:Y:S01]  /*90b0*/  LOP3.LUT R6, R10, 0xa9, RZ, 0xfc, !PT ;  /* 0x000000a90a067812 */ /* 0x000fe200078efcff */
[----:B------:R-:W-:Y:S01]  /*90c0*/  IMAD R22, R8, R41, R22 ;  /* 0x0000002908167224 */ /* 0x000fe200078e0216 */
[----:B------:R-:W-:Y:S01]  /*90d0*/  IABS R52, R11 ;  /* 0x0000000b00347213 */ /* 0x000fe20000000000 */
[----:B------:R1:W-:Y:S01]  /*90e0*/  STL [R1+0x29c], R18 ;  /* 0x00029c1201007387 */ /* 0x0003e20000100800 */
[----:B------:R-:W-:Y:S01]  /*90f0*/  IABS R15, R6 ;  /* 0x00000006000f7213 */ /* 0x000fe20000000000 */
[--C-:B------:R-:W-:Y:S01]  /*9100*/  @!P3 IMAD.IADD R2, R2, 0x1, -R8.reuse ;  /* 0x000000010202b824 */ /* 0x100fe200078e0a08 */
[----:B------:R-:W-:Y:S01]  /*9110*/  ISETP.GT.U32.AND P0, PT, R8, R14, PT ;  /* 0x0000000e0800720c */ /* 0x000fe20003f04070 */
[--C-:B------:R-:W-:Y:S01]  /*9120*/  @!P2 IMAD.IADD R4, R4, 0x1, -R8.reuse ;  /* 0x000000010404a824 */ /* 0x100fe200078e0a08 */
[----:B------:R-:W-:Y:S01]  /*9130*/  IABS R12, R13 ;  /* 0x0000000d000c7213 */ /* 0x000fe20000000000 */
[----:B------:R-:W-:Y:S01]  /*9140*/  @!P1 IMAD.IADD R5, R5, 0x1, -R8 ;  /* 0x0000000105059824 */ /* 0x000fe200078e0a08 */
[----:B------:R-:W-:Y:S01]  /*9150*/  ISETP.GE.AND P1, PT, R16, RZ, PT ;  /* 0x000000ff1000720c */ /* 0x000fe20003f26270 */
[----:B------:R-:W-:Y:S01]  /*9160*/  IMAD.HI.U32 R17, R9, R52, RZ ;  /* 0x0000003409117227 */ /* 0x000fe200078e00ff */
[----:B------:R-:W-:-:S02]  /*9170*/  ISETP.GT.U32.AND P3, PT, R8, R2, PT ;  /* 0x000000020800720c */ /* 0x000fc40003f64070 */
[----:B------:R-:W-:Y:S01]  /*9180*/  ISETP.GT.U32.AND P2, PT, R8, R4, PT ;  /* 0x000000040800720c */ /* 0x000fe20003f44070 */
[----:B------:R-:W-:-:S04]  /*9190*/  IMAD.HI.U32 R16, R9, R15, RZ ;  /* 0x0000000f09107227 */ /* 0x000fc800078e00ff */
[----:B------:R-:W-:Y:S02]  /*91a0*/  IMAD.MOV R17, RZ, RZ, -R17 ;  /* 0x000000ffff117224 */ /* 0x000fe400078e0a11 */
[----:B------:R-:W-:Y:S02]  /*91b0*/  IMAD.MOV R16, RZ, RZ, -R16 ;  /* 0x000000ffff107224 */ /* 0x000fe400078e0a10 */
[----:B------:R-:W-:Y:S02]  /*91c0*/  IMAD R52, R8, R17, R52 ;  /* 0x0000001108347224 */ /* 0x000fe400078e0234 */
[----:B------:R-:W-:Y:S02]  /*91d0*/  @!P0 IMAD.IADD R14, R14, 0x1, -R8 ;  /* 0x000000010e0e8824 */ /* 0x000fe400078e0a08 */
[C---:B------:R-:W-:Y:S01]  /*91e0*/  IMAD R15, R8.reuse, R16, R15 ;  /* 0x00000010080f7224 */ /* 0x040fe200078e020f */
[----:B------:R-:W-:Y:S01]  /*91f0*/  ISETP.GT.U32.AND P0, PT, R8, R52, PT ;  /* 0x000000340800720c */ /* 0x000fe20003f04070 */
[----:B0-----:R-:W-:-:S02]  /*9200*/  IMAD.MOV.U32 R19, RZ, RZ, R5 ;  /* 0x000000ffff137224 */ /* 0x001fc400078e0005 */
[----:B-1----:R-:W-:Y:S02]  /*9210*/  IMAD.MOV.U32 R18, RZ, RZ, R14 ;  /* 0x000000ffff127224 */ /* 0x002fe400078e000e */
[--C-:B------:R-:W-:Y:S01]  /*9220*/  @!P3 IMAD.IADD R2, R2, 0x1, -R8.reuse ;  /* 0x000000010202b824 */ /* 0x100fe200078e0a08 */
[----:B------:R-:W-:Y:S01]  /*9230*/  ISETP.GT.U32.AND P3, PT, R8, R15, PT ;  /* 0x0000000f0800720c */ /* 0x000fe20003f64070 */
[----:B------:R-:W-:Y:S01]  /*9240*/  @!P2 IMAD.IADD R4, R4, 0x1, -R8 ;  /* 0x000000010404a824 */ /* 0x000fe200078e0a08 */
[----:B------:R-:W-:Y:S01]  /*9250*/  ISETP.GE.AND P2, PT, R13, RZ, PT ;  /* 0x000000ff0d00720c */ /* 0x000fe20003f46270 */
[----:B------:R-:W-:-:S04]  /*9260*/  IMAD.HI.U32 R5, R9, R12, RZ ;  /* 0x0000000c09057227 */ /* 0x000fc800078e00ff */
[----:B------:R-:W-:Y:S01]  /*9270*/  @!P6 IMAD.MOV R19, RZ, RZ, -R19 ;  /* 0x000000ffff13e224 */ /* 0x000fe200078e0a13 */
[----:B------:R-:W-:Y:S01]  /*9280*/  ISETP.GE.AND P6, PT, R11, RZ, PT ;  /* 0x000000ff0b00720c */ /* 0x000fe20003fc6270 */
[----:B------:R-:W-:Y:S01]  /*9290*/  @!P5 IMAD.MOV R18, RZ, RZ, -R18 ;  /* 0x000000ffff12d224 */ /* 0x000fe200078e0a12 */
[----:B------:R-:W-:Y:S01]  /*92a0*/  ISETP.GE.AND P5, PT, R6, RZ, PT ;  /* 0x000000ff0600720c */ /* 0x000fe20003fa6270 */
[----:B------:R-:W-:Y:S01]  /*92b0*/  IMAD.MOV.U32 R11, RZ, RZ, R4 ;  /* 0x000000ffff0b7224 */ /* 0x000fe200078e0004 */
[----:B------:R-:W-:Y:S01]  /*92c0*/  STL [R1+0x294], R19 ;  /* 0x0002941301007387 */ /* 0x000fe20000100800 */
[----:B------:R-:W-:Y:S01]  /*92d0*/  IMAD.MOV R5, RZ, RZ, -R5 ;  /* 0x000000ffff057224 */ /* 0x000fe200078e0a05 */
[----:B------:R-:W-:Y:S01]  /*92e0*/  LOP3.LUT R4, R10, 0xac, RZ, 0xfc, !PT ;  /* 0x000000ac0a047812 */ /* 0x000fe200078efcff */
[----:B------:R-:W-:Y:S01]  /*92f0*/  @!P4 IMAD.MOV R11, RZ, RZ, -R11 ;  /* 0x000000ffff0bc224 */ /* 0x000fe200078e0a0b */
[----:B------:R0:W-:Y:S01]  /*9300*/  STL [R1+0x290], R18 ;  /* 0x0002901201007387 */ /* 0x0001e20000100800 */
[--C-:B------:R-:W-:Y:S01]  /*9310*/  @!P0 IMAD.IADD R52, R52, 0x1, -R8.reuse ;  /* 0x0000000134348824 */ /* 0x100fe200078e0a08 */
[----:B------:R-:W-:Y:S01]  /*9320*/  IABS R17, R4 ;  /* 0x0000000400117213 */ /* 0x000fe20000000000 */
[----:B------:R-:W-:Y:S01]  /*9330*/  @!P3 IMAD.IADD R15, R15, 0x1, -R8 ;  /* 0x000000010f0fb824 */ /* 0x000fe200078e0a08 */
[----:B------:R1:W-:Y:S01]  /*9340*/  STL [R1+0x28c], R11 ;  /* 0x00028c0b01007387 */ /* 0x0003e20000100800 */
[----:B------:R-:W-:Y:S01]  /*9350*/  IMAD.MOV.U32 R14, RZ, RZ, R2 ;  /* 0x000000ffff0e7224 */ /* 0x000fe200078e0002 */
[----:B------:R-:W-:-:S02]  /*9360*/  ISETP.GT.U32.AND P0, PT, R8, R52, PT ;  /* 0x000000340800720c */ /* 0x000fc40003f04070 */
[----:B------:R-:W-:Y:S01]  /*9370*/  ISETP.GT.U32.AND P3, PT, R8, R15, PT ;  /* 0x0000000f0800720c */ /* 0x000fe20003f64070 */
[----:B------:R-:W-:Y:S01]  /*9380*/  @!P1 IMAD.MOV R14, RZ, RZ, -R14 ;  /* 0x000000ffff0e9224 */ /* 0x000fe200078e0a0e */
[----:B------:R-:W-:Y:S01]  /*9390*/  ISETP.GE.AND P1, PT, R4, RZ, PT ;  /* 0x000000ff0400720c */ /* 0x000fe20003f26270 */
[----:B0-----:R-:W-:Y:S01]  /*93a0*/  IMAD R18, R8, R5, R12 ;  /* 0x0000000508127224 */ /* 0x001fe200078e020c */
[C---:B------:R-:W-:Y:S01]  /*93b0*/  LOP3.LUT R5, R10.reuse, 0xab, RZ, 0xfc, !PT ;  /* 0x000000ab0a057812 */ /* 0x040fe200078efcff */
[----:B------:R-:W-:Y:S01]  /*93c0*/  IMAD.HI.U32 R4, R9, R17, RZ ;  /* 0x0000001109047227 */ /* 0x000fe200078e00ff */
[----:B------:R-:W-:Y:S01]  /*93d0*/  LOP3.LUT R12, R10, 0xae, RZ, 0xfc, !PT ;  /* 0x000000ae0a0c7812 */ /* 0x000fe200078efcff */
[----:B------:R0:W-:Y:S01]  /*93e0*/  STL [R1+0x7b0], R14 ;  /* 0x0007b00e01007387 */ /* 0x0001e20000100800 */
[----:B-1----:R-:W-:Y:S01]  /*93f0*/  IABS R11, R5 ;  /* 0x00000005000b7213 */ /* 0x002fe20000000000 */
[----:B------:R-:W-:Y:S01]  /*9400*/  IMAD.MOV R4, RZ, RZ, -R4 ;  /* 0x000000ffff047224 */ /* 0x000fe200078e0a04 */
[----:B------:R-:W-:Y:S01]  /*9410*/  ISETP.GE.AND P4, PT, R5, RZ, PT ;  /* 0x000000ff0500720c */ /* 0x000fe20003f86270 */
[----:B------:R-:W-:Y:S01]  /*9420*/  @!P0 IMAD.IADD R52, R52, 0x1, -R8 ;  /* 0x0000000134348824 */ /* 0x000fe200078e0a08 */
[----:B------:R-:W-:Y:S01]  /*9430*/  LOP3.LUT R5, R10, 0xad, RZ, 0xfc, !PT ;  /* 0x000000ad0a057812 */ /* 0x000fe200078efcff */
[----:B------:R-:W-:Y:S01]  /*9440*/  IMAD.HI.U32 R13, R9, R11, RZ ;  /* 0x0000000b090d7227 */ /* 0x000fe200078e00ff */
[----:B------:R-:W-:-:S02]  /*9450*/  ISETP.GT.U32.AND P0, PT, R8, R18, PT ;  /* 0x000000120800720c */ /* 0x000fc40003f04070 */
[----:B------:R-:W-:Y:S01]  /*9460*/  IABS R6, R5 ;  /* 0x0000000500067213 */ /* 0x000fe20000000000 */
[----:B------:R-:W-:Y:S01]  /*9470*/  IMAD.MOV R13, RZ, RZ, -R13 ;  /* 0x000000ffff0d7224 */ /* 0x000fe200078e0a0d */
[----:B------:R-:W-:Y:S01]  /*9480*/  IABS R2, R12 ;  /* 0x0000000c00027213 */ /* 0x000fe20000000000 */
[----:B------:R-:W-:Y:S01]  /*9490*/  IMAD R17, R8, R4, R17 ;  /* 0x0000000408117224 */ /* 0x000fe200078e0211 */
[----:B------:R-:W-:Y:S01]  /*94a0*/  LOP3.LUT R19, R10, 0xaf, RZ, 0xfc, !PT ;  /* 0x000000af0a137812 */ /* 0x000fe200078efcff */
[C---:B------:R-:W-:Y:S02]  /*94b0*/  IMAD R11, R8.reuse, R13, R11 ;  /* 0x0000000d080b7224 */ /* 0x040fe400078e020b */
[----:B------:R-:W-:Y:S02]  /*94c0*/  @!P3 IMAD.IADD R15, R15, 0x1, -R8 ;  /* 0x000000010f0fb824 */ /* 0x000fe400078e0a08 */
[----:B------:R-:W-:Y:S01]  /*94d0*/  @!P6 IMAD.MOV R52, RZ, RZ, -R52 ;  /* 0x000000ffff34e224 */ /* 0x000fe200078e0a34 */
[C---:B------:R-:W-:Y:S01]  /*94e0*/  ISETP.GT.U32.AND P3, PT, R8.reuse, R11, PT ;  /* 0x0000000b0800720c */ /* 0x040fe20003f64070 */
[----:B------:R-:W-:Y:S01]  /*94f0*/  IMAD.HI.U32 R13, R9, R6, RZ ;  /* 0x00000006090d7227 */ /* 0x000fe200078e00ff */
[----:B------:R-:W-:-:S03]  /*9500*/  ISETP.GT.U32.AND P6, PT, R8, R17, PT ;  /* 0x000000110800720c */ /* 0x000fc60003fc4070 */
[----:B------:R-:W-:-:S04]  /*9510*/  IMAD.HI.U32 R4, R9, R2, RZ ;  /* 0x0000000209047227 */ /* 0x000fc800078e00ff */
[----:B------:R-:W-:Y:S02]  /*9520*/  IMAD.MOV.U32 R51, RZ, RZ, R15 ;  /* 0x000000ffff337224 */ /* 0x000fe400078e000f */
[----:B------:R-:W-:Y:S02]  /*9530*/  IMAD.MOV R13, RZ, RZ, -R13 ;  /* 0x000000ffff0d7224 */ /* 0x000fe400078e0a0d */
[--C-:B------:R-:W-:Y:S02]  /*9540*/  @!P3 IMAD.IADD R11, R11, 0x1, -R8.reuse ;  /* 0x000000010b0bb824 */ /* 0x100fe400078e0a08 */
[----:B------:R-:W-:Y:S02]  /*9550*/  @!P6 IMAD.IADD R17, R17, 0x1, -R8 ;  /* 0x000000011111e824 */ /* 0x000fe400078e0a08 */
[----:B------:R-:W-:Y:S01]  /*9560*/  IMAD.MOV R15, RZ, RZ, -R4 ;  /* 0x000000ffff0f7224 */ /* 0x000fe200078e0a04 */
[C---:B------:R-:W-:Y:S01]  /*9570*/  ISETP.GT.U32.AND P3, PT, R8.reuse, R11, PT ;  /* 0x0000000b0800720c */ /* 0x040fe20003f64070 */
[----:B------:R-:W-:Y:S01]  /*9580*/  @!P5 IMAD.MOV R51, RZ, RZ, -R51 ;  /* 0x000000ffff33d224 */ /* 0x000fe200078e0a33 */
[C---:B------:R-:W-:Y:S01]  /*9590*/  ISETP.GT.U32.AND P6, PT, R8.reuse, R17, PT ;  /* 0x000000110800720c */ /* 0x040fe20003fc4070 */
[----:B------:R-:W-:Y:S01]  /*95a0*/  IMAD R4, R8, R13, R6 ;  /* 0x0000000d08047224 */ /* 0x000fe200078e0206 */
[----:B------:R-:W-:Y:S01]  /*95b0*/  ISETP.GE.AND P5, PT, R5, RZ, PT ;  /* 0x000000ff0500720c */ /* 0x000fe20003fa6270 */
[----:B------:R-:W-:Y:S01]  /*95c0*/  @!P0 IMAD.IADD R18, R18, 0x1, -R8 ;  /* 0x0000000112128824 */ /* 0x000fe200078e0a08 */
[----:B------:R-:W-:Y:S01]  /*95d0*/  LOP3.LUT R5, R10, 0xb0, RZ, 0xfc, !PT ;  /* 0x000000b00a057812 */ /* 0x000fe200078efcff */
[----:B------:R-:W-:Y:S01]  /*95e0*/  IMAD R15, R8, R15, R2 ;  /* 0x0000000f080f7224 */ /* 0x000fe200078e0202 */
[----:B------:R-:W-:-:S02]  /*95f0*/  IABS R13, R19 ;  /* 0x00000013000d7213 */ /* 0x000fc40000000000 */
[----:B------:R-:W-:Y:S02]  /*9600*/  IABS R40, R5 ;  /* 0x0000000500287213 */ /* 0x000fe40000000000 */
[C---:B------:R-:W-:Y:S01]  /*9610*/  ISETP.GT.U32.AND P0, PT, R8.reuse, R18, PT ;  /* 0x000000120800720c */ /* 0x040fe20003f04070 */
[--C-:B------:R-:W-:Y:S01]  /*9620*/  @!P3 IMAD.IADD R11, R11, 0x1, -R8.reuse ;  /* 0x000000010b0bb824 */ /* 0x100fe200078e0a08 */
[----:B------:R-:W-:Y:S01]  /*9630*/  ISETP.GT.U32.AND P3, PT, R8, R4, PT ;  /* 0x000000040800720c */ /* 0x000fe20003f64070 */
[----:B------:R-:W-:Y:S01]  /*9640*/  IMAD.HI.U32 R16, R9, R13, RZ ;  /* 0x0000000d09107227 */ /* 0x000fe200078e00ff */
[C---:B------:R-:W-:Y:S02]  /*9650*/  LOP3.LUT R6, R10.reuse, 0xb2, RZ, 0xfc, !PT ;  /* 0x000000b20a067812 */ /* 0x040fe400078efcff */
[----:B------:R-:W-:Y:S01]  /*9660*/  LOP3.LUT R2, R10, 0xb3, RZ, 0xfc, !PT ;  /* 0x000000b30a027812 */ /* 0x000fe200078efcff */
[----:B------:R-:W-:Y:S01]  /*9670*/  @!P6 IMAD.IADD R17, R17, 0x1, -R8 ;  /* 0x000000011111e824 */ /* 0x000fe200078e0a08 */
[----:B------:R-:W-:Y:S01]  /*9680*/  ISETP.GT.U32.AND P6, PT, R8, R15, PT ;  /* 0x0000000f0800720c */ /* 0x000fe20003fc4070 */
[----:B------:R-:W-:Y:S01]  /*9690*/  IMAD.MOV R16, RZ, RZ, -R16 ;  /* 0x000000ffff107224 */ /* 0x000fe200078e0a10 */
[----:B0-----:R-:W-:Y:S01]  /*96a0*/  IABS R14, R2 ;  /* 0x00000002000e7213 */ /* 0x001fe20000000000 */
[----:B------:R-:W-:-:S04]  /*96b0*/  IMAD.HI.U32 R39, R9, R40, RZ ;  /* 0x0000002809277227 */ /* 0x000fc800078e00ff */
[----:B------:R-:W-:Y:S02]  /*96c0*/  IMAD R13, R8, R16, R13 ;  /* 0x00000010080d7224 */ /* 0x000fe400078e020d */
[----:B------:R-:W-:Y:S02]  /*96d0*/  IMAD.MOV R39, RZ, RZ, -R39 ;  /* 0x000000ffff277224 */ /* 0x000fe400078e0a27 */
[----:B------:R-:W-:Y:S01]  /*96e0*/  @!P3 IMAD.IADD R4, R4, 0x1, -R8 ;  /* 0x000000010404b824 */ /* 0x000fe200078e0a08 */
[C---:B------:R-:W-:Y:S01]  /*96f0*/  ISETP.GT.U32.AND P3, PT, R8.reuse, R13, PT ;  /* 0x0000000d0800720c */ /* 0x040fe20003f64070 */
[----:B------:R-:W-:Y:S02]  /*9700*/  IMAD R39, R8, R39, R40 ;  /* 0x0000002708277224 */ /* 0x000fe400078e0228 */
[--C-:B------:R-:W-:Y:S01]  /*9710*/  @!P0 IMAD.IADD R18, R18, 0x1, -R8.reuse ;  /* 0x0000000112128824 */ /* 0x100fe200078e0a08 */
[----:B------:R-:W-:Y:S01]  /*9720*/  ISETP.GE.AND P0, PT, R12, RZ, PT ;  /* 0x000000ff0c00720c */ /* 0x000fe20003f06270 */
[----:B------:R-:W-:Y:S01]  /*9730*/  @!P6 IMAD.IADD R15, R15, 0x1, -R8 ;  /* 0x000000010f0fe824 */ /* 0x000fe200078e0a08 */
[----:B------:R-:W-:Y:S01]  /*9740*/  ISETP.GT.U32.AND P6, PT, R8, R39, PT ;  /* 0x000000270800720c */ /* 0x000fe20003fc4070 */
[----:B------:R-:W-:Y:S01]  /*9750*/  IMAD.MOV.U32 R42, RZ, RZ, R18 ;  /* 0x000000ffff2a7224 */ /* 0x000fe200078e0012 */
[----:B------:R-:W-:Y:S01]  /*9760*/  IABS R12, R6 ;  /* 0x00000006000c7213 */ /* 0x000fe20000000000 */
[----:B------:R-:W-:-:S04]  /*9770*/  IMAD.HI.U32 R16, R9, R14, RZ ;  /* 0x0000000e09107227 */ /* 0x000fc800078e00ff */
[----:B------:R-:W-:Y:S01]  /*9780*/  @!P2 IMAD.MOV R42, RZ, RZ, -R42 ;  /* 0x000000ffff2aa224 */ /* 0x000fe200078e0a2a */
[----:B------:R-:W-:Y:S01]  /*9790*/  ISETP.GT.U32.AND P2, PT, R8, R4, PT ;  /* 0x000000040800720c */ /* 0x000fe20003f44070 */
[----:B------:R-:W-:-:S03]  /*97a0*/  IMAD.HI.U32 R20, R9, R12, RZ ;  /* 0x0000000c09147227 */ /* 0x000fc600078e00ff */
[----:B------:R-:W-:Y:S01]  /*97b0*/  STL [R1+0x7b8], R42 ;  /* 0x0007b82a01007387 */ /* 0x000fe20000100800 */
[----:B------:R-:W-:Y:S01]  /*97c0*/  @!P3 IMAD.IADD R13, R13, 0x1, -R8 ;  /* 0x000000010d0db824 */ /* 0x000fe200078e0a08 */
[C---:B------:R-:W-:Y:S01]  /*97d0*/  ISETP.GT.U32.AND P3, PT, R8.reuse, R15, PT ;  /* 0x0000000f0800720c */ /* 0x040fe20003f64070 */
[----:B------:R-:W-:Y:S02]  /*97e0*/  IMAD.MOV R20, RZ, RZ, -R20 ;  /* 0x000000ffff147224 */ /* 0x000fe400078e0a14 */
[----:B------:R-:W-:Y:S01]  /*97f0*/  @!P6 IMAD.IADD R39, R39, 0x1, -R8 ;  /* 0x000000012727e824 */ /* 0x000fe200078e0a08 */
[C---:B------:R-:W-:Y:S01]  /*9800*/  ISETP.GT.U32.AND P6, PT, R8.reuse, R13, PT ;  /* 0x0000000d0800720c */ /* 0x040fe20003fc4070 */
[----:B------:R-:W-:Y:S01]  /*9810*/  @!P1 IMAD.MOV R17, RZ, RZ, -R17 ;  /* 0x000000ffff119224 */ /* 0x000fe200078e0a11 */
[C---:B------:R-:W-:Y:S01]  /*9820*/  ISETP.GT.U32.AND P1, PT, R8.reuse, R22, PT ;  /* 0x000000160800720c */ /* 0x040fe20003f24070 */
[----:B------:R-:W-:Y:S01]  /*9830*/  IMAD R12, R8, R20, R12 ;  /* 0x00000014080c7224 */ /* 0x000fe200078e020c */
[----:B------:R-:W-:Y:S01]  /*9840*/  LOP3.LUT R20, R10, 0xb4, RZ, 0xfc, !PT ;  /* 0x000000b40a147812 */ /* 0x000fe200078efcff */
[----:B------:R-:W-:-:S02]  /*9850*/  IMAD.MOV.U32 R40, RZ, RZ, R11 ;  /* 0x000000ffff287224 */ /* 0x000fc400078e000b */
[----:B------:R-:W-:Y:S01]  /*9860*/  IMAD.MOV R16, RZ, RZ, -R16 ;  /* 0x000000ffff107224 */ /* 0x000fe200078e0a10 */
[----:B------:R-:W-:Y:S01]  /*9870*/  IABS R18, R20 ;  /* 0x0000001400127213 */ /* 0x000fe20000000000 */
[----:B------:R-:W-:Y:S01]  /*9880*/  @!P2 IMAD.IADD R4, R4, 0x1, -R8 ;  /* 0x000000010404a824 */ /* 0x000fe200078e0a08 */
[C---:B------:R-:W-:Y:S01]  /*9890*/  ISETP.GT.U32.AND P2, PT, R8.reuse, R12, PT ;  /* 0x0000000c0800720c */ /* 0x040fe20003f44070 */
[----:B------:R-:W-:Y:S01]  /*98a0*/  @!P4 IMAD.MOV R40, RZ, RZ, -R40 ;  /* 0x000000ffff28c224 */ /* 0x000fe200078e0a28 */
[C---:B------:R-:W-:Y:S01]  /*98b0*/  ISETP.GT.U32.AND P4, PT, R8.reuse, R39, PT ;  /* 0x000000270800720c */ /* 0x040fe20003f84070 */
[----:B------:R-:W-:Y:S01]  /*98c0*/  IMAD R14, R8, R16, R14 ;  /* 0x00000010080e7224 */ /* 0x000fe200078e020e */
[----:B------:R-:W-:Y:S01]  /*98d0*/  LOP3.LUT R16, R10, 0xb5, RZ, 0xfc, !PT ;  /* 0x000000b50a107812 */ /* 0x000fe200078efcff */
[--C-:B------:R-:W-:Y:S01]  /*98e0*/  @!P3 IMAD.IADD R15, R15, 0x1, -R8.reuse ;  /* 0x000000010f0fb824 */ /* 0x100fe200078e0a08 */
[----:B------:R-:W-:Y:S01]  /*98f0*/  ISETP.GE.AND P3, PT, R19, RZ, PT ;  /* 0x000000ff1300720c */ /* 0x000fe20003f66270 */
[--C-:B------:R-:W-:Y:S01]  /*9900*/  @!P6 IMAD.IADD R13, R13, 0x1, -R8.reuse ;  /* 0x000000010d0de824 */ /* 0x100fe200078e0a08 */
[----:B------:R-:W-:Y:S01]  /*9910*/  ISETP.GT.U32.AND P6, PT, R8, R14, PT ;  /* 0x0000000e0800720c */ /* 0x000fe20003fc4070 */
[----:B------:R-:W-:Y:S01]  /*9920*/  @!P1 IMAD.IADD R22, R22, 0x1, -R8 ;  /* 0x0000000116169824 */ /* 0x000fe200078e0a08 */
[----:B------:R-:W-:Y:S01]  /*9930*/  IABS R11, R16 ;  /* 0x00000010000b7213 */ /* 0x000fe20000000000 */
[----:B------:R-:W-:Y:S01]  /*9940*/  IMAD.MOV.U32 R41, RZ, RZ, R4 ;  /* 0x000000ffff297224 */ /* 0x000fe200078e0004 */
[----:B------:R0:W-:Y:S01]  /*9950*/  STL [R1+0x7c0], R40 ;  /* 0x0007c02801007387 */ /* 0x0001e20000100800 */
[--C-:B------:R-:W-:Y:S01]  /*9960*/  @!P2 IMAD.IADD R12, R12, 0x1, -R8.reuse ;  /* 0x000000010c0ca824 */ /* 0x100fe200078e0a08 */
[----:B------:R-:W-:Y:S01]  /*9970*/  ISETP.GE.AND P2, PT, R6, RZ, PT ;  /* 0x000000ff0600720c */ /* 0x000fe20003f46270 */
[----:B------:R-:W-:Y:S01]  /*9980*/  @!P5 IMAD.MOV R41, RZ, RZ, -R41 ;  /* 0x000000ffff29d224 */ /* 0x000fe200078e0a29 */
[----:B------:R1:W-:Y:S01]  /*9990*/  STL [R1+0x7c8], R17 ;  /* 0x0007c81101007387 */ /* 0x0003e20000100800 */
[----:B------:R-:W-:Y:S01]  /*99a0*/  ISETP.GT.U32.AND P5, PT, R8, R22, PT ;  /* 0x000000160800720c */ /* 0x000fe20003fa4070 */
[----:B------:R-:W-:Y:S01]  /*99b0*/  IMAD.HI.U32 R19, R9, R11, RZ ;  /* 0x0000000b09137227 */ /* 0x000fe200078e00ff */
[C---:B------:R-:W-:Y:S01]  /*99c0*/  LOP3.LUT R4, R10.reuse, 0xb6, RZ, 0xfc, !PT ;  /* 0x000000b60a047812 */ /* 0x040fe200078efcff */
[----:B------:R-:W-:Y:S01]  /*99d0*/  STL [R1+0xe54], R41 ;  /* 0x000e542901007387 */ /* 0x000fe20000100800 */
[----:B------:R-:W-:Y:S01]  /*99e0*/  ISETP.GE.AND P1, PT, R21, RZ, PT ;  /* 0x000000ff1500720c */ /* 0x000fe20003f26270 */
[----:B------:R-:W-:Y:S01]  /*99f0*/  @!P4 IMAD.IADD R39, R39, 0x1, -R8 ;  /* 0x000000012727c824 */ /* 0x000fe200078e0a08 */
[----:B------:R-:W-:Y:S01]  /*9a00*/  ISETP.GE.AND P4, PT, R5, RZ, PT ;  /* 0x000000ff0500720c */ /* 0x000fe20003f86270 */
[----:B0-----:R-:W-:Y:S01]  /*9a10*/  IMAD.MOV.U32 R40, RZ, RZ, R15 ;  /* 0x000000ffff287224 */ /* 0x001fe200078e000f */
[----:B------:R-:W-:Y:S01]  /*9a20*/  LOP3.LUT R5, R10, 0xb7, RZ, 0xfc, !PT ;  /* 0x000000b70a057812 */ /* 0x000fe200078efcff */
[----:B-1----:R-:W-:-:S04]  /*9a30*/  IMAD.HI.U32 R17, R9, R18, RZ ;  /* 0x0000001209117227 */ /* 0x002fc800078e00ff */
[----:B------:R-:W-:Y:S02]  /*9a40*/  IMAD.MOV R17, RZ, RZ, -R17 ;  /* 0x000000ffff117224 */ /* 0x000fe400078e0a11 */
[----:B------:R-:W-:Y:S02]  /*9a50*/  IMAD.MOV.U32 R6, RZ, RZ, R13 ;  /* 0x000000ffff067224 */ /* 0x000fe400078e000d */
[----:B------:R-:W-:Y:S02]  /*9a60*/  IMAD.MOV R19, RZ, RZ, -R19 ;  /* 0x000000ffff137224 */ /* 0x000fe400078e0a13 */
[----:B------:R-:W-:Y:S01]  /*9a70*/  @!P0 IMAD.MOV R40, RZ, RZ, -R40 ;  /* 0x000000ffff288224 */ /* 0x000fe200078e0a28 */
[C---:B------:R-:W-:Y:S01]  /*9a80*/  ISETP.GT.U32.AND P0, PT, R8.reuse, R12, PT ;  /* 0x0000000c0800720c */ /* 0x040fe20003f04070 */
[----:B------:R-:W-:Y:S02]  /*9a90*/  IMAD R17, R8, R17, R18 ;  /* 0x0000001108117224 */ /* 0x000fe400078e0212 */
[----:B------:R-:W-:Y:S01]  /*9aa0*/  @!P3 IMAD.MOV R6, RZ, RZ, -R6 ;  /* 0x000000ffff06b224 */ /* 0x000fe200078e0a06 */
[----:B------:R-:W-:Y:S01]  /*9ab0*/  STL [R1+0xe60], R40 ;  /* 0x000e602801007387 */ /* 0x000fe20000100800 */
[--C-:B------:R-:W-:Y:S01]  /*9ac0*/  @!P6 IMAD.IADD R14, R14, 0x1, -R8.reuse ;  /* 0x000000010e0ee824 */ /* 0x100fe200078e0a08 */
[C---:B------:R-:W-:Y:S01]  /*9ad0*/  ISETP.GT.U32.AND P3, PT, R8.reuse, R17, PT ;  /* 0x000000110800720c */ /* 0x040fe20003f64070 */
[C---:B------:R-:W-:Y:S01]  /*9ae0*/  IMAD R11, R8.reuse, R19, R11 ;  /* 0x00000013080b7224 */ /* 0x040fe200078e020b */
[----:B------:R0:W-:Y:S01]  /*9af0*/  STL [R1+0xe64], R6 ;  /* 0x000e640601007387 */ /* 0x0001e20000100800 */
[----:B------:R-:W-:Y:S01]  /*9b00*/  IMAD.MOV.U32 R50, RZ, RZ, R39 ;  /* 0x000000ffff327224 */ /* 0x000fe200078e0027 */
[----:B------:R-:W-:Y:S01]  /*9b10*/  ISETP.GT.U32.AND P6, PT, R8, R14, PT ;  /* 0x0000000e0800720c */ /* 0x000fe20003fc4070 */
[----:B------:R-:W-:Y:S01]  /*9b20*/  @!P5 IMAD.IADD R22, R22, 0x1, -R8 ;  /* 0x000000011616d824 */ /* 0x000fe200078e0a08 */
[----:B------:R-:W-:Y:S01]  /*9b30*/  ISETP.GT.U32.AND P5, PT, R8, R11, PT ;  /* 0x0000000b0800720c */ /* 0x000fe20003fa4070 */
[----:B------:R-:W-:Y:S01]  /*9b40*/  @!P4 IMAD.MOV R50, RZ, RZ, -R50 ;  /* 0x000000ffff32c224 */ /* 0x000fe200078e0a32 */
[----:B------:R-:W-:Y:S01]  /*9b50*/  ISETP.GE.AND P4, PT, R2, RZ, PT ;  /* 0x000000ff0200720c */ /* 0x000fe20003f86270 */
[----:B------:R-:W-:Y:S01]  /*9b60*/  IMAD.MOV.U32 R49, RZ, RZ, R22 ;  /* 0x000000ffff317224 */ /* 0x000fe200078e0016 */
[----:B------:R-:W-:Y:S01]  /*9b70*/  IABS R2, R5 ;  /* 0x0000000500027213 */ /* 0x000fe20000000000 */
[--C-:B------:R-:W-:Y:S01]  /*9b80*/  @!P0 IMAD.IADD R12, R12, 0x1, -R8.reuse ;  /* 0x000000010c0c8824 */ /* 0x100fe200078e0a08 */
[----:B0-----:R-:W-:Y:S01]  /*9b90*/  IABS R6, R4 ;  /* 0x0000000400067213 */ /* 0x001fe20000000000 */
[----:B------:R-:W-:Y:S01]  /*9ba0*/  @!P3 IMAD.IADD R17, R17, 0x1, -R8 ;  /* 0x000000011111b824 */ /* 0x000fe200078e0a08 */
[----:B------:R-:W-:Y:S01]  /*9bb0*/  ISETP.GE.AND P3, PT, R4, RZ, PT ;  /* 0x000000ff0400720c */ /* 0x000fe20003f66270 */
[----:B------:R-:W-:Y:S01]  /*9bc0*/  @!P1 IMAD.MOV R49, RZ, RZ, -R49 ;  /* 0x000000ffff319224 */ /* 0x000fe200078e0a31 */
[----:B------:R-:W-:Y:S01]  /*9bd0*/  ISETP.GE.AND P0, PT, R20, RZ, PT ;  /* 0x000000ff1400720c */ /* 0x000fe20003f06270 */
[----:B------:R-:W-:Y:S01]  /*9be0*/  IMAD.HI.U32 R13, R9, R6, RZ ;  /* 0x00000006090d7227 */ /* 0x000fe200078e00ff */
[----:B------:R-:W-:-:S02]  /*9bf0*/  ISETP.GT.U32.AND P1, PT, R8, R17, PT ;  /* 0x000000110800720c */ /* 0x000fc40003f24070 */
[----:B------:R-:W-:Y:S01]  /*9c00*/  LOP3.LUT R39, R10, 0xd9, RZ, 0xfc, !PT ;  /* 0x000000d90a277812 */ /* 0x000fe200078efcff */
[----:B------:R-:W-:Y:S02]  /*9c10*/  IMAD.MOV R13, RZ, RZ, -R13 ;  /* 0x000000ffff0d7224 */ /* 0x000fe400078e0a0d */
[----:B------:R-:W-:Y:S01]  /*9c20*/  @!P6 IMAD.IADD R14, R14, 0x1, -R8 ;  /* 0x000000010e0ee824 */ /* 0x000fe200078e0a08 */
[----:B------:R-:W-:Y:S01]  /*9c30*/  ISETP.GE.AND P6, PT, R16, RZ, PT ;  /* 0x000000ff1000720c */ /* 0x000fe20003fc6270 */
[C---:B------:R-:W-:Y:S02]  /*9c40*/  IMAD R6, R8.reuse, R13, R6 ;  /* 0x0000000d08067224 */ /* 0x040fe400078e0206 */
[----:B------:R-:W-:Y:S02]  /*9c50*/  @!P5 IMAD.IADD R11, R11, 0x1, -R8 ;  /* 0x000000010b0bd824 */ /* 0x000fe400078e0a08 */
[----:B------:R-:W-:Y:S01]  /*9c60*/  @!P4 IMAD.MOV R14, RZ, RZ, -R14 ;  /* 0x000000ffff0ec224 */ /* 0x000fe200078e0a0e */
[C---:B------:R-:W-:Y:S01]  /*9c70*/  ISETP.GT.U32.AND P4, PT, R8.reuse, R6, PT ;  /* 0x000000060800720c */ /* 0x040fe20003f84070 */
[----:B------:R-:W-:Y:S01]  /*9c80*/  IMAD.HI.U32 R4, R9, R2, RZ ;  /* 0x0000000209047227 */ /* 0x000fe200078e00ff */
[----:B------:R-:W-:-:S03]  /*9c90*/  ISETP.GT.U32.AND P5, PT, R8, R11, PT ;  /* 0x0000000b0800720c */ /* 0x000fc60003fa4070 */
[----:B------:R-:W-:Y:S02]  /*9ca0*/  IMAD.MOV R4, RZ, RZ, -R4 ;  /* 0x000000ffff047224 */ /* 0x000fe400078e0a04 */
[----:B------:R-:W-:Y:S01]  /*9cb0*/  IMAD.MOV.U32 R15, RZ, RZ, R12 ;  /* 0x000000ffff0f7224 */ /* 0x000fe200078e000c */
[----:B------:R-:W-:Y:S01]  /*9cc0*/  LOP3.LUT R12, R10, 0xb9, RZ, 0xfc, !PT ;  /* 0x000000b90a0c7812 */ /* 0x000fe200078efcff */
[----:B------:R-:W-:Y:S02]  /*9cd0*/  IMAD R2, R8, R4, R2 ;  /* 0x0000000408027224 */ /* 0x000fe400078e0202 */
[----:B------:R-:W-:Y:S01]  /*9ce0*/  @!P2 IMAD.MOV R15, RZ, RZ, -R15 ;  /* 0x000000ffff0fa224 */ /* 0x000fe200078e0a0f */
[----:B------:R-:W-:Y:S01]  /*9cf0*/  ISETP.GE.AND P2, PT, R5, RZ, PT ;  /* 0x000000ff0500720c */ /* 0x000fe20003f46270 */
[--C-:B------:R-:W-:Y:S01]  /*9d00*/  @!P1 IMAD.IADD R17, R17, 0x1, -R8.reuse ;  /* 0x0000000111119824 */ /* 0x100fe200078e0a08 */
[----:B------:R-:W-:Y:S01]  /*9d10*/  ISETP.GE.AND P1, PT, R48, RZ, PT ;  /* 0x000000ff3000720c */ /* 0x000fe20003f26270 */
[--C-:B------:R-:W-:Y:S01]  /*9d20*/  @!P4 IMAD.IADD R6, R6, 0x1, -R8.reuse ;  /* 0x000000010606c824 */ /* 0x100fe200078e0a08 */
[----:B------:R-:W-:Y:S01]  /*9d30*/  IABS R48, R48 ;  /* 0x0000003000307213 */ /* 0x000fe20000000000 */
[----:B------:R-:W-:Y:S01]  /*9d40*/  @!P5 IMAD.IADD R11, R11, 0x1, -R8 ;  /* 0x000000010b0bd824 */ /* 0x000fe200078e0a08 */
[C---:B------:R-:W-:Y:S01]  /*9d50*/  ISETP.GT.U32.AND P5, PT, R8.reuse, R2, PT ;  /* 0x000000020800720c */ /* 0x040fe20003fa4070 */
[----:B------:R-:W-:Y:S01]  /*9d60*/  STL [R1+0xe48], R15 ;  /* 0x000e480f01007387 */ /* 0x000fe20000100800 */
[----:B------:R-:W-:Y:S01]  /*9d70*/  ISETP.GT.U32.AND P4, PT, R8, R6, PT ;  /* 0x000000060800720c */ /* 0x000fe20003f84070 */
[----:B------:R-:W-:Y:S01]  /*9d80*/  IMAD.MOV.U32 R13, RZ, RZ, R17 ;  /* 0x000000ffff0d7224 */ /* 0x000fe200078e0011 */
[----:B------:R-:W-:Y:S01]  /*9d90*/  LOP3.LUT R5, R10, 0xba, RZ, 0xfc, !PT ;  /* 0x000000ba0a057812 */ /* 0x000fe200078efcff */
[----:B------:R0:W-:Y:S01]  /*9da0*/  STL [R1+0xe44], R14 ;  /* 0x000e440e01007387 */ /* 0x0001e20000100800 */
[----:B------:R-:W-:Y:S01]  /*9db0*/  IABS R47, R12 ;  /* 0x0000000c002f7213 */ /* 0x000fe20000000000 */
[----:B------:R-:W-:Y:S01]  /*9dc0*/  @!P0 IMAD.MOV R13, RZ, RZ, -R13 ;  /* 0x000000ffff0d8224 */ /* 0x000fe200078e0a0d */
[----:B------:R-:W-:Y:S01]  /*9dd0*/  IABS R4, R5 ;  /* 0x0000000500047213 */ /* 0x000fe20000000000 */
[----:B------:R-:W-:Y:S01]  /*9de0*/  @!P6 IMAD.MOV R11, RZ, RZ, -R11 ;  /* 0x000000ffff0be224 */ /* 0x000fe200078e0a0b */
[----:B------:R-:W-:-:S02]  /*9df0*/  ISETP.GE.AND P0, PT, R12, RZ, PT ;  /* 0x000000ff0c00720c */ /* 0x000fc40003f06270 */
[----:B------:R-:W-:Y:S01]  /*9e00*/  STL [R1+0xe50], R13 ;  /* 0x000e500d01007387 */ /* 0x000fe20000100800 */
[----:B------:R-:W-:Y:S01]  /*9e10*/  @!P5 IMAD.IADD R2, R2, 0x1, -R8 ;  /* 0x000000010202d824 */ /* 0x000fe200078e0a08 */
[----:B------:R-:W-:Y:S01]  /*9e20*/  ISETP.GE.AND P6, PT, R5, RZ, PT ;  /* 0x000000ff0500720c */ /* 0x000fe20003fc6270 */
[C---:B0-----:R-:W-:Y:S01]  /*9e30*/  IMAD.HI.U32 R14, R9.reuse, R48, RZ ;  /* 0x00000030090e7227 */ /* 0x041fe200078e00ff */
[----:B------:R0:W-:Y:S01]  /*9e40*/  STL [R1+0xe70], R11 ;  /* 0x000e700b01007387 */ /* 0x0001e20000100800 */
[----:B------:R-:W-:Y:S02]  /*9e50*/  LOP3.LUT R15, R10, 0xbc, RZ, 0xfc, !PT ;  /* 0x000000bc0a0f7812 */ /* 0x000fe400078efcff */
[----:B------:R-:W-:Y:S01]  /*9e60*/  IMAD.MOV R14, RZ, RZ, -R14 ;  /* 0x000000ffff0e7224 */ /* 0x000fe200078e0a0e */
[----:B------:R-:W-:Y:S01]  /*9e70*/  ISETP.GT.U32.AND P5, PT, R8, R2, PT ;  /* 0x000000020800720c */ /* 0x000fe20003fa4070 */
[----:B------:R-:W-:Y:S01]  /*9e80*/  @!P4 IMAD.IADD R6, R6, 0x1, -R8 ;  /* 0x000000010606c824 */ /* 0x000fe200078e0a08 */
[----:B------:R-:W-:Y:S01]  /*9e90*/  LOP3.LUT R5, R10, 0xbe, RZ, 0xfc, !PT ;  /* 0x000000be0a057812 */ /* 0x000fe200078efcff */
[----:B------:R-:W-:Y:S01]  /*9ea0*/  IMAD R48, R8, R14, R48 ;  /* 0x0000000e08307224 */ /* 0x000fe200078e0230 */
[C---:B------:R-:W-:Y:S01]  /*9eb0*/  LOP3.LUT R14, R10.reuse, 0xbb, RZ, 0xfc, !PT ;  /* 0x000000bb0a0e7812 */ /* 0x040fe200078efcff */
[----:B------:R-:W-:Y:S01]  /*9ec0*/  IMAD.HI.U32 R12, R9, R4, RZ ;  /* 0x00000004090c7227 */ /* 0x000fe200078e00ff */
[----:B0-----:R-:W-:-:S02]  /*9ed0*/  LOP3.LUT R11, R10, 0xbd, RZ, 0xfc, !PT ;  /* 0x000000bd0a0b7812 */ /* 0x001fc400078efcff */
[C---:B------:R-:W-:Y:S01]  /*9ee0*/  ISETP.GT.U32.AND P4, PT, R8.reuse, R48, PT ;  /* 0x000000300800720c */ /* 0x040fe20003f84070 */
[----:B------:R-:W-:Y:S01]  /*9ef0*/  IMAD.HI.U32 R13, R9, R47, RZ ;  /* 0x0000002f090d7227 */ /* 0x000fe200078e00ff */
[----:B------:R-:W-:Y:S02]  /*9f00*/  IABS R17, R14 ;  /* 0x0000000e00117213 */ /* 0x000fe40000000000 */
[----:B------:R-:W-:Y:S01]  /*9f10*/  IABS R16, R15 ;  /* 0x0000000f00107213 */ /* 0x000fe20000000000 */
[----:B------:R-:W-:Y:S02]  /*9f20*/  IMAD.MOV R12, RZ, RZ, -R12 ;  /* 0x000000ffff0c7224 */ /* 0x000fe400078e0a0c */
[----:B------:R-:W-:Y:S02]  /*9f30*/  IMAD.MOV R13, RZ, RZ, -R13 ;  /* 0x000000ffff0d7224 */ /* 0x000fe400078e0a0d */
[C---:B------:R-:W-:Y:S01]  /*9f40*/  IMAD R4, R8.reuse, R12, R4 ;  /* 0x0000000c08047224 */ /* 0x040fe200078e0204 */
[----:B------:R-:W-:Y:S01]  /*9f50*/  IABS R12, R5 ;  /* 0x00000005000c7213 */ /* 0x000fe20000000000 */
[----:B------:R-:W-:Y:S01]  /*9f60*/  IMAD R47, R8, R13, R47 ;  /* 0x0000000d082f7224 */ /* 0x000fe200078e022f */
[----:B------:R-:W-:Y:S01]  /*9f70*/  IABS R13, R11 ;  /* 0x0000000b000d7213 */ /* 0x000fe20000000000 */
[--C-:B------:R-:W-:Y:S01]  /*9f80*/  @!P4 IMAD.IADD R48, R48, 0x1, -R8.reuse ;  /* 0x000000013030c824 */ /* 0x100fe200078e0a08 */
[----:B------:R-:W-:Y:S01]  /*9f90*/  ISETP.GT.U32.AND P4, PT, R8, R4, PT ;  /* 0x000000040800720c */ /* 0x000fe20003f84070 */
[----:B------:R-:W-:Y:S01]  /*9fa0*/  @!P5 IMAD.IADD R2, R2, 0x1, -R8 ;  /* 0x000000010202d824 */ /* 0x000fe200078e0a08 */
[----:B------:R-:W-:Y:S01]  /*9fb0*/  ISETP.GT.U32.AND P5, PT, R8, R47, PT ;  /* 0x0000002f0800720c */ /* 0x000fe20003fa4070 */
[----:B------:R-:W-:-:S02]  /*9fc0*/  IMAD.MOV.U32 R18, RZ, RZ, R6 ;  /* 0x000000ffff127224 */ /* 0x000fc400078e0006 */
[----:B------:R-:W-:-:S04]  /*9fd0*/  IMAD.HI.U32 R6, R9, R17, RZ ;  /* 0x0000001109067227 */ /* 0x000fc800078e00ff */
[----:B------:R-:W-:Y:S01]  /*9fe0*/  @!P3 IMAD.MOV R18, RZ, RZ, -R18 ;  /* 0x000000ffff12b224 */ /* 0x000fe200078e0a12 */
[----:B------:R-:W-:Y:S01]  /*9ff0*/  ISETP.GT.U32.AND P3, PT, R8, R48, PT ;  /* 0x000000300800720c */ /* 0x000fe20003f64070 */
[----:B------:R-:W-:Y:S01]  /*a000*/  @!P2 IMAD.MOV R2, RZ, RZ, -R2 ;  /* 0x000000ffff02a224 */ /* 0x000fe200078e0a02 */
[----:B------:R-:W-:Y:S01]  /*a010*/  ISETP.GE.AND P2, PT, R14, RZ, PT ;  /* 0x000000ff0e00720c */ /* 0x000fe20003f46270 */
[----:B------:R-:W-:Y:S01]  /*a020*/  IMAD.MOV R6, RZ, RZ, -R6 ;  /* 0x000000ffff067224 */ /* 0x000fe200078e0a06 */
[----:B------:R-:W-:Y:S01]  /*a030*/  STL [R1+0xe6c], R18 ;  /* 0x000e6c1201007387 */ /* 0x000fe20000100800 */
[--C-:B------:R-:W-:Y:S02]  /*a040*/  @!P4 IMAD.IADD R4, R4, 0x1, -R8.reuse ;  /* 0x000000010404c824 */ /* 0x100fe400078e0a08 */
[----:B------:R-:W-:Y:S01]  /*a050*/  @!P5 IMAD.IADD R47, R47, 0x1, -R8 ;  /* 0x000000012f2fd824 */ /* 0x000fe200078e0a08 */
[----:B------:R0:W-:Y:S01]  /*a060*/  STL [R1+0xe68], R2 ;  /* 0x000e680201007387 */ /* 0x0001e20000100800 */
[----:B------:R-:W-:Y:S01]  /*a070*/  IMAD.HI.U32 R14, R9, R12, RZ ;  /* 0x0000000c090e7227 */ /* 0x000fe200078e00ff */
[----:B------:R-:W-:-:S02]  /*a080*/  ISETP.GT.U32.AND P4, PT, R8, R4, PT ;  /* 0x000000040800720c */ /* 0x000fc40003f84070 */
[----:B------:R-:W-:Y:S01]  /*a090*/  ISETP.GT.U32.AND P5, PT, R8, R47, PT ;  /* 0x0000002f0800720c */ /* 0x000fe20003fa4070 */
[----:B------:R-:W-:Y:S02]  /*a0a0*/  @!P3 IMAD.IADD R48, R48, 0x1, -R8 ;  /* 0x000000013030b824 */ /* 0x000fe400078e0a08 */
[----:B------:R-:W-:Y:S02]  /*a0b0*/  IMAD.MOV R14, RZ, RZ, -R14 ;  /* 0x000000ffff0e7224 */ /* 0x000fe400078e0a0e */
[----:B------:R-:W-:Y:S02]  /*a0c0*/  @!P1 IMAD.MOV R48, RZ, RZ, -R48 ;  /* 0x000000ffff309224 */ /* 0x000fe400078e0a30 */
[----:B0-----:R-:W-:Y:S02]  /*a0d0*/  IMAD R2, R8, R6, R17 ;  /* 0x0000000608027224 */ /* 0x001fe400078e0211 */
[----:B------:R-:W-:-:S03]  /*a0e0*/  IMAD.HI.U32 R6, R9, R13, RZ ;  /* 0x0000000d09067227 */ /* 0x000fc600078e00ff */
[----:B------:R-:W-:Y:S01]  /*a0f0*/  ISETP.GT.U32.AND P3, PT, R8, R2, PT ;  /* 0x000000020800720c */ /* 0x000fe20003f64070 */
[----:B------:R-:W-:-:S04]  /*a100*/  IMAD.HI.U32 R17, R9, R16, RZ ;  /* 0x0000001009117227 */ /* 0x000fc800078e00ff */
[----:B------:R-:W-:Y:S02]  /*a110*/  IMAD.MOV R6, RZ, RZ, -R6 ;  /* 0x000000ffff067224 */ /* 0x000fe400078e0a06 */
[----:B------:R-:W-:Y:S02]  /*a120*/  IMAD.MOV R17, RZ, RZ, -R17 ;  /* 0x000000ffff117224 */ /* 0x000fe400078e0a11 */
[----:B------:R-:W-:Y:S01]  /*a130*/  IMAD R13, R8, R6, R13 ;  /* 0x00000006080d7224 */ /* 0x000fe200078e020d */
[----:B------:R-:W-:Y:S01]  /*a140*/  LOP3.LUT R6, R10, 0xbf, RZ, 0xfc, !PT ;  /* 0x000000bf0a067812 */ /* 0x000fe200078efcff */
[--C-:B------:R-:W-:Y:S02]  /*a150*/  @!P4 IMAD.IADD R4, R4, 0x1, -R8.reuse ;  /* 0x000000010404c824 */ /* 0x100fe400078e0a08 */
[----:B------:R-:W-:Y:S01]  /*a160*/  @!P5 IMAD.IADD R47, R47, 0x1, -R8 ;  /* 0x000000012f2fd824 */ /* 0x000fe200078e0a08 */
[----:B------:R-:W-:Y:S01]  /*a170*/  ISETP.GE.AND P5, PT, R15, RZ, PT ;  /* 0x000000ff0f00720c */ /* 0x000fe20003fa6270 */
[C---:B------:R-:W-:Y:S01]  /*a180*/  IMAD R15, R8.reuse, R17, R16 ;  /* 0x00000011080f7224 */ /* 0x040fe200078e0210 */
[----:B------:R-:W-:Y:S01]  /*a190*/  ISETP.GT.U32.AND P4, PT, R8, R13, PT ;  /* 0x0000000d0800720c */ /* 0x000fe20003f84070 */
[----:B------:R-:W-:-:S02]  /*a1a0*/  @!P3 IMAD.IADD R2, R2, 0x1, -R8 ;  /* 0x000000010202b824 */ /* 0x000fc400078e0a08 */
[C---:B------:R-:W-:Y:S01]  /*a1b0*/  IMAD R12, R8.reuse, R14, R12 ;  /* 0x0000000e080c7224 */ /* 0x040fe200078e020c */
[C---:B------:R-:W-:Y:S01]  /*a1c0*/  ISETP.GT.U32.AND P1, PT, R8.reuse, R15, PT ;  /* 0x0000000f0800720c */ /* 0x040fe20003f24070 */
[----:B------:R-:W-:Y:S01]  /*a1d0*/  IMAD.MOV.U32 R18, RZ, RZ, R4 ;  /* 0x000000ffff127224 */ /* 0x000fe200078e0004 */
[----:B------:R-:W-:Y:S01]  /*a1e0*/  ISETP.GT.U32.AND P3, PT, R8, R2, PT ;  /* 0x000000020800720c */ /* 0x000fe20003f64070 */
[----:B------:R-:W-:Y:S01]  /*a1f0*/  @!P0 IMAD.MOV R47, RZ, RZ, -R47 ;  /* 0x000000ffff2f8224 */ /* 0x000fe200078e0a2f */
[----:B------:R-:W-:Y:S01]  /*a200*/  LOP3.LUT R4, R10, 0xc0, RZ, 0xfc, !PT ;  /* 0x000000c00a047812 */ /* 0x000fe200078efcff */
[----:B------:R-:W-:Y:S01]  /*a210*/  @!P6 IMAD.MOV R18, RZ, RZ, -R18 ;  /* 0x000000ffff12e224 */ /* 0x000fe200078e0a12 */
[----:B------:R-:W-:Y:S02]  /*a220*/  ISETP.GT.U32.AND P6, PT, R8, R12, PT ;  /* 0x0000000c0800720c */ /* 0x000fe40003fc4070 */
[----:B------:R-:W-:Y:S01]  /*a230*/  IABS R46, R4 ;  /* 0x00000004002e7213 */ /* 0x000fe20000000000 */
[--C-:B------:R-:W-:Y:S01]  /*a240*/  @!P4 IMAD.IADD R13, R13, 0x1, -R8.reuse ;  /* 0x000000010d0dc824 */ /* 0x100fe200078e0a08 */
[----:B------:R-:W-:Y:S01]  /*a250*/  IABS R14, R6 ;  /* 0x00000006000e7213 */ /* 0x000fe20000000000 */
[----:B------:R0:W-:Y:S01]  /*a260*/  STL [R1+0xe28], R18 ;  /* 0x000e281201007387 */ /* 0x0001e20000100800 */
[----:B------:R-:W-:Y:S01]  /*a270*/  ISETP.GE.AND P0, PT, R11, RZ, PT ;  /* 0x000000ff0b00720c */ /* 0x000fe20003f06270 */
[--C-:B------:R-:W-:Y:S01]  /*a280*/  @!P1 IMAD.IADD R15, R15, 0x1, -R8.reuse ;  /* 0x000000010f0f9824 */ /* 0x100fe200078e0a08 */
[----:B------:R-:W-:Y:S01]  /*a290*/  ISETP.GE.AND P1, PT, R6, RZ, PT ;  /* 0x000000ff0600720c */ /* 0x000fe20003f26270 */
[----:B------:R-:W-:Y:S01]  /*a2a0*/  @!P3 IMAD.IADD R2, R2, 0x1, -R8 ;  /* 0x000000010202b824 */ /* 0x000fe200078e0a08 */
[----:B------:R-:W-:Y:S01]  /*a2b0*/  ISETP.GE.AND P3, PT, R5, RZ, PT ;  /* 0x000000ff0500720c */ /* 0x000fe20003f66270 */
[----:B------:R-:W-:Y:S01]  /*a2c0*/  IMAD.HI.U32 R5, R9, R46, RZ ;  /* 0x0000002e09057227 */ /* 0x000fe200078e00ff */
[----:B------:R-:W-:-:S02]  /*a2d0*/  ISETP.GT.U32.AND P4, PT, R8, R15, PT ;  /* 0x0000000f0800720c */ /* 0x000fc40003f84070 */
[----:B------:R-:W-:Y:S01]  /*a2e0*/  LOP3.LUT R6, R10, 0xc3, RZ, 0xfc, !PT ;  /* 0x000000c30a067812 */ /* 0x000fe200078efcff */
[----:B------:R-:W-:Y:S01]  /*a2f0*/  @!P6 IMAD.IADD R12, R12, 0x1, -R8 ;  /* 0x000000010c0ce824 */ /* 0x000fe200078e0a08 */
[----:B------:R-:W-:Y:S01]  /*a300*/  ISETP.GT.U32.AND P6, PT, R8, R13, PT ;  /* 0x0000000d0800720c */ /* 0x000fe20003fc4070 */
[----:B------:R-:W-:-:S04]  /*a310*/  IMAD.HI.U32 R11, R9, R14, RZ ;  /* 0x0000000e090b7227 */ /* 0x000fc800078e00ff */
[----:B------:R-:W-:Y:S02]  /*a320*/  IMAD.MOV R5, RZ, RZ, -R5 ;  /* 0x000000ffff057224 */ /* 0x000fe400078e0a05 */
[----:B------:R-:W-:Y:S02]  /*a330*/  IMAD.MOV.U32 R16, RZ, RZ, R2 ;  /* 0x000000ffff107224 */ /* 0x000fe400078e0002 */
[----:B------:R-:W-:Y:S02]  /*a340*/  IMAD.MOV R11, RZ, RZ, -R11 ;  /* 0x000000ffff0b7224 */ /* 0x000fe400078e0a0b */
[C---:B------:R-:W-:Y:S02]  /*a350*/  IMAD R46, R8.reuse, R5, R46 ;  /* 0x00000005082e7224 */ /* 0x040fe400078e022e */
[----:B------:R-:W-:Y:S01]  /*a360*/  @!P2 IMAD.MOV R16, RZ, RZ, -R16 ;  /* 0x000000ffff10a224 */ /* 0x000fe200078e0a10 */
[C---:B------:R-:W-:Y:S01]  /*a370*/  ISETP.GT.U32.AND P2, PT, R8.reuse, R12, PT ;  /* 0x0000000c0800720c */ /* 0x040fe20003f44070 */
[----:B------:R-:W-:Y:S01]  /*a380*/  IMAD R2, R8, R11, R14 ;  /* 0x0000000b08027224 */ /* 0x000fe200078e020e */
[----:B------:R-:W-:Y:S01]  /*a390*/  LOP3.LUT R14, R10, 0xc1, RZ, 0xfc, !PT ;  /* 0x000000c10a0e7812 */ /* 0x000fe200078efcff */
[--C-:B------:R-:W-:Y:S01]  /*a3a0*/  @!P6 IMAD.IADD R13, R13, 0x1, -R8.reuse ;  /* 0x000000010d0de824 */ /* 0x100fe200078e0a08 */
[C---:B------:R-:W-:Y:S01]  /*a3b0*/  ISETP.GT.U32.AND P6, PT, R8.reuse, R46, PT ;  /* 0x0000002e0800720c */ /* 0x040fe20003fc4070 */
[--C-:B------:R-:W-:Y:S01]  /*a3c0*/  @!P4 IMAD.IADD R15, R15, 0x1, -R8.reuse ;  /* 0x000000010f0fc824 */ /* 0x100fe200078e0a08 */
[----:B------:R-:W-:Y:S01]  /*a3d0*/  ISETP.GT.U32.AND P4, PT, R8, R2, PT ;  /* 0x000000020800720c */ /* 0x000fe20003f84070 */
[----:B------:R1:W-:Y:S01]  /*a3e0*/  STL [R1+0xe24], R16 ;  /* 0x000e241001007387 */ /* 0x0003e20000100800 */
[----:B------:R-:W-:Y:S01]  /*a3f0*/  LOP3.LUT R11, R10, 0xc2, RZ, 0xfc, !PT ;  /* 0x000000c20a0b7812 */ /* 0x000fe200078efcff */
[----:B0-----:R-:W-:Y:S01]  /*a400*/  IMAD.MOV.U32 R18, RZ, RZ, R15 ;  /* 0x000000ffff127224 */ /* 0x001fe200078e000f */
[----:B------:R-:W-:Y:S01]  /*a410*/  IABS R45, R14 ;  /* 0x0000000e002d7213 */ /* 0x000fe20000000000 */
[----:B------:R-:W-:Y:S01]  /*a420*/  @!P0 IMAD.MOV R13, RZ, RZ, -R13 ;  /* 0x000000ffff0d8224 */ /* 0x000fe200078e0a0d */
[----:B------:R-:W-:Y:S01]  /*a430*/  IABS R5, R11 ;  /* 0x0000000b00057213 */ /* 0x000fe20000000000 */
[----:B------:R-:W-:Y:S01]  /*a440*/  @!P2 IMAD.IADD R12, R12, 0x1, -R8 ;  /* 0x000000010c0ca824 */ /* 0x000fe200078e0a08 */
[----:B------:R-:W-:Y:S01]  /*a450*/  ISETP.GE.AND P2, PT, R4, RZ, PT ;  /* 0x000000ff0400720c */ /* 0x000fe20003f46270 */
[----:B------:R-:W-:Y:S01]  /*a460*/  @!P5 IMAD.MOV R18, RZ, RZ, -R18 ;  /* 0x000000ffff12d224 */ /* 0x000fe200078e0a12 */
[----:B------:R-:W-:Y:S01]  /*a470*/  LOP3.LUT R15, R10, 0xc5, RZ, 0xfc, !PT ;  /* 0x000000c50a0f7812 */ /* 0x000fe200078efcff */
[----:B------:R-:W-:Y:S01]  /*a480*/  @!P6 IMAD.IADD R46, R46, 0x1, -R8 ;  /* 0x000000012e2ee824 */ /* 0x000fe200078e0a08 */
[----:B-1----:R-:W-:Y:S01]  /*a490*/  IABS R16, R6 ;  /* 0x0000000600107213 */ /* 0x002fe20000000000 */
[C---:B------:R-:W-:Y:S01]  /*a4a0*/  IMAD.HI.U32 R17, R9.reuse, R5, RZ ;  /* 0x0000000509117227 */ /* 0x040fe200078e00ff */
[----:B------:R-:W-:Y:S02]  /*a4b0*/  STL [R1+0xe14], R18 ;  /* 0x000e141201007387 */ /* 0x000fe40000100800 */
[----:B------:R-:W-:Y:S01]  /*a4c0*/  ISETP.GT.U32.AND P6, PT, R8, R46, PT ;  /* 0x0000002e0800720c */ /* 0x000fe20003fc4070 */
[----:B------:R-:W-:Y:S01]  /*a4d0*/  IMAD.MOV.U32 R4, RZ, RZ, R16 ;  /* 0x000000ffff047224 */ /* 0x000fe200078e0010 */
[----:B------:R0:W-:Y:S01]  /*a4e0*/  STL [R1+0xe40], R13 ;  /* 0x000e400d01007387 */ /* 0x0001e20000100800 */
[----:B------:R-:W-:-:S04]  /*a4f0*/  IMAD.HI.U32 R16, R9, R45, RZ ;  /* 0x0000002d09107227 */ /* 0x000fc800078e00ff */
[----:B------:R-:W-:Y:S01]  /*a500*/  @!P4 IMAD.IADD R2, R2, 0x1, -R8 ;  /* 0x000000010202c824 */ /* 0x000fe200078e0a08 */
[----:B------:R-:W-:Y:S01]  /*a510*/  ISETP.GE.AND P4, PT, R14, RZ, PT ;  /* 0x000000ff0e00720c */ /* 0x000fe20003f86270 */
[----:B------:R-:W-:Y:S01]  /*a520*/  IMAD.HI.U32 R14, R9, R4, RZ ;  /* 0x00000004090e7227 */ /* 0x000fe200078e00ff */
[----:B0-----:R-:W-:-:S03]  /*a530*/  IABS R13, R15 ;  /* 0x0000000f000d7213 */ /* 0x001fc60000000000 */
[----:B------:R-:W-:Y:S01]  /*a540*/  IMAD.MOV R16, RZ, RZ, -R16 ;  /* 0x000000ffff107224 */ /* 0x000fe200078e0a10 */
[C---:B------:R-:W-:Y:S01]  /*a550*/  ISETP.GT.U32.AND P5, PT, R8.reuse, R2, PT ;  /* 0x000000020800720c */ /* 0x040fe20003fa4070 */
[----:B------:R-:W-:Y:S02]  /*a560*/  IMAD.MOV R17, RZ, RZ, -R17 ;  /* 0x000000ffff117224 */ /* 0x000fe400078e0a11 */
[----:B------:R-:W-:Y:S01]  /*a570*/  IMAD R45, R8, R16, R45 ;  /* 0x00000010082d7224 */ /* 0x000fe200078e022d */
[----:B------:R-:W-:Y:S01]  /*a580*/  LOP3.LUT R16, R10, 0xc4, RZ, 0xfc, !PT ;  /* 0x000000c40a107812 */ /* 0x000fe200078efcff */
[----:B------:R-:W-:Y:S02]  /*a590*/  IMAD.MOV R14, RZ, RZ, -R14 ;  /* 0x000000ffff0e7224 */ /* 0x000fe400078e0a0e */
[C---:B------:R-:W-:Y:S01]  /*a5a0*/  IMAD R5, R8.reuse, R17, R5 ;  /* 0x0000001108057224 */ /* 0x040fe200078e0205 */
[C---:B------:R-:W-:Y:S01]  /*a5b0*/  ISETP.GT.U32.AND P0, PT, R8.reuse, R45, PT ;  /* 0x0000002d0800720c */ /* 0x040fe20003f04070 */
[----:B------:R-:W-:-:S02]  /*a5c0*/  IMAD R4, R8, R14, R4 ;  /* 0x0000000e08047224 */ /* 0x000fc400078e0204 */
[----:B------:R-:W-:Y:S01]  /*a5d0*/  @!P3 IMAD.MOV R12, RZ, RZ, -R12 ;  /* 0x000000ffff0cb224 */ /* 0x000fe200078e0a0c */
[----:B------:R-:W-:Y:S01]  /*a5e0*/  ISETP.GT.U32.AND P3, PT, R8, R5, PT ;  /* 0x000000050800720c */ /* 0x000fe20003f64070 */
[--C-:B------:R-:W-:Y:S01]  /*a5f0*/  @!P6 IMAD.IADD R46, R46, 0x1, -R8.reuse ;  /* 0x000000012e2ee824 */ /* 0x100fe200078e0a08 */
[----:B------:R-:W-:Y:S01]  /*a600*/  ISETP.GT.U32.AND P6, PT, R8, R4, PT ;  /* 0x000000040800720c */ /* 0x000fe20003fc4070 */
[----:B------:R-:W-:Y:S01]  /*a610*/  @!P5 IMAD.IADD R2, R2, 0x1, -R8 ;  /* 0x000000010202d824 */ /* 0x000fe200078e0a08 */
[----:B------:R0:W-:Y:S01]  /*a620*/  STL [R1+0xe5c], R12 ;  /* 0x000e5c0c01007387 */ /* 0x0001e20000100800 */
[----:B------:R-:W-:Y:S01]  /*a630*/  ISETP.GE.AND P5, PT, R11, RZ, PT ;  /* 0x000000ff0b00720c */ /* 0x000fe20003fa6270 */
[----:B------:R-:W-:Y:S01]  /*a640*/  @!P2 IMAD.MOV R46, RZ, RZ, -R46 ;  /* 0x000000ffff2ea224 */ /* 0x000fe200078e0a2e */
[----:B------:R-:W-:Y:S01]  /*a650*/  LOP3.LUT R11, R10, 0xc6, RZ, 0xfc, !PT ;  /* 0x000000c60a0b7812 */ /* 0x000fe200078efcff */
[----:B------:R-:W-:Y:S02]  /*a660*/  IMAD.MOV.U32 R17, RZ, RZ, R2 ;  /* 0x000000ffff117224 */ /* 0x000fe400078e0002 */
[--C-:B------:R-:W-:Y:S01]  /*a670*/  @!P0 IMAD.IADD R45, R45, 0x1, -R8.reuse ;  /* 0x000000012d2d8824 */ /* 0x100fe200078e0a08 */
[----:B------:R-:W-:Y:S01]  /*a680*/  ISETP.GE.AND P0, PT, R6, RZ, PT ;  /* 0x000000ff0600720c */ /* 0x000fe20003f06270 */
[----:B------:R-:W-:Y:S01]  /*a690*/  IMAD.MOV.U32 R6, RZ, RZ, R13 ;  /* 0x000000ffff067224 */ /* 0x000fe200078e000d */
[----:B------:R-:W-:Y:S01]  /*a6a0*/  IABS R18, R11 ;  /* 0x0000000b00127213 */ /* 0x000fe20000000000 */
[--C-:B------:R-:W-:Y:S01]  /*a6b0*/  @!P3 IMAD.IADD R5, R5, 0x1, -R8.reuse ;  /* 0x000000010505b824 */ /* 0x100fe200078e0a08 */
[----:B0-----:R-:W-:Y:S01]  /*a6c0*/  IABS R12, R16 ;  /* 0x00000010000c7213 */ /* 0x001fe20000000000 */
[----:B------:R-:W-:Y:S01]  /*a6d0*/  @!P6 IMAD.IADD R4, R4, 0x1, -R8 ;  /* 0x000000010404e824 */ /* 0x000fe200078e0a08 */
[C---:B------:R-:W-:Y:S01]  /*a6e0*/  ISETP.GT.U32.AND P3, PT, R8.reuse, R45, PT ;  /* 0x0000002d0800720c */ /* 0x040fe20003f64070 */
[----:B------:R-:W-:Y:S01]  /*a6f0*/  IMAD.HI.U32 R13, R9, R6, RZ ;  /* 0x00000006090d7227 */ /* 0x000fe200078e00ff */
[----:B------:R-:W-:-:S03]  /*a700*/  ISETP.GT.U32.AND P6, PT, R8, R5, PT ;  /* 0x000000050800720c */ /* 0x000fc60003fc4070 */
[----:B------:R-:W-:Y:S02]  /*a710*/  IMAD.MOV R13, RZ, RZ, -R13 ;  /* 0x000000ffff0d7224 */ /* 0x000fe400078e0a0d */
[----:B------:R-:W-:-:S04]  /*a720*/  IMAD.HI.U32 R14, R9, R12, RZ ;  /* 0x0000000c090e7227 */ /* 0x000fc800078e00ff */
[----:B------:R-:W-:Y:S01]  /*a730*/  IMAD R6, R8, R13, R6 ;  /* 0x0000000d08067224 */ /* 0x000fe200078e0206 */
[----:B------:R-:W-:Y:S01]  /*a740*/  LOP3.LUT R13, R10, 0xc8, RZ, 0xfc, !PT ;  /* 0x000000c80a0d7812 */ /* 0x000fe200078efcff */
[----:B------:R-:W-:Y:S02]  /*a750*/  IMAD.MOV R14, RZ, RZ, -R14 ;  /* 0x000000ffff0e7224 */ /* 0x000fe400078e0a0e */
[----:B------:R-:W-:Y:S01]  /*a760*/  @!P6 IMAD.IADD R5, R5, 0x1, -R8 ;  /* 0x000000010505e824 */ /* 0x000fe200078e0a08 */
[C---:B------:R-:W-:Y:S01]  /*a770*/  ISETP.GT.U32.AND P6, PT, R8.reuse, R6, PT ;  /* 0x000000060800720c */ /* 0x040fe20003fc4070 */
[----:B------:R-:W-:Y:S01]  /*a780*/  IMAD R2, R8, R14, R12 ;  /* 0x0000000e08027224 */ /* 0x000fe200078e020c */
[----:B------:R-:W-:Y:S01]  /*a790*/  LOP3.LUT R12, R10, 0xc7, RZ, 0xfc, !PT ;  /* 0x000000c70a0c7812 */ /* 0x000fe200078efcff */
[----:B------:R-:W-:Y:S01]  /*a7a0*/  @!P1 IMAD.MOV R17, RZ, RZ, -R17 ;  /* 0x000000ffff119224 */ /* 0x000fe200078e0a11 */
[C---:B------:R-:W-:Y:S01]  /*a7b0*/  ISETP.GT.U32.AND P1, PT, R8.reuse, R4, PT ;  /* 0x000000040800720c */ /* 0x040fe20003f24070 */
[----:B------:R-:W-:Y:S01]  /*a7c0*/  @!P3 IMAD.IADD R45, R45, 0x1, -R8 ;  /* 0x000000012d2db824 */ /* 0x000fe200078e0a08 */
[----:B------:R-:W-:Y:S01]  /*a7d0*/  IABS R14, R12 ;  /* 0x0000000c000e7213 */ /* 0x000fe20000000000 */
[----:B------:R-:W-:Y:S01]  /*a7e0*/  IMAD.HI.U32 R19, R9, R18, RZ ;  /* 0x0000001209137227 */ /* 0x000fe200078e00ff */
[----:B------:R0:W-:Y:S01]  /*a7f0*/  STL [R1+0xe4c], R17 ;  /* 0x000e4c1101007387 */ /* 0x0001e20000100800 */
[----:B------:R-:W-:-:S02]  /*a800*/  ISETP.GT.U32.AND P3, PT, R8, R2, PT ;  /* 0x000000020800720c */ /* 0x000fc40003f64070 */
[----:B------:R-:W-:Y:S02]  /*a810*/  IMAD.MOV R19, RZ, RZ, -R19 ;  /* 0x000000ffff137224 */ /* 0x000fe400078e0a13 */
[--C-:B------:R-:W-:Y:S02]  /*a820*/  @!P6 IMAD.IADD R6, R6, 0x1, -R8.reuse ;  /* 0x000000010606e824 */ /* 0x100fe400078e0a08 */
[----:B------:R-:W-:Y:S01]  /*a830*/  IMAD.MOV.U32 R21, RZ, RZ, R5 ;  /* 0x000000ffff157224 */ /* 0x000fe200078e0005 */
[----:B------:R-:W-:Y:S01]  /*a840*/  LOP3.LUT R5, R10, 0xc9, RZ, 0xfc, !PT ;  /* 0x000000c90a057812 */ /* 0x000fe200078efcff */
[--C-:B------:R-:W-:Y:S01]  /*a850*/  @!P1 IMAD.IADD R4, R4, 0x1, -R8.reuse ;  /* 0x0000000104049824 */ /* 0x100fe200078e0a08 */
[----:B------:R-:W-:Y:S01]  /*a860*/  ISETP.GT.U32.AND P6, PT, R8, R6, PT ;  /* 0x000000060800720c */ /* 0x000fe20003fc4070 */
[----:B0-----:R-:W-:Y:S01]  /*a870*/  IMAD.HI.U32 R17, R9, R14, RZ ;  /* 0x0000000e09117227 */ /* 0x001fe200078e00ff */
[----:B------:R-:W-:Y:S02]  /*a880*/  ISETP.GE.AND P1, PT, R16, RZ, PT ;  /* 0x000000ff1000720c */ /* 0x000fe40003f26270 */
[----:B------:R-:W-:Y:S01]  /*a890*/  IABS R16, R13 ;  /* 0x0000000d00107213 */ /* 0x000fe20000000000 */
[----:B------:R-:W-:Y:S01]  /*a8a0*/  IMAD.MOV R17, RZ, RZ, -R17 ;  /* 0x000000ffff117224 */ /* 0x000fe200078e0a11 */
[----:B------:R-:W-:Y:S01]  /*a8b0*/  IABS R43, R5 ;  /* 0x00000005002b7213 */ /* 0x000fe20000000000 */
[----:B------:R-:W-:Y:S01]  /*a8c0*/  @!P3 IMAD.IADD R2, R2, 0x1, -R8 ;  /* 0x000000010202b824 */ /* 0x000fe200078e0a08 */
[----:B------:R-:W-:Y:S01]  /*a8d0*/  ISETP.GE.AND P3, PT, R15, RZ, PT ;  /* 0x000000ff0f00720c */ /* 0x000fe20003f66270 */
[----:B------:R-:W-:-:S02]  /*a8e0*/  IMAD R14, R8, R17, R14 ;  /* 0x00000011080e7224 */ /* 0x000fc400078e020e */
[----:B------:R-:W-:Y:S01]  /*a8f0*/  IMAD.MOV.U32 R20, RZ, RZ, R4 ;  /* 0x000000ffff147224 */ /* 0x000fe200078e0004 */
[----:B------:R-:W-:Y:S01]  /*a900*/  ISETP.GT.U32.AND P2, PT, R8, R2, PT ;  /* 0x000000020800720c */ /* 0x000fe20003f44070 */
[----:B------:R-:W-:Y:S01]  /*a910*/  @!P6 IMAD.IADD R6, R6, 0x1, -R8 ;  /* 0x000000010606e824 */ /* 0x000fe200078e0a08 */
[----:B------:R-:W-:Y:S01]  /*a920*/  ISETP.GT.U32.AND P6, PT, R8, R14, PT ;  /* 0x0000000e0800720c */ /* 0x000fe20003fc4070 */
[----:B------:R-:W-:-:S04]  /*a930*/  IMAD.HI.U32 R4, R9, R16, RZ ;  /* 0x0000001009047227 */ /* 0x000fc800078e00ff */
[C---:B------:R-:W-:Y:S02]  /*a940*/  IMAD R15, R8.reuse, R19, R18 ;  /* 0x00000013080f7224 */ /* 0x040fe400078e0212 */
[----:B------:R-:W-:Y:S02]  /*a950*/  IMAD.MOV R4, RZ, RZ, -R4 ;  /* 0x000000ffff047224 */ /* 0x000fe400078e0a04 */
[----:B------:R-:W-:Y:S01]  /*a960*/  @!P4 IMAD.MOV R45, RZ, RZ, -R45 ;  /* 0x000000ffff2dc224 */ /* 0x000fe200078e0a2d */
[C---:B------:R-:W-:Y:S01]  /*a970*/  ISETP.GT.U32.AND P4, PT, R8.reuse, R15, PT ;  /* 0x0000000f0800720c */ /* 0x040fe20003f84070 */
[----:B------:R-:W-:Y:S01]  /*a980*/  @!P5 IMAD.MOV R21, RZ, RZ, -R21 ;  /* 0x000000ffff15d224 */ /* 0x000fe200078e0a15 */
[----:B------:R-:W-:Y:S01]  /*a990*/  ISETP.GE.AND P5, PT, R11, RZ, PT ;  /* 0x000000ff0b00720c */ /* 0x000fe20003fa6270 */
[----:B------:R-:W-:Y:S01]  /*a9a0*/  IMAD R16, R8, R4, R16 ;  /* 0x0000000408107224 */ /* 0x000fe200078e0210 */
[----:B------:R-:W-:Y:S01]  /*a9b0*/  LOP3.LUT R4, R10, 0xca, RZ, 0xfc, !PT ;  /* 0x000000ca0a047812 */ /* 0x000fe200078efcff */
[----:B------:R-:W-:Y:S01]  /*a9c0*/  IMAD.MOV.U32 R11, RZ, RZ, R6 ;  /* 0x000000ffff0b7224 */ /* 0x000fe200078e0006 */
[----:B------:R-:W-:Y:S01]  /*a9d0*/  STL [R1+0xe20], R21 ;  /* 0x000e201501007387 */ /* 0x000fe20000100800 */
[----:B------:R-:W-:-:S02]  /*a9e0*/  @!P6 IMAD.IADD R14, R14, 0x1, -R8 ;  /* 0x000000010e0ee824 */ /* 0x000fc400078e0a08 */
[----:B------:R-:W-:Y:S01]  /*a9f0*/  @!P3 IMAD.MOV R11, RZ, RZ, -R11 ;  /* 0x000000ffff0bb224 */ /* 0x000fe200078e0a0b */
[C---:B------:R-:W-:Y:S01]  /*aa00*/  ISETP.GT.U32.AND P3, PT, R8.reuse, R16, PT ;  /* 0x000000100800720c */ /* 0x040fe20003f64070 */
[----:B------:R-:W-:Y:S01]  /*aa10*/  IMAD.HI.U32 R6, R9, R43, RZ ;  /* 0x0000002b09067227 */ /* 0x000fe200078e00ff */
[----:B------:R-:W-:-:S03]  /*aa20*/  ISETP.GT.U32.AND P6, PT, R8, R14, PT ;  /* 0x0000000e0800720c */ /* 0x000fc60003fc4070 */
[--C-:B------:R-:W-:Y:S02]  /*aa30*/  @!P4 IMAD.IADD R15, R15, 0x1, -R8.reuse ;  /* 0x000000010f0fc824 */ /* 0x100fe400078e0a08 */
[----:B------:R-:W-:Y:S01]  /*aa40*/  @!P2 IMAD.IADD R2, R2, 0x1, -R8 ;  /* 0x000000010202a824 */ /* 0x000fe200078e0a08 */
[----:B------:R-:W-:Y:S01]  /*aa50*/  ISETP.GE.AND P2, PT, R13, RZ, PT ;  /* 0x000000ff0d00720c */ /* 0x000fe20003f46270 */
[----:B------:R-:W-:Y:S01]  /*aa60*/  IMAD.MOV R6, RZ, RZ, -R6 ;  /* 0x000000ffff067224 */ /* 0x000fe200078e0a06 */
[C---:B------:R-:W-:Y:S01]  /*aa70*/  ISETP.GT.U32.AND P4, PT, R8.reuse, R15, PT ;  /* 0x0000000f0800720c */ /* 0x040fe20003f84070 */
[----:B------:R-:W-:Y:S01]  /*aa80*/  IMAD.MOV.U32 R18, RZ, RZ, R2 ;  /* 0x000000ffff127224 */ /* 0x000fe200078e0002 */
[----:B------:R-:W-:Y:S01]  /*aa90*/  IABS R2, R4 ;  /* 0x0000000400027213 */ /* 0x000fe20000000000 */
[----:B------:R-:W-:Y:S02]  /*aaa0*/  IMAD R43, R8, R6, R43 ;  /* 0x00000006082b7224 */ /* 0x000fe400078e022b */
[----:B------:R-:W-:-:S02]  /*aab0*/  @!P3 IMAD.IADD R16, R16, 0x1, -R8 ;  /* 0x000000011010b824 */ /* 0x000fc400078e0a08 */
[----:B------:R-:W-:Y:S01]  /*aac0*/  @!P0 IMAD.MOV R20, RZ, RZ, -R20 ;  /* 0x000000ffff148224 */ /* 0x000fe200078e0a14 */
[----:B------:R-:W-:Y:S01]  /*aad0*/  ISETP.GE.AND P0, PT, R12, RZ, PT ;  /* 0x000000ff0c00720c */ /* 0x000fe20003f06270 */
[----:B------:R-:W-:Y:S01]  /*aae0*/  @!P1 IMAD.MOV R18, RZ, RZ, -R18 ;  /* 0x000000ffff129224 */ /* 0x000fe200078e0a12 */
[----:B------:R-:W-:Y:S01]  /*aaf0*/  ISETP.GE.AND P1, PT, R5, RZ, PT ;  /* 0x000000ff0500720c */ /* 0x000fe20003f26270 */
[--C-:B------:R-:W-:Y:S01]  /*ab00*/  @!P6 IMAD.IADD R14, R14, 0x1, -R8.reuse ;  /* 0x000000010e0ee824 */ /* 0x100fe200078e0a08 */
[----:B------:R-:W-:Y:S01]  /*ab10*/  ISETP.GT.U32.AND P6, PT, R8, R43, PT ;  /* 0x0000002b0800720c */ /* 0x000fe20003fc4070 */
[----:B------:R-:W-:Y:S01]  /*ab20*/  STL [R1+0xe30], R20 ;  /* 0x000e301401007387 */ /* 0x000fe20000100800 */
[----:B------:R-:W-:Y:S01]  /*ab30*/  LOP3.LUT R5, R10, 0xcb, RZ, 0xfc, !PT ;  /* 0x000000cb0a057812 */ /* 0x000fe200078efcff */
[----:B------:R-:W-:Y:S01]  /*ab40*/  IMAD.HI.U32 R12, R9, R2, RZ ;  /* 0x00000002090c7227 */ /* 0x000fe200078e00ff */
[----:B------:R-:W-:Y:S01]  /*ab50*/  ISETP.GT.U32.AND P3, PT, R8, R16, PT ;  /* 0x000000100800720c */ /* 0x000fe20003f64070 */
[----:B------:R-:W-:Y:S02]  /*ab60*/  STL [R1+0xe2c], R18 ;  /* 0x000e2c1201007387 */ /* 0x000fe40000100800 */
[----:B------:R-:W-:Y:S01]  /*ab70*/  @!P4 IMAD.IADD R15, R15, 0x1, -R8 ;  /* 0x000000010f0fc824 */ /* 0x000fe200078e0a08 */
[----:B------:R-:W-:Y:S01]  /*ab80*/  ISETP.GE.AND P4, PT, R4, RZ, PT ;  /* 0x000000ff0400720c */ /* 0x000fe20003f86270 */
[----:B------:R0:W-:Y:S01]  /*ab90*/  STL [R1+0xe3c], R11 ;  /* 0x000e3c0b01007387 */ /* 0x0001e20000100800 */
[----:B------:R-:W-:Y:S01]  /*aba0*/  LOP3.LUT R4, R10, 0xcc, RZ, 0xfc, !PT ;  /* 0x000000cc0a047812 */ /* 0x000fe200078efcff */
[----:B------:R-:W-:-:S02]  /*abb0*/  IMAD.MOV R12, RZ, RZ, -R12 ;  /* 0x000000ffff0c7224 */ /* 0x000fc400078e0a0c */
[----:B------:R-:W-:Y:S01]  /*abc0*/  @!P6 IMAD.IADD R43, R43, 0x1, -R8 ;  /* 0x000000012b2be824 */ /* 0x000fe200078e0a08 */
[----:B------:R-:W-:Y:S01]  /*abd0*/  IABS R6, R4 ;  /* 0x0000000400067213 */ /* 0x000fe20000000000 */
[----:B------:R-:W-:Y:S01]  /*abe0*/  IMAD R2, R8, R12, R2 ;  /* 0x0000000c08027224 */ /* 0x000fe200078e0202 */
[----:B------:R-:W-:Y:S01]  /*abf0*/  LOP3.LUT R12, R10, 0xcf, RZ, 0xfc, !PT ;  /* 0x000000cf0a0c7812 */ /* 0x000fe200078efcff */
[----:B------:R-:W-:Y:S01]  /*ac00*/  @!P3 IMAD.IADD R16, R16, 0x1, -R8 ;  /* 0x000000011010b824 */ /* 0x000fe200078e0a08 */
[----:B------:R-:W-:Y:S01]  /*ac10*/  ISETP.GT.U32.AND P6, PT, R8, R43, PT ;  /* 0x0000002b0800720c */ /* 0x000fe20003fc4070 */
[----:B------:R-:W-:Y:S01]  /*ac20*/  @!P0 IMAD.MOV R14, RZ, RZ, -R14 ;  /* 0x000000ffff0e8224 */ /* 0x000fe200078e0a0e */
[----:B0-----:R-:W-:Y:S01]  /*ac30*/  IABS R11, R5 ;  /* 0x00000005000b7213 */ /* 0x001fe20000000000 */
[----:B------:R-:W-:Y:S01]  /*ac40*/  IMAD.MOV.U32 R44, RZ, RZ, R16 ;  /* 0x000000ffff2c7224 */ /* 0x000fe200078e0010 */
[----:B------:R-:W-:Y:S01]  /*ac50*/  ISETP.GE.AND P0, PT, R4, RZ, PT ;  /* 0x000000ff0400720c */ /* 0x000fe20003f06270 */
[----:B------:R-:W-:Y:S01]  /*ac60*/  IMAD.HI.U32 R4, R9, R6, RZ ;  /* 0x0000000609047227 */ /* 0x000fe200078e00ff */
[----:B------:R-:W-:-:S03]  /*ac70*/  ISETP.GT.U32.AND P3, PT, R8, R2, PT ;  /* 0x000000020800720c */ /* 0x000fc60003f64070 */
[----:B------:R-:W-:-:S04]  /*ac80*/  IMAD.HI.U32 R13, R9, R11, RZ ;  /* 0x0000000b090d7227 */ /* 0x000fc800078e00ff */
[----:B------:R-:W-:Y:S02]  /*ac90*/  IMAD.MOV R13, RZ, RZ, -R13 ;  /* 0x000000ffff0d7224 */ /* 0x000fe400078e0a0d */
[----:B------:R-:W-:Y:S02]  /*aca0*/  IMAD.MOV R4, RZ, RZ, -R4 ;  /* 0x000000ffff047224 */ /* 0x000fe400078e0a04 */
[C---:B------:R-:W-:Y:S02]  /*acb0*/  IMAD R11, R8.reuse, R13, R11 ;  /* 0x0000000d080b7224 */ /* 0x040fe400078e020b */
[----:B------:R-:W-:Y:S02]  /*acc0*/  @!P2 IMAD.MOV R44, RZ, RZ, -R44 ;  /* 0x000000ffff2ca224 */ /* 0x000fe400078e0a2c */
[----:B------:R-:W-:Y:S01]  /*acd0*/  IMAD.MOV.U32 R17, RZ, RZ, R15 ;  /* 0x000000ffff117224 */ /* 0x000fe200078e000f */
[C---:B------:R-:W-:Y:S01]  /*ace0*/  ISETP.GT.U32.AND P2, PT, R8.reuse, R11, PT ;  /* 0x0000000b0800720c */ /* 0x040fe20003f44070 */
[C---:B------:R-:W-:Y:S01]  /*acf0*/  IMAD R6, R8.reuse, R4, R6 ;  /* 0x0000000408067224 */ /* 0x040fe200078e0206 */
[----:B------:R-:W-:Y:S01]  /*ad00*/  IABS R4, R12 ;  /* 0x0000000c00047213 */ /* 0x000fe20000000000 */
[----:B------:R-:W-:Y:S01]  /*ad10*/  @!P5 IMAD.MOV R17, RZ, RZ, -R17 ;  /* 0x000000ffff11d224 */ /* 0x000fe200078e0a11 */
[----:B------:R-:W-:Y:S01]  /*ad20*/  ISETP.GE.AND P5, PT, R5, RZ, PT ;  /* 0x000000ff0500720c */ /* 0x000fe20003fa6270 */
[--C-:B------:R-:W-:Y:S01]  /*ad30*/  @!P6 IMAD.IADD R43, R43, 0x1, -R8.reuse ;  /* 0x000000012b2be824 */ /* 0x100fe200078e0a08 */
[----:B------:R-:W-:Y:S01]  /*ad40*/  ISETP.GT.U32.AND P6, PT, R8, R6, PT ;  /* 0x000000060800720c */ /* 0x000fe20003fc4070 */
[----:B------:R-:W-:Y:S01]  /*ad50*/  @!P3 IMAD.IADD R2, R2, 0x1, -R8 ;  /* 0x000000010202b824 */ /* 0x000fe200078e0a08 */
[----:B------:R0:W-:Y:S01]  /*ad60*/  STL [R1+0xe38], R17 ;  /* 0x000e381101007387 */ /* 0x0001e20000100800 */
[----:B------:R-:W-:-:S03]  /*ad70*/  @!P1 IMAD.MOV R43, RZ, RZ, -R43 ;  /* 0x000000ffff2b9224 */ /* 0x000fc600078e0a2b */
[----:B------:R1:W-:Y:S01]  /*ad80*/  STL [R1+0xe58], R14 ;  /* 0x000e580e01007387 */ /* 0x0003e20000100800 */
[----:B------:R-:W-:Y:S01]  /*ad90*/  @!P2 IMAD.IADD R11, R11, 0x1, -R8 ;  /* 0x000000010b0ba824 */ /* 0x000fe200078e0a08 */
[----:B------:R-:W-:Y:S02]  /*ada0*/  ISETP.GT.U32.AND P3, PT, R8, R2, PT ;  /* 0x000000020800720c */ /* 0x000fe40003f64070 */
[----:B0-----:R-:W-:-:S03]  /*adb0*/  LOP3.LUT R17, R10, 0xcd, RZ, 0xfc, !PT ;  /* 0x000000cd0a117812 */ /* 0x001fc600078efcff */
[--C-:B------:R-:W-:Y:S01]  /*adc0*/  @!P6 IMAD.IADD R6, R6, 0x1, -R8.reuse ;  /* 0x000000010606e824 */ /* 0x100fe200078e0a08 */
[----:B------:R-:W-:Y:S02]  /*add0*/  ISETP.GT.U32.AND P2, PT, R8, R11, PT ;  /* 0x0000000b0800720c */ /* 0x000fe40003f44070 */
[----:B-1----:R-:W-:Y:S02]  /*ade0*/  LOP3.LUT R14, R10, 0xce, RZ, 0xfc, !PT ;  /* 0x000000ce0a0e7812 */ /* 0x002fe400078efcff */
[----:B------:R-:W-:Y:S02]  /*adf0*/  IABS R13, R17 ;  /* 0x00000011000d7213 */ /* 0x000fe40000000000 */
[----:B------:R-:W-:Y:S01]  /*ae00*/  IABS R5, R14 ;  /* 0x0000000e00057213 */ /* 0x000fe20000000000 */
[----:B------:R-:W-:Y:S01]  /*ae10*/  @!P3 IMAD.IADD R2, R2, 0x1, -R8 ;  /* 0x000000010202b824 */ /* 0x000fe200078e0a08 */
[----:B------:R-:W-:Y:S01]  /*ae20*/  ISETP.GE.AND P1, PT, R17, RZ, PT ;  /* 0x000000ff1100720c */ /* 0x000fe20003f26270 */
[----:B------:R-:W-:Y:S01]  /*ae30*/  IMAD.HI.U32 R16, R9, R13, RZ ;  /* 0x0000000d09107227 */ /* 0x000fe200078e00ff */
[----:B------:R-:W-:-:S02]  /*ae40*/  ISETP.GT.U32.AND P6, PT, R8, R6, PT ;  /* 0x000000060800720c */ /* 0x000fc40003fc4070 */
[----:B------:R-:W-:Y:S01]  /*ae50*/  ISETP.GE.AND P3, PT, R14, RZ, PT ;  /* 0x000000ff0e00720c */ /* 0x000fe20003f66270 */
[----:B------:R-:W-:-:S04]  /*ae60*/  IMAD.HI.U32 R15, R9, R5, RZ ;  /* 0x00000005090f7227 */ /* 0x000fc800078e00ff */
[----:B------:R-:W-:Y:S02]  /*ae70*/  IMAD.MOV R16, RZ, RZ, -R16 ;  /* 0x000000ffff107224 */ /* 0x000fe400078e0a10 */
[----:B------:R-:W-:-:S04]  /*ae80*/  IMAD.HI.U32 R17, R9, R4, RZ ;  /* 0x0000000409117227 */ /* 0x000fc800078e00ff */
[----:B------:R-:W-:Y:S02]  /*ae90*/  IMAD.MOV R15, RZ, RZ, -R15 ;  /* 0x000000ffff0f7224 */ /* 0x000fe400078e0a0f */
[C---:B------:R-:W-:Y:S02]  /*aea0*/  IMAD R13, R8.reuse, R16, R13 ;  /* 0x00000010080d7224 */ /* 0x040fe400078e020d */
[----:B------:R-:W-:Y:S02]  /*aeb0*/  IMAD.MOV R14, RZ, RZ, -R17 ;  /* 0x000000ffff0e7224 */ /* 0x000fe400078e0a11 */
[C---:B------:R-:W-:Y:S02]  /*aec0*/  IMAD R5, R8.reuse, R15, R5 ;  /* 0x0000000f08057224 */ /* 0x040fe400078e0205 */
[----:B------:R-:W-:Y:S01]  /*aed0*/  @!P2 IMAD.IADD R11, R11, 0x1, -R8 ;  /* 0x000000010b0ba824 */ /* 0x000fe200078e0a08 */
[----:B------:R-:W-:Y:S01]  /*aee0*/  ISETP.GT.U32.AND P2, PT, R8, R13, PT ;  /* 0x0000000d0800720c */ /* 0x000fe20003f44070 */
[----:B------:R-:W-:Y:S01]  /*aef0*/  IMAD.MOV.U32 R19, RZ, RZ, R2 ;  /* 0x000000ffff137224 */ /* 0x000fe200078e0002 */
[----:B------:R-:W-:Y:S01]  /*af00*/  LOP3.LUT R2, R10, 0xd0, RZ, 0xfc, !PT ;  /* 0x000000d00a027812 */ /* 0x000fe200078efcff */
[----:B------:R-:W-:Y:S01]  /*af10*/  IMAD R4, R8, R14, R4 ;  /* 0x0000000e08047224 */ /* 0x000fe200078e0204 */
[----:B------:R-:W-:Y:S01]  /*af20*/  LOP3.LUT R14, R10, 0xd1, RZ, 0xfc, !PT ;  /* 0x000000d10a0e7812 */ /* 0x000fe200078efcff */
[----:B------:R-:W-:Y:S01]  /*af30*/  @!P4 IMAD.MOV R19, RZ, RZ, -R19 ;  /* 0x000000ffff13c224 */ /* 0x000fe200078e0a13 */
[----:B------:R-:W-:Y:S01]  /*af40*/  ISETP.GT.U32.AND P4, PT, R8, R5, PT ;  /* 0x000000050800720c */ /* 0x000fe20003f84070 */
[----:B------:R-:W-:Y:S01]  /*af50*/  @!P6 IMAD.IADD R6, R6, 0x1, -R8 ;  /* 0x000000010606e824 */ /* 0x000fe200078e0a08 */
[----:B------:R-:W-:Y:S01]  /*af60*/  ISETP.GT.U32.AND P6, PT, R8, R4, PT ;  /* 0x000000040800720c */ /* 0x000fe20003fc4070 */
[----:B------:R-:W-:Y:S01]  /*af70*/  IMAD.MOV.U32 R18, RZ, RZ, R11 ;  /* 0x000000ffff127224 */ /* 0x000fe200078e000b */
[----:B------:R-:W-:Y:S01]  /*af80*/  IABS R42, R2 ;  /* 0x00000002002a7213 */ /* 0x000fe20000000000 */
[----:B------:R-:W-:Y:S01]  /*af90*/  IMAD.MOV.U32 R15, RZ, RZ, R6 ;  /* 0x000000ffff0f7224 */ /* 0x000fe200078e0006 */
[----:B------:R-:W-:Y:S01]  /*afa0*/  IABS R41, R14 ;  /* 0x0000000e00297213 */ /* 0x000fe20000000000 */
[----:B------:R-:W-:Y:S01]  /*afb0*/  @!P2 IMAD.IADD R13, R13, 0x1, -R8 ;  /* 0x000000010d0da824 */ /* 0x000fe200078e0a08 */
[----:B------:R0:W-:Y:S01]  /*afc0*/  STL [R1+0xe10], R19 ;  /* 0x000e101301007387 */ /* 0x0001e20000100800 */
[----:B------:R-:W-:Y:S01]  /*afd0*/  IMAD.HI.U32 R11, R9, R42, RZ ;  /* 0x0000002a090b7227 */ /* 0x000fe200078e00ff */
[----:B------:R-:W-:-:S02]  /*afe0*/  ISETP.GE.AND P2, PT, R2, RZ, PT ;  /* 0x000000ff0200720c */ /* 0x000fc40003f46270 */
[----:B------:R-:W-:Y:S01]  /*aff0*/  LOP3.LUT R2, R10, 0xd2, RZ, 0xfc, !PT ;  /* 0x000000d20a027812 */ /* 0x000fe200078efcff */
[--C-:B------:R-:W-:Y:S01]  /*b000*/  @!P4 IMAD.IADD R5, R5, 0x1, -R8.reuse ;  /* 0x000000010505c824 */ /* 0x100fe200078e0a08 */
[----:B------:R-:W-:Y:S01]  /*b010*/  ISETP.GT.U32.AND P4, PT, R8, R13, PT ;  /* 0x0000000d0800720c */ /* 0x000fe20003f84070 */
[----:B------:R-:W-:Y:S01]  /*b020*/  @!P6 IMAD.IADD R4, R4, 0x1, -R8 ;  /* 0x000000010404e824 */ /* 0x000fe200078e0a08 */
[----:B------:R-:W-:Y:S01]  /*b030*/  IABS R16, R2 ;  /* 0x0000000200107213 */ /* 0x000fe20000000000 */
[----:B------:R-:W-:Y:S01]  /*b040*/  IMAD.MOV R6, RZ, RZ, -R11 ;  /* 0x000000ffff067224 */ /* 0x000fe200078e0a0b */
[----:B------:R-:W-:Y:S01]  /*b050*/  ISETP.GT.U32.AND P6, PT, R8, R5, PT ;  /* 0x000000050800720c */ /* 0x000fe20003fc4070 */
[----:B------:R-:W-:-:S04]  /*b060*/  IMAD.HI.U32 R11, R9, R41, RZ ;  /* 0x00000029090b7227 */ /* 0x000fc800078e00ff */
[----:B------:R-:W-:Y:S01]  /*b070*/  IMAD R42, R8, R6, R42 ;  /* 0x00000006082a7224 */ /* 0x000fe200078e022a */
[----:B------:R-:W-:Y:S01]  /*b080*/  LOP3.LUT R6, R10, 0xd3, RZ, 0xfc, !PT ;  /* 0x000000d30a067812 */ /* 0x000fe200078efcff */
[----:B------:R-:W-:Y:S02]  /*b090*/  IMAD.MOV R11, RZ, RZ, -R11 ;  /* 0x000000ffff0b7224 */ /* 0x000fe400078e0a0b */
[--C-:B------:R-:W-:Y:S01]  /*b0a0*/  @!P4 IMAD.IADD R13, R13, 0x1, -R8.reuse ;  /* 0x000000010d0dc824 */ /* 0x100fe200078e0a08 */
[C---:B------:R-:W-:Y:S01]  /*b0b0*/  ISETP.GT.U32.AND P4, PT, R8.reuse, R42, PT ;  /* 0x0000002a0800720c */ /* 0x040fe20003f84070 */
[C---:B------:R-:W-:Y:S01]  /*b0c0*/  IMAD R41, R8.reuse, R11, R41 ;  /* 0x0000000b08297224 */ /* 0x040fe200078e0229 */
[----:B------:R-:W-:Y:S01]  /*b0d0*/  IABS R11, R6 ;  /* 0x00000006000b7213 */ /* 0x000fe20000000000 */
[----:B------:R-:W-:Y:S02]  /*b0e0*/  @!P6 IMAD.IADD R5, R5, 0x1, -R8 ;  /* 0x000000010505e824 */ /* 0x000fe400078e0a08 */
[----:B------:R-:W-:Y:S01]  /*b0f0*/  @!P5 IMAD.MOV R18, RZ, RZ, -R18 ;  /* 0x000000ffff12d224 */ /* 0x000fe200078e0a12 */
[C---:B------:R-:W-:Y:S01]  /*b100*/  ISETP.GT.U32.AND P6, PT, R8.reuse, R41, PT ;  /* 0x000000290800720c */ /* 0x040fe20003fc4070 */
[----:B------:R-:W-:Y:S01]  /*b110*/  @!P0 IMAD.MOV R15, RZ, RZ, -R15 ;  /* 0x000000ffff0f8224 */ /* 0x000fe200078e0a0f */
[----:B------:R-:W-:Y:S01]  /*b120*/  ISETP.GT.U32.AND P0, PT, R8, R4, PT ;  /* 0x000000040800720c */ /* 0x000fe20003f04070 */
[----:B0-----:R-:W-:Y:S01]  /*b130*/  IMAD.MOV.U32 R19, RZ, RZ, R13 ;  /* 0x000000ffff137224 */ /* 0x001fe200078e000d */
[----:B------:R0:W-:Y:S01]  /*b140*/  STL [R1+0xe1c], R18 ;  /* 0x000e1c1201007387 */ /* 0x0001e20000100800 */
[----:B------:R-:W-:Y:S01]  /*b150*/  IMAD.HI.U32 R17, R9, R16, RZ ;  /* 0x0000001009117227 */ /* 0x000fe200078e00ff */
[----:B------:R-:W-:-:S02]  /*b160*/  ISETP.GE.AND P5, PT, R12, RZ, PT ;  /* 0x000000ff0c00720c */ /* 0x000fc40003fa6270 */
[----:B------:R1:W-:Y:S01]  /*b170*/  STL [R1+0xe18], R15 ;  /* 0x000e180f01007387 */ /* 0x0003e20000100800 */
[--C-:B------:R-:W-:Y:S01]  /*b180*/  @!P4 IMAD.IADD R42, R42, 0x1, -R8.reuse ;  /* 0x000000012a2ac824 */ /* 0x100fe200078e0a08 */
[----:B------:R-:W-:Y:S01]  /*b190*/  LOP3.LUT R12, R10, 0xd4, RZ, 0xfc, !PT ;  /* 0x000000d40a0c7812 */ /* 0x000fe200078efcff */
[----:B------:R-:W-:Y:S01]  /*b1a0*/  @!P1 IMAD.MOV R19, RZ, RZ, -R19 ;  /* 0x000000ffff139224 */ /* 0x000fe200078e0a13 */
[----:B------:R-:W-:Y:S01]  /*b1b0*/  ISETP.GE.AND P4, PT, R2, RZ, PT ;  /* 0x000000ff0200720c */ /* 0x000fe20003f86270 */
[--C-:B------:R-:W-:Y:S01]  /*b1c0*/  @!P6 IMAD.IADD R41, R41, 0x1, -R8.reuse ;  /* 0x000000012929e824 */ /* 0x100fe200078e0a08 */
[----:B------:R-:W-:Y:S01]  /*b1d0*/  ISETP.GT.U32.AND P6, PT, R8, R42, PT ;  /* 0x0000002a0800720c */ /* 0x000fe20003fc4070 */
[----:B------:R-:W-:Y:S01]  /*b1e0*/  @!P0 IMAD.IADD R4, R4, 0x1, -R8 ;  /* 0x0000000104048824 */ /* 0x000fe200078e0a08 */
[----:B------:R-:W-:Y:S01]  /*b1f0*/  ISETP.GE.AND P0, PT, R14, RZ, PT ;  /* 0x000000ff0e00720c */ /* 0x000fe20003f06270 */
[----:B0-----:R-:W-:Y:S01]  /*b200*/  IMAD.MOV.U32 R18, RZ, RZ, R5 ;  /* 0x000000ffff127224 */ /* 0x001fe200078e0005 */
[----:B------:R-:W-:Y:S01]  /*b210*/  ISETP.GT.U32.AND P1, PT, R8, R41, PT ;  /* 0x000000290800720c */ /* 0x000fe20003f24070 */
[----:B-1----:R-:W-:Y:S01]  /*b220*/  IMAD.HI.U32 R15, R9, R11, RZ ;  /* 0x0000000b090f7227 */ /* 0x002fe200078e00ff */
[----:B------:R-:W-:Y:S01]  /*b230*/  IABS R14, R12 ;  /* 0x0000000c000e7213 */ /* 0x000fe20000000000 */
[----:B------:R0:W-:Y:S02]  /*b240*/  STL [R1+0xdfc], R19 ;  /* 0x000dfc1301007387 */ /* 0x0001e40000100800 */
[----:B------:R-:W-:-:S02]  /*b250*/  IMAD.MOV R15, RZ, RZ, -R15 ;  /* 0x000000ffff0f7224 */ /* 0x000fc400078e0a0f */
[----:B------:R-:W-:Y:S01]  /*b260*/  IMAD.MOV.U32 R5, RZ, RZ, R4 ;  /* 0x000000ffff057224 */ /* 0x000fe200078e0004 */
[----:B------:R-:W-:Y:S01]  /*b270*/  LOP3.LUT R4, R10, 0xd5, RZ, 0xfc, !PT ;  /* 0x000000d50a047812 */ /* 0x000fe200078efcff */
[----:B------:R-:W-:Y:S02]  /*b280*/  IMAD R11, R8, R15, R11 ;  /* 0x0000000f080b7224 */ /* 0x000fe400078e020b */
[--C-:B------:R-:W-:Y:S01]  /*b290*/  @!P6 IMAD.IADD R42, R42, 0x1, -R8.reuse ;  /* 0x000000012a2ae824 */ /* 0x100fe200078e0a08 */
[----:B------:R-:W-:Y:S01]  /*b2a0*/  IABS R15, R4 ;  /* 0x00000004000f7213 */ /* 0x000fe20000000000 */
[----:B------:R-:W-:Y:S01]  /*b2b0*/  IMAD.MOV R17, RZ, RZ, -R17 ;  /* 0x000000ffff117224 */ /* 0x000fe200078e0a11 */
[----:B------:R-:W-:Y:S01]  /*b2c0*/  ISETP.GT.U32.AND P6, PT, R8, R11, PT ;  /* 0x0000000b0800720c */ /* 0x000fe20003fc4070 */
[----:B------:R-:W-:Y:S01]  /*b2d0*/  @!P1 IMAD.IADD R41, R41, 0x1, -R8 ;  /* 0x0000000129299824 */ /* 0x000fe200078e0a08 */
[----:B------:R-:W-:Y:S01]  /*b2e0*/  ISETP.GE.AND P1, PT, R12, RZ, PT ;  /* 0x000000ff0c00720c */ /* 0x000fe20003f26270 */
[----:B------:R-:W-:Y:S01]  /*b2f0*/  IMAD R2, R8, R17, R16 ;  /* 0x0000001108027224 */ /* 0x000fe200078e0210 */
[----:B0-----:R-:W-:Y:S01]  /*b300*/  LOP3.LUT R19, R10, 0xe1, RZ, 0xfc, !PT ;  /* 0x000000e10a137812 */ /* 0x001fe200078efcff */
[----:B------:R-:W-:-:S02]  /*b310*/  IMAD.MOV.U32 R12, RZ, RZ, R15 ;  /* 0x000000ffff0c7224 */ /* 0x000fc400078e000f */
[----:B------:R-:W-:Y:S02]  /*b320*/  @!P0 IMAD.MOV R41, RZ, RZ, -R41 ;  /* 0x000000ffff298224 */ /* 0x000fe400078e0a29 */
[----:B------:R-:W-:Y:S01]  /*b330*/  @!P3 IMAD.MOV R18, RZ, RZ, -R18 ;  /* 0x000000ffff12b224 */ /* 0x000fe200078e0a12 */
[----:B------:R-:W-:Y:S01]  /*b340*/  ISETP.GT.U32.AND P3, PT, R8, R2, PT ;  /* 0x000000020800720c */ /* 0x000fe20003f64070 */
[----:B------:R-:W-:-:S03]  /*b350*/  IMAD.HI.U32 R15, R9, R12, RZ ;  /* 0x0000000c090f7227 */ /* 0x000fc600078e00ff */
[----:B------:R-:W-:Y:S01]  /*b360*/  STL [R1+0xe04], R18 ;  /* 0x000e041201007387 */ /* 0x000fe20000100800 */
[----:B------:R-:W-:Y:S01]  /*b370*/  @!P6 IMAD.IADD R11, R11, 0x1, -R8 ;  /* 0x000000010b0be824 */ /* 0x000fe200078e0a08 */
[----:B------:R-:W-:Y:S01]  /*b380*/  ISETP.GE.AND P6, PT, R4, RZ, PT ;  /* 0x000000ff0400720c */ /* 0x000fe20003fc6270 */
[----:B------:R-:W-:Y:S01]  /*b390*/  IMAD.HI.U32 R13, R9, R14, RZ ;  /* 0x0000000e090d7227 */ /* 0x000fe200078e00ff */
[----:B------:R-:W-:Y:S02]  /*b3a0*/  LOP3.LUT R4, R10, 0xd7, RZ, 0xfc, !PT ;  /* 0x000000d70a047812 */ /* 0x000fe400078efcff */
[C---:B------:R-:W-:Y:S01]  /*b3b0*/  ISETP.GT.U32.AND P0, PT, R8.reuse, R11, PT ;  /* 0x0000000b0800720c */ /* 0x040fe20003f04070 */
[----:B------:R-:W-:Y:S02]  /*b3c0*/  IMAD.MOV R15, RZ, RZ, -R15 ;  /* 0x000000ffff0f7224 */ /* 0x000fe400078e0a0f */
[----:B------:R-:W-:Y:S02]  /*b3d0*/  IMAD.MOV R13, RZ, RZ, -R13 ;  /* 0x000000ffff0d7224 */ /* 0x000fe400078e0a0d */
[C---:B------:R-:W-:Y:S01]  /*b3e0*/  IMAD R12, R8.reuse, R15, R12 ;  /* 0x0000000f080c7224 */ /* 0x040fe200078e020c */
[----:B------:R-:W-:Y:S01]  /*b3f0*/  IABS R15, R4 ;  /* 0x00000004000f7213 */ /* 0x000fe20000000000 */
[----:B------:R-:W-:Y:S01]  /*b400*/  IMAD R14, R8, R13, R14 ;  /* 0x0000000d080e7224 */ /* 0x000fe200078e020e */
[----:B------:R-:W-:Y:S01]  /*b410*/  LOP3.LUT R13, R10, 0xd8, RZ, 0xfc, !PT ;  /* 0x000000d80a0d7812 */ /* 0x000fe200078efcff */
[----:B------:R-:W-:-:S02]  /*b420*/  @!P3 IMAD.IADD R2, R2, 0x1, -R8 ;  /* 0x000000010202b824 */ /* 0x000fc400078e0a08 */
[----:B------:R-:W-:Y:S01]  /*b430*/  @!P2 IMAD.MOV R42, RZ, RZ, -R42 ;  /* 0x000000ffff2aa224 */ /* 0x000fe200078e0a2a */
[C---:B------:R-:W-:Y:S01]  /*b440*/  ISETP.GT.U32.AND P2, PT, R8.reuse, R14, PT ;  /* 0x0000000e0800720c */ /* 0x040fe20003f44070 */
[----:B------:R-:W-:Y:S01]  /*b450*/  @!P0 IMAD.IADD R11, R11, 0x1, -R8 ;  /* 0x000000010b0b8824 */ /* 0x000fe200078e0a08 */
[C---:B------:R-:W-:Y:S01]  /*b460*/  ISETP.GT.U32.AND P0, PT, R8.reuse, R12, PT ;  /* 0x0000000c0800720c */ /* 0x040fe20003f04070 */
[----:B------:R-:W-:Y:S01]  /*b470*/  @!P5 IMAD.MOV R5, RZ, RZ, -R5 ;  /* 0x000000ffff05d224 */ /* 0x000fe200078e0a05 */
[----:B------:R-:W-:Y:S01]  /*b480*/  ISETP.GT.U32.AND P3, PT, R8, R2, PT ;  /* 0x000000020800720c */ /* 0x000fe20003f64070 */
[----:B------:R-:W-:Y:S01]  /*b490*/  IMAD.MOV.U32 R17, RZ, RZ, R11 ;  /* 0x000000ffff117224 */ /* 0x000fe200078e000b */
[----:B------:R-:W-:Y:S02]  /*b4a0*/  ISETP.GE.AND P5, PT, R6, RZ, PT ;  /* 0x000000ff0600720c */ /* 0x000fe40003fa6270 */
[----:B------:R0:W-:Y:S01]  /*b4b0*/  STL [R1+0xe34], R5 ;  /* 0x000e340501007387 */ /* 0x0001e20000100800 */
[----:B------:R-:W-:-:S04]  /*b4c0*/  LOP3.LUT R11, R10, 0xda, RZ, 0xfc, !PT ;  /* 0x000000da0a0b7812 */ /* 0x000fc800078efcff */
[--C-:B------:R-:W-:Y:S02]  /*b4d0*/  @!P2 IMAD.IADD R14, R14, 0x1, -R8.reuse ;  /* 0x000000010e0ea824 */ /* 0x100fe400078e0a08 */
[--C-:B------:R-:W-:Y:S02]  /*b4e0*/  @!P0 IMAD.IADD R12, R12, 0x1, -R8.reuse ;  /* 0x000000010c0c8824 */ /* 0x100fe400078e0a08 */
[----:B------:R-:W-:Y:S01]  /*b4f0*/  @!P3 IMAD.IADD R2, R2, 0x1, -R8 ;  /* 0x000000010202b824 */ /* 0x000fe200078e0a08 */
[----:B0-----:R-:W-:Y:S01]  /*b500*/  LOP3.LUT R5, R10, 0xd6, RZ, 0xfc, !PT ;  /* 0x000000d60a057812 */ /* 0x001fe200078efcff */
[----:B------:R-:W-:Y:S01]  /*b510*/  @!P5 IMAD.MOV R17, RZ, RZ, -R17 ;  /* 0x000000ffff11d224 */ /* 0x000fe200078e0a11 */
[----:B------:R-:W-:Y:S01]  /*b520*/  ISETP.GT.U32.AND P0, PT, R8, R12, PT ;  /* 0x0000000c0800720c */ /* 0x000fe20003f04070 */
[----:B------:R-:W-:Y:S01]  /*b530*/  IMAD.MOV.U32 R18, RZ, RZ, R2 ;  /* 0x000000ffff127224 */ /* 0x000fe200078e0002 */
[----:B------:R-:W-:Y:S01]  /*b540*/  IABS R6, R5 ;  /* 0x0000000500067213 */ /* 0x000fe20000000000 */
[----:B------:R-:W-:Y:S01]  /*b550*/  IMAD.HI.U32 R2, R9, R15, RZ ;  /* 0x0000000f09027227 */ /* 0x000fe200078e00ff */
[----:B------:R-:W-:-:S02]  /*b560*/  ISETP.GE.AND P3, PT, R5, RZ, PT ;  /* 0x000000ff0500720c */ /* 0x000fc40003f66270 */
[----:B------:R-:W-:Y:S01]  /*b570*/  ISETP.GT.U32.AND P2, PT, R8, R14, PT ;  /* 0x0000000e0800720c */ /* 0x000fe20003f44070 */
[----:B------:R-:W-:-:S04]  /*b580*/  IMAD.HI.U32 R16, R9, R6, RZ ;  /* 0x0000000609107227 */ /* 0x000fc800078e00ff */
[----:B------:R-:W-:Y:S01]  /*b590*/  IMAD.MOV R5, RZ, RZ, -R16 ;  /* 0x000000ffff057224 */ /* 0x000fe200078e0a10 */
[----:B------:R-:W-:Y:S01]  /*b5a0*/  IABS R16, R13 ;  /* 0x0000000d00107213 */ /* 0x000fe20000000000 */
[----:B------:R-:W-:Y:S02]  /*b5b0*/  IMAD.MOV R2, RZ, RZ, -R2 ;  /* 0x000000ffff027224 */ /* 0x000fe400078e0a02 */
[----:B------:R-:W-:Y:S02]  /*b5c0*/  IMAD R5, R8, R5, R6 ;  /* 0x0000000508057224 */ /* 0x000fe400078e0206 */
[----:B------:R-:W-:-:S03]  /*b5d0*/  IMAD.HI.U32 R6, R9, R16, RZ ;  /* 0x0000001009067227 */ /* 0x000fc600078e00ff */
[----:B------:R-:W-:Y:S01]  /*b5e0*/  ISETP.GT.U32.AND P5, PT, R8, R5, PT ;  /* 0x000000050800720c */ /* 0x000fe20003fa4070 */
[----:B------:R-:W-:Y:S01]  /*b5f0*/  @!P4 IMAD.MOV R18, RZ, RZ, -R18 ;  /* 0x000000ffff12c224 */ /* 0x000fe200078e0a12 */
[----:B------:R-:W-:Y:S01]  /*b600*/  ISETP.GE.AND P4, PT, R4, RZ, PT ;  /* 0x000000ff0400720c */ /* 0x000fe20003f86270 */
[----:B------:R-:W-:Y:S02]  /*b610*/  IMAD.MOV R6, RZ, RZ, -R6 ;  /* 0x000000ffff067224 */ /* 0x000fe400078e0a06 */
[----:B------:R-:W-:Y:S01]  /*b620*/  IMAD R4, R8, R2, R15 ;  /* 0x0000000208047224 */ /* 0x000fe200078e020f */
[----:B------:R0:W-:Y:S01]  /*b630*/  STL [R1+0xe08], R18 ;  /* 0x000e081201007387 */ /* 0x0001e20000100800 */
[--C-:B------:R-:W-:Y:S01]  /*b640*/  @!P0 IMAD.IADD R12, R12, 0x1, -R8.reuse ;  /* 0x000000010c0c8824 */ /* 0x100fe200078e0a08 */
[----:B------:R-:W-:Y:S01]  /*b650*/  IABS R2, R11 ;  /* 0x0000000b00027213 */ /* 0x000fe20000000000 */
[----:B------:R-:W-:Y:S01]  /*b660*/  @!P2 IMAD.IADD R14, R14, 0x1, -R8 ;  /* 0x000000010e0ea824 */ /* 0x000fe200078e0a08 */
[----:B------:R-:W-:Y:S01]  /*b670*/  ISETP.GE.AND P2, PT, R13, RZ, PT ;  /* 0x000000ff0d00720c */ /* 0x000fe20003f46270 */
[C---:B------:R-:W-:Y:S01]  /*b680*/  IMAD R40, R8.reuse, R6, R16 ;  /* 0x0000000608287224 */ /* 0x040fe200078e0210 */
[----:B------:R-:W-:Y:S01]  /*b690*/  ISETP.GT.U32.AND P0, PT, R8, R4, PT ;  /* 0x000000040800720c */ /* 0x000fe20003f04070 */
[----:B------:R-:W-:Y:S01]  /*b6a0*/  IMAD.MOV.U32 R13, RZ, RZ, R12 ;  /* 0x000000ffff0d7224 */ /* 0x000fe200078e000c */
[----:B------:R1:W-:Y:S01]  /*b6b0*/  STL [R1+0xe0c], R17 ;  /* 0x000e0c1101007387 */ /* 0x0003e20000100800 */
[----:B------:R-:W-:Y:S01]  /*b6c0*/  @!P5 IMAD.IADD R5, R5, 0x1, -R8 ;  /* 0x000000010505d824 */ /* 0x000fe200078e0a08 */
[----:B------:R-:W-:Y:S01]  /*b6d0*/  LOP3.LUT R16, R10, 0xdc, RZ, 0xfc, !PT ;  /* 0x000000dc0a107812 */ /* 0x000fe200078efcff */
[----:B------:R-:W-:Y:S01]  /*b6e0*/  @!P6 IMAD.MOV R13, RZ, RZ, -R13 ;  /* 0x000000ffff0de224 */ /* 0x000fe200078e0a0d */
[C---:B------:R-:W-:Y:S01]  /*b6f0*/  ISETP.GT.U32.AND P6, PT, R8.reuse, R40, PT ;  /* 0x000000280800720c */ /* 0x040fe20003fc4070 */
[----:B0-----:R-:W-:Y:S01]  /*b700*/  IMAD.MOV.U32 R18, RZ, RZ, R14 ;  /* 0x000000ffff127224 */ /* 0x001fe200078e000e */
[----:B------:R-:W-:-:S02]  /*b710*/  ISETP.GT.U32.AND P5, PT, R8, R5, PT ;  /* 0x000000050800720c */ /* 0x000fc40003fa4070 */
[----:B------:R-:W-:Y:S01]  /*b720*/  IABS R6, R16 ;  /* 0x0000001000067213 */ /* 0x000fe20000000000 */
[----:B------:R-:W-:Y:S01]  /*b730*/  @!P1 IMAD.MOV R18, RZ, RZ, -R18 ;  /* 0x000000ffff129224 */ /* 0x000fe200078e0a12 */
[----:B-1----:R-:W-:Y:S01]  /*b740*/  LOP3.LUT R17, R10, 0xdb, RZ, 0xfc, !PT ;  /* 0x000000db0a117812 */ /* 0x002fe200078efcff */
[--C-:B------:R-:W-:Y:S01]  /*b750*/  @!P0 IMAD.IADD R4, R4, 0x1, -R8.reuse ;  /* 0x0000000104048824 */ /* 0x100fe200078e0a08 */
[----:B------:R-:W-:Y:S02]  /*b760*/  ISETP.GE.AND P1, PT, R39, RZ, PT ;  /* 0x000000ff2700720c */ /* 0x000fe40003f26270 */
[----:B------:R-:W-:Y:S01]  /*b770*/  STL [R1+0xdf8], R18 ;  /* 0x000df81201007387 */ /* 0x000fe20000100800 */
[----:B------:R-:W-:Y:S02]  /*b780*/  IABS R20, R17 ;  /* 0x0000001100147213 */ /* 0x000fe40000000000 */
[----:B------:R-:W-:Y:S01]  /*b790*/  @!P6 IMAD.IADD R40, R40, 0x1, -R8 ;  /* 0x000000012828e824 */ /* 0x000fe200078e0a08 */
[----:B------:R0:W-:Y:S01]  /*b7a0*/  STL [R1+0xe00], R13 ;  /* 0x000e000d01007387 */ /* 0x0001e20000100800 */
[----:B------:R-:W-:Y:S01]  /*b7b0*/  ISETP.GT.U32.AND P0, PT, R8, R4, PT ;  /* 0x000000040800720c */ /* 0x000fe20003f04070 */
[----:B------:R-:W-:Y:S01]  /*b7c0*/  IMAD.HI.U32 R12, R9, R20, RZ ;  /* 0x00000014090c7227 */ /* 0x000fe200078e00ff */
[----:B------:R-:W-:-:S02]  /*b7d0*/  IABS R39, R39 ;  /* 0x0000002700277213 */ /* 0x000fc40000000000 */
[----:B------:R-:W-:Y:S01]  /*b7e0*/  ISETP.GT.U32.AND P6, PT, R8, R40, PT ;  /* 0x000000280800720c */ /* 0x000fe20003fc4070 */
[----:B------:R-:W-:Y:S01]  /*b7f0*/  IMAD.MOV R12, RZ, RZ, -R12 ;  /* 0x000000ffff0c7224 */ /* 0x000fe200078e0a0c */
[----:B------:R-:W-:Y:S01]  /*b800*/  LOP3.LUT R15, R10, 0xdd, RZ, 0xfc, !PT ;  /* 0x000000dd0a0f7812 */ /* 0x000fe200078efcff */
[----:B------:R-:W-:Y:S01]  /*b810*/  @!P5 IMAD.IADD R5, R5, 0x1, -R8 ;  /* 0x000000010505d824 */ /* 0x000fe200078e0a08 */
[----:B------:R-:W-:Y:S01]  /*b820*/  ISETP.GE.AND P5, PT, R11, RZ, PT ;  /* 0x000000ff0b00720c */ /* 0x000fe20003fa6270 */
[C---:B0-----:R-:W-:Y:S02]  /*b830*/  IMAD.HI.U32 R13, R9.reuse, R2, RZ ;  /* 0x00000002090d7227 */ /* 0x041fe400078e00ff */
[----:B------:R0:W-:Y:S02]  /*b840*/  STL [R1+0x98], R15 ;  /* 0x0000980f01007387 */ /* 0x0001e40000100800 */
[----:B------:R-:W-:Y:S02]  /*b850*/  IMAD.MOV R13, RZ, RZ, -R13 ;  /* 0x000000ffff0d7224 */ /* 0x000fe400078e0a0d */
[----:B------:R-:W-:Y:S01]  /*b860*/  IMAD R20, R8, R12, R20 ;  /* 0x0000000c08147224 */ /* 0x000fe200078e0214 */
[----:B------:R-:W-:Y:S01]  /*b870*/  LOP3.LUT R12, R10, 0xdf, RZ, 0xfc, !PT ;  /* 0x000000df0a0c7812 */ /* 0x000fe200078efcff */
[----:B------:R-:W-:Y:S01]  /*b880*/  IMAD R2, R8, R13, R2 ;  /* 0x0000000d08027224 */ /* 0x000fe200078e0202 */
[----:B------:R-:W-:Y:S01]  /*b890*/  LOP3.LUT R13, R10, 0xde, RZ, 0xfc, !PT ;  /* 0x000000de0a0d7812 */ /* 0x000fe200078efcff */
[--C-:B------:R-:W-:Y:S01]  /*b8a0*/  @!P0 IMAD.IADD R4, R4, 0x1, -R8.reuse ;  /* 0x0000000104048824 */ /* 0x100fe200078e0a08 */
[----:B------:R-:W-:Y:S01]  /*b8b0*/  IABS R21, R12 ;  /* 0x0000000c00157213 */ /* 0x000fe20000000000 */
[----:B------:R-:W-:Y:S01]  /*b8c0*/  @!P6 IMAD.IADD R40, R40, 0x1, -R8 ;  /* 0x000000012828e824 */ /* 0x000fe200078e0a08 */
[C---:B------:R-:W-:Y:S01]  /*b8d0*/  ISETP.GT.U32.AND P0, PT, R8.reuse, R2, PT ;  /* 0x000000020800720c */ /* 0x040fe20003f04070 */
[----:B------:R-:W-:Y:S01]  /*b8e0*/  IMAD.HI.U32 R11, R9, R6, RZ ;  /* 0x00000006090b7227 */ /* 0x000fe200078e00ff */
[----:B------:R-:W-:-:S02]  /*b8f0*/  ISETP.GT.U32.AND P6, PT, R8, R20, PT ;  /* 0x000000140800720c */ /* 0x000fc40003fc4070 */
[----:B------:R-:W-:Y:S01]  /*b900*/  IABS R22, R13 ;  /* 0x0000000d00167213 */ /* 0x000fe20000000000 */
[----:B------:R-:W-:Y:S01]  /*b910*/  IMAD.MOV.U32 R18, RZ, RZ, R5 ;  /* 0x000000ffff127224 */ /* 0x000fe200078e0005 */
[----:B------:R-:W-:Y:S01]  /*b920*/  LOP3.LUT R5, R10, 0xe0, RZ, 0xfc, !PT ;  /* 0x000000e00a057812 */ /* 0x000fe200078efcff */
[----:B------:R-:W-:Y:S02]  /*b930*/  IMAD.MOV R11, RZ, RZ, -R11 ;  /* 0x000000ffff0b7224 */ /* 0x000fe400078e0a0b */
[----:B------:R-:W-:Y:S02]  /*b940*/  @!P3 IMAD.MOV R18, RZ, RZ, -R18 ;  /* 0x000000ffff12b224 */ /* 0x000fe400078e0a12 */
[----:B------:R-:W-:Y:S01]  /*b950*/  IMAD R6, R8, R11, R6 ;  /* 0x0000000b08067224 */ /* 0x000fe200078e0206 */
[----:B------:R-:W-:Y:S01]  /*b960*/  IABS R11, R15 ;  /* 0x0000000f000b7213 */ /* 0x000fe20000000000 */
[----:B------:R-:W-:Y:S01]  /*b970*/  @!P0 IMAD.IADD R2, R2, 0x1, -R8 ;  /* 0x0000000102028824 */ /* 0x000fe200078e0a08 */
[----:B------:R1:W-:Y:S01]  /*b980*/  STL [R1+0xdf4], R18 ;  /* 0x000df41201007387 */ /* 0x0003e20000100800 */
[----:B------:R-:W-:Y:S01]  /*b990*/  IMAD.HI.U32 R14, R9, R39, RZ ;  /* 0x00000027090e7227 */ /* 0x000fe200078e00ff */
[----:B0-----:R-:W-:-:S02]  /*b9a0*/  LOP3.LUT R15, R10, 0xe2, RZ, 0xfc, !PT ;  /* 0x000000e20a0f7812 */ /* 0x001fc400078efcff */
[----:B------:R-:W-:Y:S01]  /*b9b0*/  STL [R1+0x9c], R13 ;  /* 0x00009c0d01007387 */ /* 0x000fe20000100800 */
[----:B------:R-:W-:Y:S01]  /*b9c0*/  @!P6 IMAD.IADD R20, R20, 0x1, -R8 ;  /* 0x000000011414e824 */ /* 0x000fe200078e0a08 */
[C---:B------:R-:W-:Y:S01]  /*b9d0*/  ISETP.GT.U32.AND P0, PT, R8.reuse, R2, PT ;  /* 0x000000020800720c */ /* 0x040fe20003f04070 */
[----:B------:R-:W-:Y:S01]  /*b9e0*/  IMAD.MOV R14, RZ, RZ, -R14 ;  /* 0x000000ffff0e7224 */ /* 0x000fe200078e0a0e */
[----:B------:R0:W-:Y:S01]  /*b9f0*/  STL [R1+0xa4], R12 ;  /* 0x0000a40c01007387 */ /* 0x0001e20000100800 */
[----:B------:R-:W-:Y:S01]  /*ba00*/  IABS R89, R15 ;  /* 0x0000000f00597213 */ /* 0x000fe20000000000 */
[----:B------:R-:W-:Y:S01]  /*ba10*/  @!P2 IMAD.MOV R40, RZ, RZ, -R40 ;  /* 0x000000ffff28a224 */ /* 0x000fe200078e0a28 */
[C---:B------:R-:W-:Y:S01]  /*ba20*/  ISETP.GT.U32.AND P6, PT, R8.reuse, R20, PT ;  /* 0x000000140800720c */ /* 0x040fe20003fc4070 */
[----:B------:R2:W-:Y:S01]  /*ba30*/  STL [R1+0xa8], R5 ;  /* 0x0000a80501007387 */ /* 0x0005e20000100800 */
[----:B------:R-:W-:Y:S01]  /*ba40*/  IMAD R39, R8, R14, R39 ;  /* 0x0000000e08277224 */ /* 0x000fe200078e0227 */
[----:B-1----:R-:W-:Y:S01]  /*ba50*/  LOP3.LUT R18, R10, 0xe8, RZ, 0xfc, !PT ;  /* 0x000000e80a127812 */ /* 0x002fe200078efcff */
[----:B------:R-:W-:Y:S01]  /*ba60*/  IMAD.HI.U32 R14, R9, R22, RZ ;  /* 0x00000016090e7227 */ /* 0x000fe200078e00ff */
[----:B------:R-:W-:Y:S01]  /*ba70*/  STL [R1+0xb0], R19 ;  /* 0x0000b01301007387 */ /* 0x000fe20000100800 */
[----:B0-----:R-:W-:-:S02]  /*ba80*/  IABS R12, R5 ;  /* 0x00000005000c7213 */ /* 0x001fc40000000000 */
[----:B------:R-:W-:Y:S01]  /*ba90*/  IMAD.MOV R14, RZ, RZ, -R14 ;  /* 0x000000ffff0e7224 */ /* 0x000fe200078e0a0e */
[----:B------:R0:W-:Y:S01]  /*baa0*/  STL [R1+0x19c], R15 ;  /* 0x00019c0f01007387 */ /* 0x0001e20000100800 */
[----:B------:R-:W-:Y:S01]  /*bab0*/  @!P0 IMAD.IADD R2, R2, 0x1, -R8 ;  /* 0x0000000102028824 */ /* 0x000fe200078e0a08 */
[C---:B------:R-:W-:Y:S01]  /*bac0*/  ISETP.GT.U32.AND P3, PT, R8.reuse, R39, PT ;  /* 0x000000270800720c */ /* 0x040fe20003f64070 */
[----:B--2---:R-:W-:Y:S01]  /*bad0*/  IMAD.HI.U32 R5, R9, R11, RZ ;  /* 0x0000000b09057227 */ /* 0x004fe200078e00ff */
[----:B------:R1:W-:Y:S03]  /*bae0*/  STL [R1+0xb4], R18 ;  /* 0x0000b41201007387 */ /* 0x0003e60000100800 */
[----:B------:R-:W-:Y:S02]  /*baf0*/  IMAD.MOV R5, RZ, RZ, -R5 ;  /* 0x000000ffff057224 */ /* 0x000fe400078e0a05 */
[C---:B------:R-:W-:Y:S01]  /*bb00*/  IMAD R22, R8.reuse, R14, R22 ;  /* 0x0000000e08167224 */ /* 0x040fe200078e0216 */
[----:B------:R-:W-:Y:S01]  /*bb10*/  IABS R14, R18 ;  /* 0x00000012000e7213 */ /* 0x000fe20000000000 */
[----:B------:R-:W-:-:S02]  /*bb20*/  IMAD R11, R8, R5, R11 ;  /* 0x00000005080b7224 */ /* 0x000fc400078e020b */
[----:B------:R-:W-:Y:S01]  /*bb30*/  @!P6 IMAD.IADD R20, R20, 0x1, -R8 ;  /* 0x000000011414e824 */ /* 0x000fe200078e0a08 */
[C---:B------:R-:W-:Y:S01]  /*bb40*/  ISETP.GT.U32.AND P6, PT, R8.reuse, R22, PT ;  /* 0x000000160800720c */ /* 0x040fe20003fc4070 */
[----:B------:R-:W-:Y:S01]  /*bb50*/  IMAD.HI.U32 R13, R9, R21, RZ ;  /* 0x00000015090d7227 */ /* 0x000fe200078e00ff */
[----:B------:R-:W-:-:S03]  /*bb60*/  ISETP.GT.U32.AND P0, PT, R8, R11, PT ;  /* 0x0000000b0800720c */ /* 0x000fc60003f04070 */
[----:B------:R-:W-:Y:S02]  /*bb70*/  IMAD.MOV R13, RZ, RZ, -R13 ;  /* 0x000000ffff0d7224 */ /* 0x000fe400078e0a0d */
[----:B0-----:R-:W-:Y:S02]  /*bb80*/  IMAD.MOV.U32 R15, RZ, RZ, R4 ;  /* 0x000000ffff0f7224 */ /* 0x001fe400078e0004 */
[----:B------:R-:W-:Y:S01]  /*bb90*/  IMAD R21, R8, R13, R21 ;  /* 0x0000000d08157224 */ /* 0x000fe200078e0215 */
[----:B------:R-:W-:Y:S01]  /*bba0*/  IABS R13, R19 ;  /* 0x00000013000d7213 */ /* 0x000fe20000000000 */
[----:B------:R-:W-:Y:S01]  /*bbb0*/  IMAD.HI.U32 R5, R9, R12, RZ ;  /* 0x0000000c09057227 */ /* 0x000fe200078e00ff */
[----:B------:R-:W-:-:S03]  /*bbc0*/  LOP3.LUT R19, R10, 0xf8, RZ, 0xfc, !PT ;  /* 0x000000f80a137812 */ /* 0x000fc600078efcff */
[--C-:B------:R-:W-:Y:S01]  /*bbd0*/  @!P0 IMAD.IADD R11, R11, 0x1, -R8.reuse ;  /* 0x000000010b0b8824 */ /* 0x100fe200078e0a08 */
[----:B------:R-:W-:Y:S01]  /*bbe0*/  ISETP.GT.U32.AND P0, PT, R8, R21, PT ;  /* 0x000000150800720c */ /* 0x000fe20003f04070 */
[----:B------:R-:W-:Y:S02]  /*bbf0*/  @!P6 IMAD.IADD R22, R22, 0x1, -R8 ;  /* 0x000000011616e824 */ /* 0x000fe400078e0a08 */
[----:B------:R-:W-:Y:S01]  /*bc00*/  IMAD.HI.U32 R4, R9, R13, RZ ;  /* 0x0000000d09047227 */ /* 0x000fe200078e00ff */
[----:B------:R-:W-:-:S03]  /*bc10*/  ISETP.GT.U32.AND P6, PT, R8, R11, PT ;  /* 0x0000000b0800720c */ /* 0x000fc60003fc4070 */
[----:B------:R-:W-:Y:S02]  /*bc20*/  IMAD.MOV R4, RZ, RZ, -R4 ;  /* 0x000000ffff047224 */ /* 0x000fe400078e0a04 */
[----:B------:R-:W-:Y:S02]  /*bc30*/  IMAD.MOV R5, RZ, RZ, -R5 ;  /* 0x000000ffff057224 */ /* 0x000fe400078e0a05 */
[C---:B------:R-:W-:Y:S02]  /*bc40*/  IMAD R13, R8.reuse, R4, R13 ;  /* 0x00000004080d7224 */ /* 0x040fe400078e020d */
[----:B------:R-:W-:Y:S01]  /*bc50*/  IMAD R12, R8, R5, R12 ;  /* 0x00000005080c7224 */ /* 0x000fe200078e020c */
[----:B------:R-:W-:Y:S01]  /*bc60*/  LOP3.LUT R5, R10, 0xe9, RZ, 0xfc, !PT ;  /* 0x000000e90a057812 */ /* 0x000fe200078efcff */
[----:B------:R-:W-:Y:S01]  /*bc70*/  @!P4 IMAD.MOV R15, RZ, RZ, -R15 ;  /* 0x000000ffff0fc224 */ /* 0x000fe200078e0a0f */
[C---:B------:R-:W-:Y:S01]  /*bc80*/  ISETP.GT.U32.AND P4, PT, R8.reuse, R22, PT ;  /* 0x000000160800720c */ /* 0x040fe20003f84070 */
[--C-:B------:R-:W-:Y:S01]  /*bc90*/  @!P6 IMAD.IADD R11, R11, 0x1, -R8.reuse ;  /* 0x000000010b0be824 */ /* 0x100fe200078e0a08 */
[----:B------:R-:W-:Y:S01]  /*bca0*/  ISETP.GT.U32.AND P6, PT, R8, R13, PT ;  /* 0x0000000d0800720c */ /* 0x000fe20003fc4070 */
[--C-:B------:R-:W-:Y:S01]  /*bcb0*/  @!P0 IMAD.IADD R21, R21, 0x1, -R8.reuse ;  /* 0x0000000115158824 */ /* 0x100fe200078e0a08 */
[----:B------:R-:W-:Y:S01]  /*bcc0*/  STL [R1+0xbc], R5 ;  /* 0x0000bc0501007387 */ /* 0x000fe20000100800 */
[----:B------:R-:W-:-:S02]  /*bcd0*/  @!P3 IMAD.IADD R39, R39, 0x1, -R8 ;  /* 0x000000012727b824 */ /* 0x000fc400078e0a08 */
[----:B-1----:R-:W-:Y:S01]  /*bce0*/  IMAD.HI.U32 R18, R9, R89, RZ ;  /* 0x0000005909127227 */ /* 0x002fe200078e00ff */
[----:B------:R0:W-:Y:S01]  /*bcf0*/  STL [R1+0xdf0], R15 ;  /* 0x000df00f01007387 */ /* 0x0001e20000100800 */
[C---:B------:R-:W-:Y:S02]  /*bd00*/  ISETP.GT.U32.AND P0, PT, R8.reuse, R21, PT ;  /* 0x000000150800720c */ /* 0x040fe40003f04070 */
[----:B------:R-:W-:Y:S01]  /*bd10*/  ISETP.GT.U32.AND P3, PT, R8, R39, PT ;  /* 0x000000270800720c */ /* 0x000fe20003f64070 */
[----:B------:R-:W-:Y:S01]  /*bd20*/  STL [R1+0xc0], R87 ;  /* 0x0000c05701007387 */ /* 0x000fe20000100800 */
[--C-:B------:R-:W-:Y:S01]  /*bd30*/  @!P4 IMAD.IADD R22, R22, 0x1, -R8.reuse ;  /* 0x000000011616c824 */ /* 0x100fe200078e0a08 */
[----:B------:R-:W-:Y:S01]  /*bd40*/  ISETP.GE.AND P4, PT, R17, RZ, PT ;  /* 0x000000ff1100720c */ /* 0x000fe20003f86270 */
[----:B------:R-:W-:Y:S01]  /*bd50*/  @!P6 IMAD.IADD R13, R13, 0x1, -R8 ;  /* 0x000000010d0de824 */ /* 0x000fe200078e0a08 */
[----:B------:R-:W-:Y:S01]  /*bd60*/  STL [R1+0xc4], R86 ;  /* 0x0000c45601007387 */ /* 0x000fe20000100800 */
[----:B------:R-:W-:Y:S01]  /*bd70*/  IMAD.MOV R17, RZ, RZ, -R18 ;  /* 0x000000ffff117224 */ /* 0x000fe200078e0a12 */
[----:B0-----:R-:W-:Y:S01]  /*bd80*/  IABS R15, R5 ;  /* 0x00000005000f7213 */ /* 0x001fe20000000000 */
[C---:B------:R-:W-:Y:S01]  /*bd90*/  IMAD.HI.U32 R5, R9.reuse, R14, RZ ;  /* 0x0000000e09057227 */ /* 0x040fe200078e00ff */
[----:B------:R-:W-:Y:S01]  /*bda0*/  ISETP.GT.U32.AND P6, PT, R8, R13, PT ;  /* 0x0000000d0800720c */ /* 0x000fe20003fc4070 */
[----:B------:R0:W-:Y:S01]  /*bdb0*/  STL [R1+0xcc], R19 ;  /* 0x0000cc1301007387 */ /* 0x0001e20000100800 */
[----:B------:R-:W-:Y:S01]  /*bdc0*/  IABS R18, R19 ;  /* 0x0000001300127213 */ /* 0x000fe20000000000 */
[----:B------:R-:W-:-:S04]  /*bdd0*/  IMAD.HI.U32 R4, R9, R15, RZ ;  /* 0x0000000f09047227 */ /* 0x000fc800078e00ff */
[----:B------:R-:W-:Y:S02]  /*bde0*/  IMAD.MOV R4, RZ, RZ, -R4 ;  /* 0x000000ffff047224 */ /* 0x000fe400078e0a04 */
[----:B------:R-:W-:Y:S02]  /*bdf0*/  IMAD.MOV R5, RZ, RZ, -R5 ;  /* 0x000000ffff057224 */ /* 0x000fe400078e0a05 */
[----:B------:R-:W-:Y:S01]  /*be00*/  @!P0 IMAD.IADD R21, R21, 0x1, -R8 ;  /* 0x0000000115158824 */ /* 0x000fe200078e0a08 */
[----:B------:R-:W-:Y:S01]  /*be10*/  ISETP.GE.AND P0, PT, R16, RZ, PT ;  /* 0x000000ff1000720c */ /* 0x000fe20003f06270 */
[----:B------:R-:W-:Y:S01]  /*be20*/  IMAD R15, R8, R4, R15 ;  /* 0x00000004080f7224 */ /* 0x000fe200078e020f */
[----:B------:R-:W-:Y:S01]  /*be30*/  LOP3.LUT R4, R10, 0xf9, RZ, 0xfc, !PT ;  /* 0x000000f90a047812 */ /* 0x000fe200078efcff */
[C---:B------:R-:W-:Y:S01]  /*be40*/  IMAD R14, R8.reuse, R5, R14 ;  /* 0x00000005080e7224 */ /* 0x040fe200078e020e */
[----:B------:R-:W-:Y:S01]  /*be50*/  IABS R16, R87 ;  /* 0x0000005700107213 */ /* 0x000fe20000000000 */
[--C-:B------:R-:W-:Y:S01]  /*be60*/  @!P6 IMAD.IADD R13, R13, 0x1, -R8.reuse ;  /* 0x000000010d0de824 */ /* 0x100fe200078e0a08 */
[----:B0-----:R-:W-:Y:S01]  /*be70*/  IABS R19, R4 ;  /* 0x0000000400137213 */ /* 0x001fe20000000000 */
[----:B------:R0:W-:Y:S01]  /*be80*/  STL [R1+0xd0], R4 ;  /* 0x0000d00401007387 */ /* 0x0001e20000100800 */
[C---:B------:R-:W-:Y:S01]  /*be90*/  ISETP.GT.U32.AND P6, PT, R8.reuse, R14, PT ;  /* 0x0000000e0800720c */ /* 0x040fe20003fc4070 */
[----:B------:R-:W-:Y:S01]  /*bea0*/  @!P3 IMAD.IADD R39, R39, 0x1, -R8 ;  /* 0x000000012727b824 */ /* 0x000fe200078e0a08 */
[C---:B------:R-:W-:Y:S01]  /*beb0*/  ISETP.GT.U32.AND P3, PT, R8.reuse, R6, PT ;  /* 0x000000060800720c */ /* 0x040fe20003f64070 */
[----:B------:R-:W-:Y:S01]  /*bec0*/  IMAD R89, R8, R17, R89 ;  /* 0x0000001108597224 */ /* 0x000fe200078e0259 */
[----:B------:R-:W-:Y:S01]  /*bed0*/  IABS R17, R86 ;  /* 0x0000005600117213 */ /* 0x000fe20000000000 */
[----:B------:R-:W-:-:S04]  /*bee0*/  IMAD.HI.U32 R87, R9, R18, RZ ;  /* 0x0000001209577227 */ /* 0x000fc800078e00ff */
[----:B0-----:R-:W-:-:S04]  /*bef0*/  IMAD.HI.U32 R4, R9, R16, RZ ;  /* 0x0000001009047227 */ /* 0x001fc800078e00ff */
[----:B------:R-:W-:Y:S02]  /*bf00*/  IMAD.MOV R4, RZ, RZ, -R4 ;  /* 0x000000ffff047224 */ /* 0x000fe400078e0a04 */
[----:B------:R-:W-:Y:S02]  /*bf10*/  @!P6 IMAD.IADD R14, R14, 0x1, -R8 ;  /* 0x000000010e0ee824 */ /* 0x000fe400078e0a08 */
[----:B------:R-:W-:Y:S02]  /*bf20*/  IMAD R16, R8, R4, R16 ;  /* 0x0000000408107224 */ /* 0x000fe400078e0210 */
[----:B------:R-:W-:Y:S01]  /*bf30*/  @!P3 IMAD.IADD R6, R6, 0x1, -R8 ;  /* 0x000000010606b824 */ /* 0x000fe200078e0a08 */
[----:B------:R-:W0:Y:S01]  /*bf40*/  LDC.64 R4, c[0x0][0x3a8] ;  /* 0x0000ea00ff047b82 */ /* 0x000e220000000a00 */
[----:B------:R-:W-:Y:S01]  /*bf50*/  IMAD.HI.U32 R88, R9, R17, RZ ;  /* 0x0000001109587227 */ /* 0x000fe200078e00ff */
[C---:B------:R-:W-:Y:S02]  /*bf60*/  ISETP.GT.U32.AND P6, PT, R8.reuse, R16, PT ;  /* 0x000000100800720c */ /* 0x040fe40003fc4070 */
[----:B------:R-:W-:Y:S01]  /*bf70*/  ISETP.GT.U32.AND P3, PT, R8, R6, PT ;  /* 0x000000060800720c */ /* 0x000fe20003f64070 */
[----:B------:R-:W-:-:S02]  /*bf80*/  IMAD.MOV R88, RZ, RZ, -R88 ;  /* 0x000000ffff587224 */ /* 0x000fc400078e0a58 */
[----:B------:R-:W-:-:S04]  /*bf90*/  IMAD.HI.U32 R86, R9, R19, RZ ;  /* 0x0000001309567227 */ /* 0x000fc800078e00ff */
[----:B------:R-:W-:Y:S02]  /*bfa0*/  IMAD R17, R8, R88, R17 ;  /* 0x0000005808117224 */ /* 0x000fe400078e0211 */
[----:B------:R-:W-:Y:S02]  /*bfb0*/  IMAD.MOV R87, RZ, RZ, -R87 ;  /* 0x000000ffff577224 */ /* 0x000fe400078e0a57 */
[--C-:B------:R-:W-:Y:S02]  /*bfc0*/  @!P6 IMAD.IADD R16, R16, 0x1, -R8.reuse ;  /* 0x000000011010e824 */ /* 0x100fe400078e0a08 */
[----:B------:R-:W-:Y:S01]  /*bfd0*/  @!P3 IMAD.IADD R6, R6, 0x1, -R8 ;  /* 0x000000010606b824 */ /* 0x000fe200078e0a08 */
[C---:B------:R-:W-:Y:S01]  /*bfe0*/  ISETP.GT.U32.AND P3, PT, R8.reuse, R12, PT ;  /* 0x0000000c0800720c */ /* 0x040fe20003f64070 */
[----:B------:R-:W-:Y:S01]  /*bff0*/  IMAD.MOV R86, RZ, RZ, -R86 ;  /* 0x000000ffff567224 */ /* 0x000fe200078e0a56 */
[C---:B------:R-:W-:Y:S01]  /*c000*/  ISETP.GT.U32.AND P6, PT, R8.reuse, R16, PT ;  /* 0x000000100800720c */ /* 0x040fe20003fc4070 */
[----:B------:R-:W-:-:S02]  /*c010*/  IMAD R18, R8, R87, R18 ;  /* 0x0000005708127224 */ /* 0x000fc400078e0212 */
[----:B------:R-:W-:Y:S02]  /*c020*/  IMAD R19, R8, R86, R19 ;  /* 0x0000005608137224 */ /* 0x000fe400078e0213 */
[C---:B------:R-:W-:Y:S02]  /*c030*/  VIADD R87, R91.reuse, 0xffffffff ;  /* 0xffffffff5b577836 */ /* 0x040fe40000000000 */
[----:B------:R-:W-:Y:S02]  /*c040*/  VIADD R86, R91, 0xfffffff7 ;  /* 0xfffffff75b567836 */ /* 0x000fe40000000000 */
[----:B0-----:R-:W-:Y:S02]  /*c050*/  IMAD.SHL.U32 R91, R4, 0x8, RZ ;  /* 0x00000008045b7824 */ /* 0x001fe400078e00ff */
[--C-:B------:R-:W-:Y:S02]  /*c060*/  @!P3 IMAD.IADD R12, R12, 0x1, -R8.reuse ;  /* 0x000000010c0cb824 */ /* 0x100fe400078e0a08 */
[----:B------:R-:W-:Y:S01]  /*c070*/  @!P6 IMAD.IADD R16, R16, 0x1, -R8 ;  /* 0x000000011010e824 */ /* 0x000fe200078e0a08 */
[----:B------:R-:W-:Y:S01]  /*c080*/  ISETP.GT.U32.AND P6, PT, R8, R17, PT ;  /* 0x000000110800720c */ /* 0x000fe20003fc4070 */
[----:B------:R-:W-:Y:S01]  /*c090*/  IMAD R91, R4, 0x9, RZ ;  /* 0x00000009045b7824 */ /* 0x000fe200078e02ff */
[----:B------:R-:W-:Y:S01]  /*c0a0*/  ISETP.GT.U32.AND P3, PT, R8, R12, PT ;  /* 0x0000000c0800720c */ /* 0x000fe20003f64070 */
[----:B------:R-:W-:-:S02]  /*c0b0*/  IMAD R91, R4, 0xa, RZ ;  /* 0x0000000a045b7824 */ /* 0x000fc400078e02ff */
[C---:B------:R-:W-:Y:S02]  /*c0c0*/  IMAD R91, R4.reuse, 0xb, RZ ;  /* 0x0000000b045b7824 */ /* 0x040fe400078e02ff */
[C---:B------:R-:W-:Y:S02]  /*c0d0*/  IMAD R91, R4.reuse, 0xc, RZ ;  /* 0x0000000c045b7824 */ /* 0x040fe400078e02ff */
[C---:B------:R-:W-:Y:S02]  /*c0e0*/  IMAD R91, R4.reuse, 0xd, RZ ;  /* 0x0000000d045b7824 */ /* 0x040fe400078e02ff */
[----:B------:R-:W-:Y:S02]  /*c0f0*/  IMAD R91, R4, 0xe, RZ ;  /* 0x0000000e045b7824 */ /* 0x000fe400078e02ff */
[--C-:B------:R-:W-:Y:S02]  /*c100*/  @!P6 IMAD.IADD R17, R17, 0x1, -R8.reuse ;  /* 0x000000011111e824 */ /* 0x100fe400078e0a08 */
[----:B------:R-:W-:Y:S01]  /*c110*/  @!P3 IMAD.IADD R12, R12, 0x1, -R8 ;  /* 0x000000010c0cb824 */ /* 0x000fe200078e0a08 */
[----:B------:R-:W-:Y:S01]  /*c120*/  ISETP.GT.U32.AND P3, PT, R8, R89, PT ;  /* 0x000000590800720c */ /* 0x000fe20003f64070 */
[----:B------:R-:W-:Y:S01]  /*c130*/  IMAD R91, R4, 0xf, RZ ;  /* 0x0000000f045b7824 */ /* 0x000fe200078e02ff */
[----:B------:R-:W-:Y:S01]  /*c140*/  ISETP.GT.U32.AND P6, PT, R8, R17, PT ;  /* 0x000000110800720c */ /* 0x000fe20003fc4070 */
[----:B------:R-:W-:-:S02]  /*c150*/  IMAD.SHL.U32 R91, R4, 0x10, RZ ;  /* 0x00000010045b7824 */ /* 0x000fc400078e00ff */
[C---:B------:R-:W-:Y:S02]  /*c160*/  IMAD R91, R4.reuse, 0x11, RZ ;  /* 0x00000011045b7824 */ /* 0x040fe400078e02ff */
[C---:B------:R-:W-:Y:S02]  /*c170*/  IMAD R91, R4.reuse, 0x12, RZ ;  /* 0x00000012045b7824 */ /* 0x040fe400078e02ff */
[C---:B------:R-:W-:Y:S02]  /*c180*/  IMAD R91, R4.reuse, 0x13, RZ ;  /* 0x00000013045b7824 */ /* 0x040fe400078e02ff */
[C---:B------:R-:W-:Y:S02]  /*c190*/  IMAD R91, R4.reuse, 0x14, RZ ;  /* 0x00000014045b7824 */ /* 0x040fe400078e02ff */
[----:B------:R-:W-:Y:S02]  /*c1a0*/  IMAD R91, R4, 0x15, RZ ;  /* 0x00000015045b7824 */ /* 0x000fe400078e02ff */
[----:B------:R-:W-:Y:S01]  /*c1b0*/  @!P6 IMAD.IADD R17, R17, 0x1, -R8 ;  /* 0x000000011111e824 */ /* 0x000fe200078e0a08 */
[----:B------:R-:W-:Y:S01]  /*c1c0*/  ISETP.GT.U32.AND P6, PT, R8, R18, PT ;  /* 0x000000120800720c */ /* 0x000fe20003fc4070 */
[----:B------:R-:W-:-:S02]  /*c1d0*/  IMAD R91, R4, 0x16, RZ ;  /* 0x00000016045b7824 */ /* 0x000fc400078e02ff */
[----:B------:R-:W-:Y:S01]  /*c1e0*/  @!P3 IMAD.IADD R89, R89, 0x1, -R8 ;  /* 0x000000015959b824 */ /* 0x000fe200078e0a08 */
[----:B------:R-:W-:Y:S01]  /*c1f0*/  ISETP.GT.U32.AND P3, PT, R8, R15, PT ;  /* 0x0000000f0800720c */ /* 0x000fe20003f64070 */
[C---:B------:R-:W-:Y:S02]  /*c200*/  IMAD R91, R4.reuse, 0x17, RZ ;  /* 0x00000017045b7824 */ /* 0x040fe400078e02ff */
[----:B------:R-:W-:Y:S01]  /*c210*/  IMAD R91, R4, 0x18, RZ ;  /* 0x00000018045b7824 */ /* 0x000fe200078e02ff */
[----:B------:R-:W-:Y:S01]  /*c220*/  ISETP.GT.U32.AND P2, PT, R8, R89, PT ;  /* 0x000000590800720c */ /* 0x000fe20003f44070 */
[C---:B------:R-:W-:Y:S02]  /*c230*/  IMAD R91, R4.reuse, 0x19, RZ ;  /* 0x00000019045b7824 */ /* 0x040fe400078e02ff */
[C---:B------:R-:W-:Y:S02]  /*c240*/  IMAD R91, R4.reuse, 0x1a, RZ ;  /* 0x0000001a045b7824 */ /* 0x040fe400078e02ff */
[----:B------:R-:W-:-:S02]  /*c250*/  IMAD R91, R4, 0x1b, RZ ;  /* 0x0000001b045b7824 */ /* 0x000fc400078e02ff */
[C---:B------:R-:W-:Y:S02]  /*c260*/  IMAD R91, R4.reuse, 0x1c, RZ ;  /* 0x0000001c045b7824 */ /* 0x040fe400078e02ff */
[----:B------:R-:W-:Y:S02]  /*c270*/  IMAD R91, R4, 0x1d, RZ ;  /* 0x0000001d045b7824 */ /* 0x000fe400078e02ff */
[----:B------:R-:W-:Y:S01]  /*c280*/  @!P6 IMAD.IADD R18, R18, 0x1, -R8 ;  /* 0x000000011212e824 */ /* 0x000fe200078e0a08 */
[----:B------:R-:W-:Y:S01]  /*c290*/  ISETP.GT.U32.AND P6, PT, R8, R19, PT ;  /* 0x000000130800720c */ /* 0x000fe20003fc4070 */
[C---:B------:R-:W-:Y:S02]  /*c2a0*/  IMAD R91, R4.reuse, 0x1e, RZ ;  /* 0x0000001e045b7824 */ /* 0x040fe400078e02ff */
[C---:B------:R-:W-:Y:S02]  /*c2b0*/  IMAD R91, R4.reuse, 0x1f, RZ ;  /* 0x0000001f045b7824 */ /* 0x040fe400078e02ff */
[----:B------:R-:W-:-:S02]  /*c2c0*/  IMAD.SHL.U32 R91, R4, 0x20, RZ ;  /* 0x00000020045b7824 */ /* 0x000fc400078e00ff */
[C---:B------:R-:W-:Y:S02]  /*c2d0*/  IMAD R91, R4.reuse, 0x21, RZ ;  /* 0x00000021045b7824 */ /* 0x040fe400078e02ff */
[C---:B------:R-:W-:Y:S02]  /*c2e0*/  IMAD R91, R4.reuse, 0x22, RZ ;  /* 0x00000022045b7824 */ /* 0x040fe400078e02ff */
[C---:B------:R-:W-:Y:S02]  /*c2f0*/  IMAD R91, R4.reuse, 0x23, RZ ;  /* 0x00000023045b7824 */ /* 0x040fe400078e02ff */
[----:B------:R-:W-:Y:S02]  /*c300*/  IMAD R91, R4, 0x24, RZ ;  /* 0x00000024045b7824 */ /* 0x000fe400078e02ff */
[----:B------:R-:W-:Y:S01]  /*c310*/  @!P3 IMAD.IADD R15, R15, 0x1, -R8 ;  /* 0x000000010f0fb824 */ /* 0x000fe200078e0a08 */
[----:B------:R-:W-:Y:S01]  /*c320*/  ISETP.GT.U32.AND P3, PT, R8, R14, PT ;  /* 0x0000000e0800720c */ /* 0x000fe20003f64070 */
[----:B------:R-:W-:-:S02]  /*c330*/  IMAD R91, R4, 0x25, RZ ;  /* 0x00000025045b7824 */ /* 0x000fc400078e02ff */
[C---:B------:R-:W-:Y:S02]  /*c340*/  IMAD R91, R4.reuse, 0x26, RZ ;  /* 0x00000026045b7824 */ /* 0x040fe400078e02ff */
[C---:B------:R-:W-:Y:S02]  /*c350*/  IMAD R91, R4.reuse, 0x27, RZ ;  /* 0x00000027045b7824 */ /* 0x040fe400078e02ff */
[----:B------:R-:W-:Y:S02]  /*c360*/  IMAD R91, R4, 0x28, RZ ;  /* 0x00000028045b7824 */ /* 0x000fe400078e02ff */
[----:B------:R-:W-:Y:S01]  /*c370*/  @!P1 IMAD.MOV R39, RZ, RZ, -R39 ;  /* 0x000000ffff279224 */ /* 0x000fe200078e0a27 */
[----:B------:R-:W-:Y:S01]  /*c380*/  ISETP.GT.U32.AND P1, PT, R8, R15, PT ;  /* 0x0000000f0800720c */ /* 0x000fe20003f24070 */
[C---:B------:R-:W-:Y:S02]  /*c390*/  IMAD R91, R4.reuse, 0x29, RZ ;  /* 0x00000029045b7824 */ /* 0x040fe400078e02ff */
[----:B------:R-:W-:-:S02]  /*c3a0*/  IMAD R91, R4, 0x2a, RZ ;  /* 0x0000002a045b7824 */ /* 0x000fc400078e02ff */
[----:B------:R-:W-:Y:S02]  /*c3b0*/  IMAD R91, R4, 0x2b, RZ ;  /* 0x0000002b045b7824 */ /* 0x000fe400078e02ff */
[----:B------:R-:W-:Y:S02]  /*c3c0*/  @!P6 IMAD.IADD R19, R19, 0x1, -R8 ;  /* 0x000000011313e824 */ /* 0x000fe400078e0a08 */
[----:B------:R-:W-:Y:S01]  /*c3d0*/  @!P5 IMAD.MOV R2, RZ, RZ, -R2 ;  /* 0x000000ffff02d224 */ /* 0x000fe200078e0a02 */
[----:B------:R-:W-:Y:S01]  /*c3e0*/  ISETP.GT.U32.AND P5, PT, R8, R18, PT ;  /* 0x000000120800720c */ /* 0x000fe20003fa4070 */
[----:B------:R-:W-:Y:S01]  /*c3f0*/  IMAD R91, R4, 0x2c, RZ ;  /* 0x0000002c045b7824 */ /* 0x000fe200078e02ff */
[----:B------:R-:W-:Y:S01]  /*c400*/  ISETP.GT.U32.AND P6, PT, R8, R19, PT ;  /* 0x000000130800720c */ /* 0x000fe20003fc4070 */
[C---:B------:R-:W-:Y:S01]  /*c410*/  IMAD R91, R4.reuse, 0x2d, RZ ;  /* 0x0000002d045b7824 */ /* 0x040fe200078e02ff */
[----:B------:R0:W-:Y:S01]  /*c420*/  STL [R1+0xdec], R2 ;  /* 0x000dec0201007387 */ /* 0x0001e20000100800 */
[----:B------:R-:W-:-:S02]  /*c430*/  IMAD R91, R4, 0x2e, RZ ;  /* 0x0000002e045b7824 */ /* 0x000fc400078e02ff */
[C---:B------:R-:W-:Y:S02]  /*c440*/  IMAD R91, R4.reuse, 0x2f, RZ ;  /* 0x0000002f045b7824 */ /* 0x040fe400078e02ff */
[C---:B------:R-:W-:Y:S02]  /*c450*/  IMAD R91, R4.reuse, 0x30, RZ ;  /* 0x00000030045b7824 */ /* 0x040fe400078e02ff */
[C---:B------:R-:W-:Y:S02]  /*c460*/  IMAD R91, R4.reuse, 0x31, RZ ;  /* 0x00000031045b7824 */ /* 0x040fe400078e02ff */
[C---:B------:R-:W-:Y:S02]  /*c470*/  IMAD R91, R4.reuse, 0x32, RZ ;  /* 0x00000032045b7824 */ /* 0x040fe400078e02ff */
[C---:B------:R-:W-:Y:S02]  /*c480*/  IMAD R91, R4.reuse, 0x33, RZ ;  /* 0x00000033045b7824 */ /* 0x040fe400078e02ff */
[----:B------:R-:W-:-:S02]  /*c490*/  IMAD R91, R4, 0x34, RZ ;  /* 0x00000034045b7824 */ /* 0x000fc400078e02ff */
[C---:B------:R-:W-:Y:S02]  /*c4a0*/  IMAD R91, R4.reuse, 0x35, RZ ;  /* 0x00000035045b7824 */ /* 0x040fe400078e02ff */
[C---:B0-----:R-:W-:Y:S02]  /*c4b0*/  IMAD R2, R4.reuse, 0x37, RZ ;  /* 0x0000003704027824 */ /* 0x041fe400078e02ff */
[C---:B------:R-:W-:Y:S02]  /*c4c0*/  IMAD R91, R4.reuse, 0x36, RZ ;  /* 0x00000036045b7824 */ /* 0x040fe400078e02ff */
[----:B------:R-:W-:Y:S02]  /*c4d0*/  IMAD R2, R4, 0x39, RZ ;  /* 0x0000003904027824 */ /* 0x000fe400078e02ff */
[----:B------:R-:W-:Y:S01]  /*c4e0*/  @!P1 IMAD.IADD R15, R15, 0x1, -R8 ;  /* 0x000000010f0f9824 */ /* 0x000fe200078e0a08 */
[----:B------:R-:W-:Y:S01]  /*c4f0*/  ISETP.NE.U32.AND P1, PT, R90, RZ, PT ;  /* 0x000000ff5a00720c */ /* 0x000fe20003f25070 */
[----:B------:R-:W-:-:S02]  /*c500*/  IMAD R91, R4, 0x38, RZ ;  /* 0x00000038045b7824 */ /* 0x000fc400078e02ff */
[C---:B------:R-:W-:Y:S02]  /*c510*/  IMAD R2, R4.reuse, 0x3b, RZ ;  /* 0x0000003b04027824 */ /* 0x040fe400078e02ff */
[C---:B------:R-:W-:Y:S02]  /*c520*/  IMAD R91, R4.reuse, 0x3a, RZ ;  /* 0x0000003a045b7824 */ /* 0x040fe400078e02ff */
[C---:B------:R-:W-:Y:S02]  /*c530*/  IMAD R2, R4.reuse, 0x3d, RZ ;  /* 0x0000003d04027824 */ /* 0x040fe400078e02ff */
[C---:B------:R-:W-:Y:S02]  /*c540*/  IMAD.SHL.U32 R90, R4.reuse, 0x2, RZ ;  /* 0x00000002045a7824 */ /* 0x040fe400078e00ff */
[C---:B------:R-:W-:Y:S02]  /*c550*/  IMAD R91, R4.reuse, 0x3c, RZ ;  /* 0x0000003c045b7824 */ /* 0x040fe400078e02ff */
[----:B------:R-:W-:-:S02]  /*c560*/  IMAD R2, R4, 0x3f, RZ ;  /* 0x0000003f04027824 */ /* 0x000fc400078e02ff */
[--C-:B------:R-:W-:Y:S01]  /*c570*/  @!P5 IMAD.IADD R18, R18, 0x1, -R8.reuse ;  /* 0x000000011212d824 */ /* 0x100fe200078e0a08 */
[C---:B------:R-:W-:Y:S01]  /*c580*/  IADD3 R2, P5, PT, R3.reuse, UR20, RZ ;  /* 0x0000001403027c10 */ /* 0x040fe2000ffbe0ff */
[C---:B------:R-:W-:Y:S02]  /*c590*/  IMAD R91, R4.reuse, 0x3e, RZ ;  /* 0x0000003e045b7824 */ /* 0x040fe400078e02ff */
[C---:B------:R-:W-:Y:S01]  /*c5a0*/  IMAD.SHL.U32 R91, R4.reuse, 0x40, RZ ;  /* 0x00000040045b7824 */ /* 0x040fe200078e00ff */
[----:B------:R-:W-:Y:S01]  /*c5b0*/  LEA.HI.X.SX32 R3, R3, UR21, 0x1, P5 ;  /* 0x0000001503037c11 */ /* 0x000fe2000a8f0eff */
[C---:B------:R-:W-:Y:S02]  /*c5c0*/  IMAD R91, R4.reuse, 0x41, RZ ;  /* 0x00000041045b7824 */ /* 0x040fe400078e02ff */
[----:B------:R-:W-:Y:S02]  /*c5d0*/  IMAD R91, R4, 0x42, RZ ;  /* 0x00000042045b7824 */ /* 0x000fe400078e02ff */
[--C-:B------:R-:W-:Y:S01]  /*c5e0*/  @!P6 IMAD.IADD R19, R19, 0x1, -R8.reuse ;  /* 0x000000011313e824 */ /* 0x100fe200078e0a08 */
[----:B------:R-:W-:Y:S01]  /*c5f0*/  IADD3 R91, P6, PT, R90, R2, RZ ;  /* 0x000000025a5b7210 */ /* 0x000fe20007fde0ff */
[--C-:B------:R-:W-:Y:S01]  /*c600*/  @!P2 IMAD.IADD R89, R89, 0x1, -R8.reuse ;  /* 0x000000015959a824 */ /* 0x100fe200078e0a08 */
[----:B------:R-:W-:Y:S01]  /*c610*/  ISETP.GE.U32.AND P2, PT, R87, 0x7fffff80, PT ;  /* 0x7fffff805700780c */ /* 0x000fe20003f46070 */
[----:B------:R-:W-:Y:S01]  /*c620*/  @!P3 IMAD.IADD R14, R14, 0x1, -R8 ;  /* 0x000000010e0eb824 */ /* 0x000fe200078e0a08 */
[----:B------:R-:W-:Y:S01]  /*c630*/  ISETP.GE.U32.AND P3, PT, R86, 0x7fffff78, PT ;  /* 0x7fffff785600780c */ /* 0x000fe20003f66070 */
[----:B------:R0:W-:Y:S01]  /*c640*/  STL [R1+0x1e0], R91 ;  /* 0x0001e05b01007387 */ /* 0x0001e20000100800 */
[----:B------:R-:W-:-:S02]  /*c650*/  IMAD R88, R4, 0x3, RZ ;  /* 0x0000000304587824 */ /* 0x000fc400078e02ff */
[C---:B------:R-:W-:Y:S02]  /*c660*/  IMAD.SHL.U32 R86, R4.reuse, 0x4, RZ ;  /* 0x0000000404567824 */ /* 0x040fe400078e00ff */
[C---:B------:R-:W-:Y:S02]  /*c670*/  IMAD R87, R4.reuse, 0x5, RZ ;  /* 0x0000000504577824 */ /* 0x040fe400078e02ff */
[C---:B------:R-:W-:Y:S02]  /*c680*/  IMAD R92, R4.reuse, 0x6, RZ ;  /* 0x00000006045c7824 */ /* 0x040fe400078e02ff */
[C---:B------:R-:W-:Y:S02]  /*c690*/  IMAD R93, R4.reuse, 0x7, RZ ;  /* 0x00000007045d7824 */ /* 0x040fe400078e02ff */
[C---:B0-----:R-:W-:Y:S02]  /*c6a0*/  IMAD R91, R4.reuse, 0x43, RZ ;  /* 0x00000043045b7824 */ /* 0x041fe400078e02ff */
[----:B------:R-:W-:-:S02]  /*c6b0*/  IMAD R91, R4, 0x44, RZ ;  /* 0x00000044045b7824 */ /* 0x000fc400078e02ff */
[C---:B------:R-:W-:Y:S02]  /*c6c0*/  IMAD R91, R4.reuse, 0x45, RZ ;  /* 0x00000045045b7824 */ /* 0x040fe400078e02ff */
[C---:B------:R-:W-:Y:S02]  /*c6d0*/  IMAD R91, R4.reuse, 0x46, RZ ;  /* 0x00000046045b7824 */ /* 0x040fe400078e02ff */
[----:B------:R-:W-:Y:S01]  /*c6e0*/  IMAD R91, R4, 0x47, RZ ;  /* 0x00000047045b7824 */ /* 0x000fe200078e02ff */
[----:B------:R-:W-:Y:S06]  /*c6f0*/  BRA.U UP0, `(.L_x_11) ;  /* 0x0000000100307547 */ /* 0x000fec000b800000 */
[----:B------:R-:W-:Y:S01]  /*c700*/  STL [R1+0xe7c], R2 ;  /* 0x000e7c0201007387 */ /* 0x000fe20000100800 */
[----:B------:R-:W-:Y:S01]  /*c710*/  ELECT P5, URZ, PT ;  /* 0x0000000000ff782f */ /* 0x000fe200038a0000 */
[----:B------:R-:W-:Y:S02]  /*c720*/  IMAD.MOV.U32 R91, RZ, RZ, 0x1 ;  /* 0x00000001ff5b7424 */ /* 0x000fe400078e00ff */
[----:B------:R0:W-:Y:S01]  /*c730*/  STL [R1+0xe78], R0 ;  /* 0x000e780001007387 */ /* 0x0001e20000100800 */
[----:B------:R-:W-:Y:S09]  /*c740*/  UVIRTCOUNT.DEALLOC.SMPOOL 0x80 ;  /* 0x000000800000784c */ /* 0x000ff20000000000 */
[----:B0-----:R-:W-:Y:S01]  /*c750*/  @P5 PRMT R0, R91, 0x7610, R0 ;  /* 0x000076105b005816 */ /* 0x001fe20000000000 */
[----:B------:R-:W0:Y:S01]  /*c760*/  S2R R2, SR_CgaCtaId ;  /* 0x0000000000027919 */ /* 0x000e220000008800 */
[----:B------:R-:W-:-:S04]  /*c770*/  @P5 MOV R91, 0x40 ;  /* 0x00000040005b5802 */ /* 0x000fc80000000f00 */
[----:B0-----:R-:W-:Y:S02]  /*c780*/  @P5 LEA R91, R2, R91, 0x18 ;  /* 0x0000005b025b5211 */ /* 0x001fe400078ec0ff */
[----:B------:R0:W5:Y:S04]  /*c790*/  LDL.LU R2, [R1+0xe7c] ;  /* 0x000e7c0001027983 */ /* 0x0001680000300800 */
[----:B------:R1:W-:Y:S04]  /*c7a0*/  @P5 STS.U8 [R91], R0 ;  /* 0x000000005b005388 */ /* 0x0003e80000000000 */
[----:B-1----:R0:W5:Y:S02]  /*c7b0*/  LDL.LU R0, [R1+0xe78] ;  /* 0x000e780001007983 */ /* 0x0021640000300800 */
.L_x_11:
[----:B------:R1:W-:Y:S01]  /*c7c0*/  STL [R1+0x1388], R20 ;  /* 0x0013881401007387 */ /* 0x0003e20000100800 */
[C---:B------:R-:W-:Y:S01]  /*c7d0*/  IMAD R91, R4.reuse, 0x48, RZ ;  /* 0x00000048045b7824 */ /* 0x040fe200078e02ff */
[----:B------:R-:W-:Y:S02]  /*c7e0*/  USHF.L.U32 UR8, UR6, 0x15, URZ ;  /* 0x0000001506087899 */ /* 0x000fe400080006ff */
[----:B------:R-:W-:Y:S01]  /*c7f0*/  STL [R1+0x1384], R5 ;  /* 0x0013840501007387 */ /* 0x000fe20000100800 */
[----:B------:R-:W-:Y:S01]  /*c800*/  VOTEU.ALL UP1, P1 ;  /* 0x0000000000ff7886 */ /* 0x000fe20000820000 */
[----:B------:R-:W-:Y:S02]  /*c810*/  ULOP3.LUT UR8, UR8, 0x600000, URZ, 0xc0, !UPT ;  /* 0x0060000008087892 */ /* 0x000fe4000f8ec0ff */
[----:B------:R-:W-:Y:S01]  /*c820*/  STL [R1+0x1390], R5 ;  /* 0x0013900501007387 */ /* 0x000fe20000100800 */
[----:B------:R-:W-:Y:S01]  /*c830*/  UIADD3 UR76, UPT, UPT, UR7, 0x18000, URZ ;  /* 0x00018000074c7890 */ /* 0x000fe2000fffe0ff */
[----:B-1----:R-:W-:Y:S01]  /*c840*/  IMAD.SHL.U32 R20, R4, 0x8, RZ ;  /* 0x0000000804147824 */ /* 0x002fe200078e00ff */
[----:B------:R-:W-:Y:S01]  /*c850*/  UIADD3 UR8, UPT, UPT, UR5, UR8, URZ ;  /* 0x0000000805087290 */ /* 0x000fe2000fffe0ff */
[----:B------:R-:W-:Y:S01]  /*c860*/  STL [R1+0x139c], R5 ;  /* 0x00139c0501007387 */ /* 0x000fe20000100800 */
[----:B------:R-:W-:Y:S01]  /*c870*/  VOTEU.ALL UP2, P1 ;  /* 0x0000000000ff7886 */ /* 0x000fe20000840000 */
[----:B------:R-:W1:Y:S02]  /*c880*/  LDCU.64 UR42, c[0x0][0x358] ;  /* 0x00006b00ff2a77ac */ /* 0x000e640008000a00 */
[----:B------:R-:W-:Y:S01]  /*c890*/  STL [R1+0x13a8], R5 ;  /* 0x0013a80501007387 */ /* 0x000fe20000100800 */
[----:B------:R-:W2:Y:S03]  /*c8a0*/  LDCU UR9, c[0x0][0x3b0] ;  /* 0x00007600ff0977ac */ /* 0x000ea60008000800 */
[----:B------:R-:W-:Y:S01]  /*c8b0*/  STL [R1+0x13b4], R5 ;  /* 0x0013b40501007387 */ /* 0x000fe20000100800 */
[----:B------:R-:W3:Y:S03]  /*c8c0*/  LDCU UR28, c[0x0][0x3b0] ;  /* 0x00007600ff1c77ac */ /* 0x000ee60008000800 */
[----:B------:R-:W-:Y:S01]  /*c8d0*/  STL [R1+0x13c0], R5 ;  /* 0x0013c00501007387 */ /* 0x000fe20000100800 */
[----:B------:R-:W4:Y:S03]  /*c8e0*/  LDCU UR27, c[0x0][0x3b0] ;  /* 0x00007600ff1b77ac */ /* 0x000f260008000800 */
[----:B------:R-:W-:Y:S01]  /*c8f0*/  STL [R1+0x13cc], R5 ;  /* 0x0013cc0501007387 */ /* 0x000fe20000100800 */
[----:B------:R-:W0:Y:S03]  /*c900*/  LDCU UR12, c[0x0][0x3b0] ;  /* 0x00007600ff0c77ac */ /* 0x000e260008000800 */
        /* <DEDUP_REMOVED lines=114> */
[----:B------:R-:W-:Y:S04]  /*d030*/  STL [R1+0x1688], R5 ;  /* 0x0016880501007387 */ /* 0x000fe80000100800 */
[----:B------:R-:W-:Y:S04]  /*d040*/  STL [R1+0x1690], R5 ;  /* 0x0016900501007387 */ /* 0x000fe80000100800 */
[----:B------:R0:W-:Y:S04]  /*d050*/  STL [R1+0x1380], R6 ;  /* 0x0013800601007387 */ /* 0x0001e80000100800 */
[----:B------:R1:W-:Y:S04]  /*d060*/  STL [R1+0x137c], R7 ;  /* 0x00137c0701007387 */ /* 0x0003e80000100800 */
[----:B------:R-:W-:Y:S01]  /*d070*/  STL [R1+0x1378], R23 ;  /* 0x0013781701007387 */ /* 0x000fe20000100800 */
[----:B0-----:R-:W-:Y:S01]  /*d080*/  LEA.HI.X.SX32 R6, R90, R3, 0x1, P6 ;  /* 0x000000035a067211 */ /* 0x001fe200030f0eff */
[----:B------:R-:W-:-:S02]  /*d090*/  IMAD R90, R4, 0x6b, RZ ;  /* 0x0000006b045a7824 */ /* 0x000fc400078e02ff */
[----:B------:R0:W-:Y:S01]  /*d0a0*/  STL [R1+0x1394], R23 ;  /* 0x0013941701007387 */ /* 0x0001e20000100800 */
[----:B-1---5:R-:W-:-:S03]  /*d0b0*/  IADD3 R7, P5, PT, R88, R2, RZ ;  /* 0x0000000258077210 */ /* 0x022fc60007fbe0ff */
[----:B------:R1:W-:Y:S04]  /*d0c0*/  STL [R1+0x1374], R11 ;  /* 0x0013740b01007387 */ /* 0x0003e80000100800 */
[----:B------:R2:W-:Y:S01]  /*d0d0*/  STL [R1+0x1370], R25 ;  /* 0x0013701901007387 */ /* 0x0005e20000100800 */
[----:B0-----:R-:W-:-:S03]  /*d0e0*/  IMAD R23, R4, 0xc, RZ ;  /* 0x0000000c04177824 */ /* 0x001fc600078e02ff */
[----:B------:R-:W-:Y:S01]  /*d0f0*/  STL [R1+0x136c], R24 ;  /* 0x00136c1801007387 */ /* 0x000fe20000100800 */
[----:B-1----:R-:W-:-:S03]  /*d100*/  IMAD R11, R4, 0x12, RZ ;  /* 0x00000012040b7824 */ /* 0x002fc600078e02ff */
[----:B------:R-:W-:Y:S01]  /*d110*/  STL [R1+0x138c], R24 ;  /* 0x00138c1801007387 */ /* 0x000fe20000100800 */
[----:B--2---:R-:W-:-:S03]  /*d120*/  IMAD R25, R4, 0x21, RZ ;  /* 0x0000002104197824 */ /* 0x004fc600078e02ff */
[----:B------:R-:W-:Y:S04]  /*d130*/  STL [R1+0x1368], R12 ;  /* 0x0013680c01007387 */ /* 0x000fe80000100800 */
[----:B------:R0:W-:Y:S04]  /*d140*/  STL [R1+0x1364], R27 ;  /* 0x0013641b01007387 */ /* 0x0001e80000100800 */
[----:B------:R-:W-:Y:S04]  /*d150*/  STL [R1+0x1360], R26 ;  /* 0x0013601a01007387 */ /* 0x000fe80000100800 */
[----:B------:R-:W-:Y:S01]  /*d160*/  STL [R1+0x1398], R26 ;  /* 0x0013981a01007387 */ /* 0x000fe20000100800 */
[----:B0-----:R-:W-:-:S03]  /*d170*/  IMAD R27, R4, 0x29, RZ ;  /* 0x00000029041b7824 */ /* 0x001fc600078e02ff */
[----:B------:R0:W-:Y:S04]  /*d180*/  STL [R1+0x135c], R13 ;  /* 0x00135c0d01007387 */ /* 0x0001e80000100800 */
[----:B------:R1:W-:Y:S04]  /*d190*/  STL [R1+0x1358], R29 ;  /* 0x0013581d01007387 */ /* 0x0003e80000100800 */
[----:B------:R-:W-:Y:S01]  /*d1a0*/  STL [R1+0x1354], R28 ;  /* 0x0013541c01007387 */ /* 0x000fe20000100800 */
[----:B0-----:R-:W-:-:S03]  /*d1b0*/  IMAD R13, R4, 0x27, RZ ;  /* 0x00000027040d7824 */ /* 0x001fc600078e02ff */
[----:B------:R-:W-:Y:S01]  /*d1c0*/  STL [R1+0x13a0], R28 ;  /* 0x0013a01c01007387 */ /* 0x000fe20000100800 */
[----:B-1----:R-:W-:-:S03]  /*d1d0*/  IMAD R29, R4, 0x31, RZ ;  /* 0x00000031041d7824 */ /* 0x002fc600078e02ff */
        /* <DEDUP_REMOVED lines=10> */
[----:B------:R0:W-:Y:S01]  /*d280*/  STL [R1+0x13ac], R32 ;  /* 0x0013ac2001007387 */ /* 0x0001e20000100800 */
[----:B-1----:R-:W-:-:S03]  /*d290*/  IMAD R33, R4, 0x3a, RZ ;  /* 0x0000003a04217824 */ /* 0x002fc600078e02ff */
[----:B------:R1:W-:Y:S04]  /*d2a0*/  STL [R1+0x1338], R16 ;  /* 0x0013381001007387 */ /* 0x0003e80000100800 */
[----:B------:R2:W-:Y:S01]  /*d2b0*/  STL [R1+0x1334], R35 ;  /* 0x0013342301007387 */ /* 0x0005e20000100800 */
[----:B0-----:R-:W-:-:S03]  /*d2c0*/  IMAD R32, R4, 0x63, RZ ;  /* 0x0000006304207824 */ /* 0x001fc600078e02ff */
[----:B------:R-:W-:Y:S01]  /*d2d0*/  STL [R1+0x1330], R34 ;  /* 0x0013302201007387 */ /* 0x000fe20000100800 */
[----:B-1----:R-:W-:-:S03]  /*d2e0*/  IMAD R16, R4, 0x4e, RZ ;  /* 0x0000004e04107824 */ /* 0x002fc600078e02ff */
[----:B------:R0:W-:Y:S01]  /*d2f0*/  STL [R1+0x13b0], R34 ;  /* 0x0013b02201007387 */ /* 0x0001e20000100800 */
[----:B--2---:R-:W-:-:S03]  /*d300*/  IMAD R35, R4, 0x4c, RZ ;  /* 0x0000004c04237824 */ /* 0x004fc600078e02ff */
        /* <DEDUP_REMOVED lines=48> */
[----:B------:R0:W-:Y:S04]  /*d610*/  STL [R1+0x13ec], R62 ;  /* 0x0013ec3e01007387 */ /* 0x0001e80000100800 */
[----:B------:R-:W-:Y:S04]  /*d620*/  STL [R1+0x12b4], R61 ;  /* 0x0012b43d01007387 */ /* 0x000fe80000100800 */
[----:B------:R-:W-:Y:S01]  /*d630*/  STL [R1+0x12b0], R60 ;  /* 0x0012b03c01007387 */ /* 0x000fe20000100800 */
[----:B0-----:R-:W-:-:S03]  /*d640*/  IMAD R62, R4, 0x50, RZ ;  /* 0x00000050043e7824 */ /* 0x001fc600078e02ff */
        /* <DEDUP_REMOVED lines=26> */
[----:B------:R2:W-:Y:S01]  /*d7f0*/  STL [R1+0x1264], R41 ;  /* 0x0012642901007387 */ /* 0x0005e20000100800 */
[----:B0-----:R-:W-:-:S03]  /*d800*/  IMAD R43, R4, 0x53, RZ ;  /* 0x00000053042b7824 */ /* 0x001fc600078e02ff */
[----:B------:R0:W-:Y:S01]  /*d810*/  STL [R1+0x1260], R40 ;  /* 0x0012602801007387 */ /* 0x0001e20000100800 */
[----:B-1----:R-:W-:-:S03]  /*d820*/  IMAD R42, R4, 0x55, RZ ;  /* 0x00000055042a7824 */ /* 0x002fc600078e02ff */
[----:B------:R1:W-:Y:S01]  /*d830*/  STL [R1+0x125c], R39 ;  /* 0x00125c2701007387 */ /* 0x0003e20000100800 */
[----:B--2---:R-:W-:-:S03]  /*d840*/  IMAD R41, R4, 0x58, RZ ;  /* 0x0000005804297824 */ /* 0x004fc600078e02ff */
[----:B------:R-:W-:Y:S01]  /*d850*/  STL [R1+0x1180], R10 ;  /* 0x0011800a01007387 */ /* 0x000fe20000100800 */
[----:B0-----:R-:W-:-:S03]  /*d860*/  IMAD R40, R4, 0x5a, RZ ;  /* 0x0000005a04287824 */ /* 0x001fc600078e02ff */
[----:B------:R0:W-:Y:S01]  /*d870*/  STL [R1+0x117c], R22 ;  /* 0x00117c1601007387 */ /* 0x0001e20000100800 */
[----:B-1----:R-:W-:-:S03]  /*d880*/  IMAD R39, R4, 0x60, RZ ;  /* 0x0000006004277824 */ /* 0x002fc600078e02ff */
[----:B------:R1:W-:Y:S04]  /*d890*/  STL [R1+0x1178], R21 ;  /* 0x0011781501007387 */ /* 0x0003e80000100800 */
[----:B------:R-:W-:Y:S01]  /*d8a0*/  STL [R1+0x1124], R9 ;  /* 0x0011240901007387 */ /* 0x000fe20000100800 */
[----:B0-----:R-:W-:-:S03]  /*d8b0*/  IMAD R22, R4, 0x57, RZ ;  /* 0x0000005704167824 */ /* 0x001fc600078e02ff */
[----:B------:R0:W-:Y:S01]  /*d8c0*/  STL [R1+0x1120], R8 ;  /* 0x0011200801007387 */ /* 0x0001e20000100800 */
[----:B-1----:R-:W-:-:S03]  /*d8d0*/  IMAD R21, R4, 0x5d, RZ ;  /* 0x0000005d04157824 */ /* 0x002fc600078e02ff */
[----:B------:R-:W-:Y:S04]  /*d8e0*/  STL [R1+0xed4], R89 ;  /* 0x000ed45901007387 */ /* 0x000fe80000100800 */
[----:B------:R-:W-:Y:S01]  /*d8f0*/  STL [R1+0xe78], R0 ;  /* 0x000e780001007387 */ /* 0x000fe20000100800 */
[----:B0-----:R-:W-:-:S03]  /*d900*/  IADD3 R8, P6, PT, R86, R2, RZ ;  /* 0x0000000256087210 */ /* 0x001fc60007fde0ff */
        /* <DEDUP_REMOVED lines=62> */
[----:B------:R1:W-:Y:S04]  /*dcf0*/  STL [R1+0x1dc], R6 ;  /* 0x0001dc0601007387 */ /* 0x0003e80000100800 */
[----:B------:R-:W-:Y:S01]  /*dd00*/  STL [R1+0x1f0], R8 ;  /* 0x0001f00801007387 */ /* 0x000fe20000100800 */
[----:B0-----:R-:W-:Y:S01]  /*dd10*/  LEA.HI.X.SX32 R7, R88, R3, 0x1, P5 ;  /* 0x0000000358077211 */ /* 0x001fe200028f0eff */
[----:B------:R-:W-:Y:S01]  /*dd20*/  IMAD R88, R4, 0x49, RZ ;  /* 0x0000004904587824 */ /* 0x000fe200078e02ff */
[----:B-1----:R-:W-:-:S03]  /*dd30*/  IADD3 R6, P5, PT, R87, R2, RZ ;  /* 0x0000000257067210 */ /* 0x002fc60007fbe0ff */
[----:B------:R0:W-:Y:S04]  /*dd40*/  STL [R1+0x1e4], R7 ;  /* 0x0001e40701007387 */ /* 0x0001e80000100800 */
[----:B------:R1:W-:Y:S01]  /*dd50*/  STL [R1+0x1f8], R6 ;  /* 0x0001f80601007387 */ /* 0x0003e20000100800 */
[-C--:B0-----:R-:W-:Y:S01]  /*dd60*/  LEA.HI.X.SX32 R7, R86, R3.reuse, 0x1, P6 ;  /* 0x0000000356077211 */ /* 0x081fe200030f0eff */
[----:B------:R-:W-:Y:S01]  /*dd70*/  IMAD R86, R4, 0x4b, RZ ;  /* 0x0000004b04567824 */ /* 0x000fe200078e02ff */
[-C--:B------:R-:W-:Y:S02]  /*dd80*/  IADD3 R28, P6, PT, R92, R2.reuse, RZ ;  /* 0x000000025c1c7210 */ /* 0x080fe40007fde0ff */
[-C--:B-1----:R-:W-:Y:S01]  /*dd90*/  LEA.HI.X.SX32 R6, R87, R3.reuse, 0x1, P5 ;  /* 0x0000000357067211 */ /* 0x082fe200028f0eff */
[----:B------:R-:W-:Y:S01]  /*dda0*/  STL [R1+0x1ec], R7 ;  /* 0x0001ec0701007387 */ /* 0x000fe20000100800 */
[C---:B------:R-:W-:Y:S01]  /*ddb0*/  IADD3 R72, P5, PT, R93.reuse, R2, RZ ;  /* 0x000000025d487210 */ /* 0x040fe20007fbe0ff */
[----:B------:R-:W-:Y:S01]  /*ddc0*/  IMAD R87, R4, 0x4a, RZ ;  /* 0x0000004a04577824 */ /* 0x000fe200078e02ff */
[-C--:B------:R-:W-:Y:S01]  /*ddd0*/  LEA.HI.X.SX32 R30, R92, R3.reuse, 0x1, P6 ;  /* 0x000000035c1e7211 */ /* 0x080fe200030f0eff */
[----:B------:R0:W-:Y:S01]  /*dde0*/  STL [R1+0x1f4], R6 ;  /* 0x0001f40601007387 */ /* 0x0001e20000100800 */
[----:B------:R-:W-:Y:S01]  /*ddf0*/  LEA.HI.X.SX32 R73, R93, R3, 0x1, P5 ;  /* 0x000000035d497211 */ /* 0x000fe200028f0eff */
[----:B------:R-:W-:-:S02]  /*de00*/  IMAD R93, R4, 0x69, RZ ;  /* 0x00000069045d7824 */ /* 0x000fc400078e02ff */
[----:B------:R-:W-:Y:S01]  /*de10*/  STL [R1+0x200], R28 ;  /* 0x0002001c01007387 */ /* 0x000fe20000100800 */
[----:B------:R-:W-:-:S03]  /*de20*/  IMAD R92, R4, 0x6a, RZ ;  /* 0x0000006a045c7824 */ /* 0x000fc600078e02ff */
[----:B------:R-:W-:Y:S01]  /*de30*/  STL [R1+0x1410], R28 ;  /* 0x0014101c01007387 */ /* 0x000fe20000100800 */
[----:B0-----:R-:W-:-:S03]  /*de40*/  IADD3 R6, P6, PT, R20, R2, RZ ;  /* 0x0000000214067210 */ /* 0x001fc60007fde0ff */
[----:B------:R-:W-:Y:S01]  /*de50*/  STL [R1+0x208], R72 ;  /* 0x0002084801007387 */ /* 0x000fe20000100800 */
[----:B------:R-:W-:Y:S01]  /*de60*/  LEA.HI.X.SX32 R8, R20, R3, 0x1, P6 ;  /* 0x0000000314087211 */ /* 0x000fe200030f0eff */
[C---:B------:R-:W-:Y:S02]  /*de70*/  IMAD R20, R4.reuse, 0xb, RZ ;  /* 0x0000000b04147824 */ /* 0x040fe400078e02ff */
[----:B------:R-:W-:Y:S04]  /*de80*/  STL [R1+0x1418], R72 ;  /* 0x0014184801007387 */ /* 0x000fe80000100800 */
[----:B------:R0:W-:Y:S04]  /*de90*/  STL [R1+0x210], R6 ;  /* 0x0002100601007387 */ /* 0x0001e80000100800 */
[----:B------:R-:W-:Y:S04]  /*dea0*/  STL [R1+0x1fc], R30 ;  /* 0x0001fc1e01007387 */ /* 0x000fe80000100800 */
[----:B------:R-:W-:Y:S01]  /*deb0*/  STL [R1+0x141c], R30 ;  /* 0x00141c1e01007387 */ /* 0x000fe20000100800 */
[----:B0-----:R-:W-:-:S05]  /*dec0*/  IMAD R6, R4, 0x9, RZ ;  /* 0x0000000904067824 */ /* 0x001fca00078e02ff */
[----:B------:R-:W-:-:S05]  /*ded0*/  IADD3 R7, P5, PT, R6, R2, RZ ;  /* 0x0000000206077210 */ /* 0x000fca0007fbe0ff */
[----:B------:R0:W-:Y:S04]  /*dee0*/  STL [R1+0x218], R7 ;  /* 0x0002180701007387 */ /* 0x0001e80000100800 */
[----:B------:R-:W-:Y:S04]  /*def0*/  STL [R1+0x204], R73 ;  /* 0x0002044901007387 */ /* 0x000fe80000100800 */
[----:B------:R1:W-:Y:S01]  /*df00*/  STL [R1+0x20c], R8 ;  /* 0x00020c0801007387 */ /* 0x0003e20000100800 */
[----:B0-----:R-:W-:-:S03]  /*df10*/  IMAD R7, R4, 0xa, RZ ;  /* 0x0000000a04077824 */ /* 0x001fc600078e02ff */
[----:B------:R-:W-:Y:S02]  /*df20*/  STL [R1+0x1424], R73 ;  /* 0x0014244901007387 */ /* 0x000fe40000100800 */
[CC--:B------:R-:W-:Y:S02]  /*df30*/  IADD3 R9, P6, PT, R7.reuse, R2.reuse, RZ ;  /* 0x0000000207097210 */ /* 0x0c0fe40007fde0ff */
[-C--:B-1----:R-:W-:Y:S02]  /*df40*/  LEA.HI.X.SX32 R8, R6, R3.reuse, 0x1, P5 ;  /* 0x0000000306087211 */ /* 0x082fe400028f0eff */
[----:B------:R-:W-:Y:S01]  /*df50*/  IADD3 R6, P5, PT, R20, R2, RZ ;  /* 0x0000000214067210 */ /* 0x000fe20007fbe0ff */
[----:B------:R0:W-:Y:S01]  /*df60*/  STL [R1+0x220], R9 ;  /* 0x0002200901007387 */ /* 0x0001e20000100800 */
[----:B------:R-:W-:-:S03]  /*df70*/  LEA.HI.X.SX32 R7, R7, R3, 0x1, P6 ;  /* 0x0000000307077211 */ /* 0x000fc600030f0eff */
[----:B------:R1:W-:Y:S04]  /*df80*/  STL [R1+0x214], R8 ;  /* 0x0002140801007387 */ /* 0x0003e80000100800 */
[----:B------:R2:W-:Y:S01]  /*df90*/  STL [R1+0x228], R6 ;  /* 0x0002280601007387 */ /* 0x0005e20000100800 */
[----:B0-----:R-:W-:-:S03]  /*dfa0*/  IADD3 R9, P6, PT, R23, R2, RZ ;  /* 0x0000000217097210 */ /* 0x001fc60007fde0ff */
[----:B------:R0:W-:Y:S01]  /*dfb0*/  STL [R1+0x21c], R7 ;  /* 0x00021c0701007387 */ /* 0x0001e20000100800 */
[----:B-1----:R-:W-:Y:S01]  /*dfc0*/  LEA.HI.X.SX32 R8, R20, R3, 0x1, P5 ;  /* 0x0000000314087211 */ /* 0x002fe200028f0eff */
[C---:B------:R-:W-:Y:S02]  /*dfd0*/  IMAD R20, R4.reuse, 0xe, RZ ;  /* 0x0000000e04147824 */ /* 0x040fe400078e02ff */
[----:B------:R1:W-:Y:S01]  /*dfe0*/  STL [R1+0x230], R9 ;  /* 0x0002300901007387 */ /* 0x0003e20000100800 */
[----:B--2---:R-:W-:-:S03]  /*dff0*/  IMAD R6, R4, 0xd, RZ ;  /* 0x0000000d04067824 */ /* 0x004fc600078e02ff */
[----:B------:R2:W-:Y:S02]  /*e000*/  STL [R1+0x224], R8 ;  /* 0x0002240801007387 */ /* 0x0005e40000100800 */
[----:B0-----:R-:W-:Y:S01]  /*e010*/  IADD3 R7, P5, PT, R6, R2, RZ ;  /* 0x0000000206077210 */ /* 0x001fe20007fbe0ff */
[----:B-1----:R-:W-:-:S03]  /*e020*/  IMAD R9, R4, 0x4d, RZ ;  /* 0x0000004d04097824 */ /* 0x002fc600078e02ff */
[-C--:B------:R-:W-:Y:S01]  /*e030*/  LEA.HI.X.SX32 R6, R6, R3.reuse, 0x1, P5 ;  /* 0x0000000306067211 */ /* 0x080fe200028f0eff */
[----:B------:R0:W-:Y:S01]  /*e040*/  STL [R1+0x238], R7 ;  /* 0x0002380701007387 */ /* 0x0001e20000100800 */
[----:B--2---:R-:W-:Y:S02]  /*e050*/  LEA.HI.X.SX32 R8, R23, R3, 0x1, P6 ;  /* 0x0000000317087211 */ /* 0x004fe400030f0eff */
[----:B------:R-:W-:-:S03]  /*e060*/  IADD3 R23, P6, PT, R20, R2, RZ ;  /* 0x0000000214177210 */ /* 0x000fc60007fde0ff */
[----:B------:R-:W-:Y:S01]  /*e070*/  STL [R1+0x22c], R8 ;  /* 0x00022c0801007387 */ /* 0x000fe20000100800 */
[-C--:B------:R-:W-:Y:S01]  /*e080*/  LEA.HI.X.SX32 R26, R20, R3.reuse, 0x1, P6 ;  /* 0x00000003141a7211 */ /* 0x080fe200030f0eff */
[C---:B------:R-:W-:Y:S02]  /*e090*/  IMAD R20, R4.reuse, 0x11, RZ ;  /* 0x0000001104147824 */ /* 0x040fe400078e02ff */
[C---:B0-----:R-:W-:Y:S01]  /*e0a0*/  IMAD R7, R4.reuse, 0xf, RZ ;  /* 0x0000000f04077824 */ /* 0x041fe200078e02ff */
[----:B------:R0:W-:Y:S04]  /*e0b0*/  STL [R1+0x234], R6 ;  /* 0x0002340601007387 */ /* 0x0001e80000100800 */
[CC--:B------:R-:W-:Y:S01]  /*e0c0*/  IADD3 R69, P5, PT, R7.reuse, R2.reuse, RZ ;  /* 0x0000000207457210 */ /* 0x0c0fe20007fbe0ff */
[----:B------:R-:W-:Y:S03]  /*e0d0*/  STL [R1+0x240], R23 ;  /* 0x0002401701007387 */ /* 0x000fe60000100800 */
[----:B------:R-:W-:Y:S01]  /*e0e0*/  LEA.HI.X.SX32 R70, R7, R3, 0x1, P5 ;  /* 0x0000000307467211 */ /* 0x000fe200028f0eff */
[----:B------:R-:W-:Y:S01]  /*e0f0*/  STL [R1+0x1428], R23 ;  /* 0x0014281701007387 */ /* 0x000fe20000100800 */
[----:B0-----:R-:W-:Y:S01]  /*e100*/  IMAD.SHL.U32 R6, R4, 0x10, RZ ;  /* 0x0000001004067824 */ /* 0x001fe200078e00ff */
[----:B------:R-:W-:-:S02]  /*e110*/  IADD3 R7, P5, PT, R20, R2, RZ ;  /* 0x0000000214077210 */ /* 0x000fc40007fbe0ff */
[----:B------:R-:W-:Y:S02]  /*e120*/  STL [R1+0x248], R69 ;  /* 0x0002484501007387 */ /* 0x000fe40000100800 */
[CC--:B------:R-:W-:Y:S02]  /*e130*/  IADD3 R8, P6, PT, R6.reuse, R2.reuse, RZ ;  /* 0x0000000206087210 */ /* 0x0c0fe40007fde0ff */
[----:B------:R-:W-:Y:S02]  /*e140*/  STL [R1+0x1430], R69 ;  /* 0x0014304501007387 */ /* 0x000fe40000100800 */
[----:B------:R-:W-:Y:S02]  /*e150*/  LEA.HI.X.SX32 R6, R6, R3, 0x1, P6 ;  /* 0x0000000306067211 */ /* 0x000fe400030f0eff */
[----:B------:R0:W-:Y:S01]  /*e160*/  STL [R1+0x250], R8 ;  /* 0x0002500801007387 */ /* 0x0001e20000100800 */
[----:B------:R-:W-:-:S03]  /*e170*/  IADD3 R10, P6, PT, R11, R2, RZ ;  /* 0x000000020b0a7210 */ /* 0x000fc60007fde0ff */
[----:B------:R-:W-:Y:S04]  /*e180*/  STL [R1+0x23c], R26 ;  /* 0x00023c1a01007387 */ /* 0x000fe80000100800 */
[----:B------:R-:W-:Y:S01]  /*e190*/  STL [R1+0x1434], R26 ;  /* 0x0014341a01007387 */ /* 0x000fe20000100800 */
[----:B0-----:R-:W-:Y:S01]  /*e1a0*/  LEA.HI.X.SX32 R8, R20, R3, 0x1, P5 ;  /* 0x0000000314087211 */ /* 0x001fe200028f0eff */
[C---:B------:R-:W-:Y:S02]  /*e1b0*/  IMAD R20, R4.reuse, 0x14, RZ ;  /* 0x0000001404147824 */ /* 0x040fe400078e02ff */
[----:B------:R0:W-:Y:S04]  /*e1c0*/  STL [R1+0x258], R7 ;  /* 0x0002580701007387 */ /* 0x0001e80000100800 */
[----:B------:R-:W-:Y:S04]  /*e1d0*/  STL [R1+0x244], R70 ;  /* 0x0002444601007387 */ /* 0x000fe80000100800 */
[----:B------:R1:W-:Y:S01]  /*e1e0*/  STL [R1+0x24c], R6 ;  /* 0x00024c0601007387 */ /* 0x0003e20000100800 */
[----:B0-----:R-:W-:-:S03]  /*e1f0*/  IMAD R7, R4, 0x13, RZ ;  /* 0x0000001304077824 */ /* 0x001fc600078e02ff */
[----:B------:R-:W-:Y:S04]  /*e200*/  STL [R1+0x143c], R70 ;  /* 0x00143c4601007387 */ /* 0x000fe80000100800 */
[----:B------:R0:W-:Y:S01]  /*e210*/  STL [R1+0x260], R10 ;  /* 0x0002600a01007387 */ /* 0x0001e20000100800 */
[----:B-1----:R-:W-:-:S03]  /*e220*/  IADD3 R6, P5, PT, R7, R2, RZ ;  /* 0x0000000207067210 */ /* 0x002fc60007fbe0ff */
[----:B------:R1:W-:Y:S04]  /*e230*/  STL [R1+0x254], R8 ;  /* 0x0002540801007387 */ /* 0x0003e80000100800 */
[----:B------:R2:W-:Y:S01]  /*e240*/  STL [R1+0xa70], R6 ;  /* 0x000a700601007387 */ /* 0x0005e20000100800 */
[-C--:B0-----:R-:W-:Y:S01]  /*e250*/  LEA.HI.X.SX32 R10, R7, R3.reuse, 0x1, P5 ;  /* 0x00000003070a7211 */ /* 0x081fe200028f0eff */
[----:B------:R-:W-:Y:S01]  /*e260*/  IMAD R7, R4, 0x16, RZ ;  /* 0x0000001604077824 */ /* 0x000fe200078e02ff */
[----:B-1----:R-:W-:Y:S02]  /*e270*/  LEA.HI.X.SX32 R8, R11, R3, 0x1, P6 ;  /* 0x000000030b087211 */ /* 0x002fe400030f0eff */
[----:B------:R-:W-:Y:S01]  /*e280*/  IADD3 R11, P6, PT, R20, R2, RZ ;  /* 0x00000002140b7210 */ /* 0x000fe20007fde0ff */
[----:B--2---:R-:W-:-:S02]  /*e290*/  IMAD R6, R4, 0x15, RZ ;  /* 0x0000001504067824 */ /* 0x004fc400078e02ff */
[----:B------:R0:W-:Y:S04]  /*e2a0*/  STL [R1+0x25c], R8 ;  /* 0x00025c0801007387 */ /* 0x0001e80000100800 */
[----:B------:R1:W-:Y:S04]  /*e2b0*/  STL [R1+0xa78], R11 ;  /* 0x000a780b01007387 */ /* 0x0003e80000100800 */
[----:B------:R-:W-:Y:S01]  /*e2c0*/  STL [R1+0x264], R10 ;  /* 0x0002640a01007387 */ /* 0x000fe20000100800 */
[----:B0-----:R-:W-:-:S04]  /*e2d0*/  IADD3 R8, P5, PT, R6, R2, RZ ;  /* 0x0000000206087210 */ /* 0x001fc80007fbe0ff */
[----:B------:R-:W-:Y:S01]  /*e2e0*/  LEA.HI.X.SX32 R6, R6, R3, 0x1, P5 ;  /* 0x0000000306067211 */ /* 0x000fe200028f0eff */
[----:B------:R0:W-:Y:S01]  /*e2f0*/  STL [R1+0xa80], R8 ;  /* 0x000a800801007387 */ /* 0x0001e20000100800 */
[----:B-1----:R-:W-:-:S05]  /*e300*/  IMAD R11, R4, 0x17, RZ ;  /* 0x00000017040b7824 */ /* 0x002fca00078e02ff */
[-C--:B------:R-:W-:Y:S02]  /*e310*/  IADD3 R66, P5, PT, R11, R2.reuse, RZ ;  /* 0x000000020b427210 */ /* 0x080fe40007fbe0ff */
[-C--:B0-----:R-:W-:Y:S02]  /*e320*/  LEA.HI.X.SX32 R8, R20, R3.reuse, 0x1, P6 ;  /* 0x0000000314087211 */ /* 0x081fe400030f0eff */
[----:B------:R-:W-:Y:S02]  /*e330*/  IADD3 R20, P6, PT, R7, R2, RZ ;  /* 0x0000000207147210 */ /* 0x000fe40007fde0ff */
[-C--:B------:R-:W-:Y:S01]  /*e340*/  LEA.HI.X.SX32 R67, R11, R3.reuse, 0x1, P5 ;  /* 0x000000030b437211 */ /* 0x080fe200028f0eff */
[----:B------:R-:W-:Y:S01]  /*e350*/  STL [R1+0xa74], R8 ;  /* 0x000a740801007387 */ /* 0x000fe20000100800 */
[----:B------:R-:W-:Y:S01]  /*e360*/  LEA.HI.X.SX32 R24, R7, R3, 0x1, P6 ;  /* 0x0000000307187211 */ /* 0x000fe200030f0eff */
[C---:B------:R-:W-:Y:S02]  /*e370*/  IMAD R11, R4.reuse, 0x1a, RZ ;  /* 0x0000001a040b7824 */ /* 0x040fe400078e02ff */
[----:B------:R0:W-:Y:S04]  /*e380*/  STL [R1+0xa7c], R6 ;  /* 0x000a7c0601007387 */ /* 0x0001e80000100800 */
[----:B------:R-:W-:Y:S04]  /*e390*/  STL [R1+0xa88], R20 ;  /* 0x000a881401007387 */ /* 0x000fe80000100800 */
[----:B------:R-:W-:Y:S01]  /*e3a0*/  STL [R1+0x1440], R20 ;  /* 0x0014401401007387 */ /* 0x000fe20000100800 */
[----:B0-----:R-:W-:-:S03]  /*e3b0*/  IMAD R6, R4, 0x18, RZ ;  /* 0x0000001804067824 */ /* 0x001fc600078e02ff */
[----:B------:R-:W-:Y:S02]  /*e3c0*/  STL [R1+0xa90], R66 ;  /* 0x000a904201007387 */ /* 0x000fe40000100800 */
[CC--:B------:R-:W-:Y:S02]  /*e3d0*/  IADD3 R7, P6, PT, R6.reuse, R2.reuse, RZ ;  /* 0x0000000206077210 */ /* 0x0c0fe40007fde0ff */
[----:B------:R-:W-:Y:S02]  /*e3e0*/  STL [R1+0x1454], R66 ;  /* 0x0014544201007387 */ /* 0x000fe40000100800 */
[----:B------:R-:W-:Y:S02]  /*e3f0*/  LEA.HI.X.SX32 R6, R6, R3, 0x1, P6 ;  /* 0x0000000306067211 */ /* 0x000fe400030f0eff */
[----:B------:R0:W-:Y:S01]  /*e400*/  STL [R1+0xa98], R7 ;  /* 0x000a980701007387 */ /* 0x0001e20000100800 */
[----:B------:R-:W-:-:S03]  /*e410*/  IADD3 R12, P6, PT, R11, R2, RZ ;  /* 0x000000020b0c7210 */ /* 0x000fc60007fde0ff */
[----:B------:R-:W-:Y:S04]  /*e420*/  STL [R1+0xa84], R24 ;  /* 0x000a841801007387 */ /* 0x000fe80000100800 */
[----:B------:R1:W-:Y:S01]  /*e430*/  STL [R1+0x1458], R24 ;  /* 0x0014581801007387 */ /* 0x0003e20000100800 */
[----:B0-----:R-:W-:-:S05]  /*e440*/  IMAD R7, R4, 0x19, RZ ;  /* 0x0000001904077824 */ /* 0x001fca00078e02ff */
[----:B------:R-:W-:Y:S01]  /*e450*/  IADD3 R8, P5, PT, R7, R2, RZ ;  /* 0x0000000207087210 */ /* 0x000fe20007fbe0ff */
[----:B-1----:R-:W-:-:S03]  /*e460*/  IMAD R24, R4, 0x65, RZ ;  /* 0x0000006504187824 */ /* 0x002fc600078e02ff */
[----:B------:R-:W-:Y:S01]  /*e470*/  LEA.HI.X.SX32 R10, R7, R3, 0x1, P5 ;  /* 0x00000003070a7211 */ /* 0x000fe200028f0eff */
[----:B------:R-:W-:Y:S01]  /*e480*/  STL [R1+0xaa0], R8 ;  /* 0x000aa00801007387 */ /* 0x000fe20000100800 */
[----:B------:R-:W-:-:S03]  /*e490*/  IMAD R7, R4, 0x1c, RZ ;  /* 0x0000001c04077824 */ /* 0x000fc600078e02ff */
[----:B------:R-:W-:Y:S04]  /*e4a0*/  STL [R1+0xa8c], R67 ;  /* 0x000a8c4301007387 */ /* 0x000fe80000100800 */
[----:B------:R0:W-:Y:S04]  /*e4b0*/  STL [R1+0xa94], R6 ;  /* 0x000a940601007387 */ /* 0x0001e80000100800 */
[----:B------:R-:W-:Y:S04]  /*e4c0*/  STL [R1+0x1460], R67 ;  /* 0x0014604301007387 */ /* 0x000fe80000100800 */
[----:B------:R1:W-:Y:S01]  /*e4d0*/  STL [R1+0xaa8], R12 ;  /* 0x000aa80c01007387 */ /* 0x0003e20000100800 */
[----:B0-----:R-:W-:-:S03]  /*e4e0*/  IMAD R6, R4, 0x1b, RZ ;  /* 0x0000001b04067824 */ /* 0x001fc600078e02ff */
[----:B------:R-:W-:Y:S02]  /*e4f0*/  STL [R1+0xa9c], R10 ;  /* 0x000a9c0a01007387 */ /* 0x000fe40000100800 */
[----:B------:R-:W-:Y:S01]  /*e500*/  IADD3 R8, P5, PT, R6, R2, RZ ;  /* 0x0000000206087210 */ /* 0x000fe20007fbe0ff */
[----:B-1----:R-:W-:-:S04]  /*e510*/  IMAD R12, R4, 0x1f, RZ ;  /* 0x0000001f040c7824 */ /* 0x002fc800078e02ff */
[----:B------:R0:W-:Y:S02]  /*e520*/  STL [R1+0xab0], R8 ;  /* 0x000ab00801007387 */ /* 0x0001e40000100800 */
[----:B0-----:R-:W-:Y:S01]  /*e530*/  LEA.HI.X.SX32 R8, R11, R3, 0x1, P6 ;  /* 0x000000030b087211 */ /* 0x001fe200030f0eff */
[----:B------:R-:W-:Y:S01]  /*e540*/  IMAD R11, R4, 0x1d, RZ ;  /* 0x0000001d040b7824 */ /* 0x000fe200078e02ff */
[----:B------:R-:W-:-:S03]  /*e550*/  IADD3 R10, P6, PT, R7, R2, RZ ;  /* 0x00000002070a7210 */ /* 0x000fc60007fde0ff */
[----:B------:R0:W-:Y:S04]  /*e560*/  STL [R1+0xaa4], R8 ;  /* 0x000aa40801007387 */ /* 0x0001e80000100800 */
[----:B------:R-:W-:Y:S01]  /*e570*/  STL [R1+0xab8], R10 ;  /* 0x000ab80a01007387 */ /* 0x000fe20000100800 */
[----:B0-----:R-:W-:Y:S01]  /*e580*/  LEA.HI.X.SX32 R8, R6, R3, 0x1, P5 ;  /* 0x0000000306087211 */ /* 0x001fe200028f0eff */
[----:B------:R-:W-:Y:S01]  /*e590*/  IMAD R6, R4, 0x1e, RZ ;  /* 0x0000001e04067824 */ /* 0x000fe200078e02ff */
[----:B------:R-:W-:-:S03]  /*e5a0*/  IADD3 R70, P5, PT, R11, R2, RZ ;  /* 0x000000020b467210 */ /* 0x000fc60007fbe0ff */
[----:B------:R0:W-:Y:S01]  /*e5b0*/  STL [R1+0xaac], R8 ;  /* 0x000aac0801007387 */ /* 0x0001e20000100800 */
[----:B------:R-:W-:Y:S01]  /*e5c0*/  LEA.HI.X.SX32 R20, R11, R3, 0x1, P5 ;  /* 0x000000030b147211 */ /* 0x000fe200028f0eff */
[----:B------:R-:W-:Y:S01]  /*e5d0*/  IMAD.SHL.U32 R11, R4, 0x20, RZ ;  /* 0x00000020040b7824 */ /* 0x000fe200078e00ff */
[----:B------:R-:W-:-:S04]  /*e5e0*/  IADD3 R63, P5, PT, R12, R2, RZ ;  /* 0x000000020c3f7210 */ /* 0x000fc80007fbe0ff */
[-C--:B------:R-:W-:Y:S01]  /*e5f0*/  LEA.HI.X.SX32 R64, R12, R3.reuse, 0x1, P5 ;  /* 0x000000030c407211 */ /* 0x080fe200028f0eff */
[----:B------:R-:W-:Y:S01]  /*e600*/  IMAD R12, R4, 0x22, RZ ;  /* 0x00000022040c7824 */ /* 0x000fe200078e02ff */
[----:B0-----:R-:W-:Y:S02]  /*e610*/  LEA.HI.X.SX32 R8, R7, R3, 0x1, P6 ;  /* 0x0000000307087211 */ /* 0x001fe400030f0eff */
[----:B------:R-:W-:-:S03]  /*e620*/  IADD3 R7, P6, PT, R6, R2, RZ ;  /* 0x0000000206077210 */ /* 0x000fc60007fde0ff */
[----:B------:R-:W-:Y:S01]  /*e630*/  STL [R1+0xab4], R8 ;  /* 0x000ab40801007387 */ /* 0x000fe20000100800 */
[----:B------:R-:W-:-:S03]  /*e640*/  LEA.HI.X.SX32 R6, R6, R3, 0x1, P6 ;  /* 0x0000000306067211 */ /* 0x000fc600030f0eff */
[----:B------:R-:W-:Y:S04]  /*e650*/  STL [R1+0xac0], R70 ;  /* 0x000ac04601007387 */ /* 0x000fe80000100800 */
[----:B------:R-:W-:Y:S04]  /*e660*/  STL [R1+0x1464], R70 ;  /* 0x0014644601007387 */ /* 0x000fe80000100800 */
[----:B------:R-:W-:Y:S04]  /*e670*/  STL [R1+0xac8], R7 ;  /* 0x000ac80701007387 */ /* 0x000fe80000100800 */
[----:B------:R0:W-:Y:S04]  /*e680*/  STL [R1+0x146c], R7 ;  /* 0x00146c0701007387 */ /* 0x0001e80000100800 */
[----:B------:R-:W-:Y:S04]  /*e690*/  STL [R1+0xabc], R20 ;  /* 0x000abc1401007387 */ /* 0x000fe80000100800 */
[----:B------:R1:W-:Y:S01]  /*e6a0*/  STL [R1+0x1470], R20 ;  /* 0x0014701401007387 */ /* 0x0003e20000100800 */
[----:B0-----:R-:W-:-:S03]  /*e6b0*/  IADD3 R7, P6, PT, R11, R2, RZ ;  /* 0x000000020b077210 */ /* 0x001fc60007fde0ff */
[----:B------:R-:W-:Y:S04]  /*e6c0*/  STL [R1+0xad0], R63 ;  /* 0x000ad03f01007387 */ /* 0x000fe80000100800 */
[----:B------:R-:W-:Y:S01]  /*e6d0*/  STL [R1+0x1478], R63 ;  /* 0x0014783f01007387 */ /* 0x000fe20000100800 */
[----:B-1----:R-:W-:-:S03]  /*e6e0*/  IMAD R20, R4, 0x67, RZ ;  /* 0x0000006704147824 */ /* 0x002fc600078e02ff */
[----:B------:R0:W-:Y:S04]  /*e6f0*/  STL [R1+0xad8], R7 ;  /* 0x000ad80701007387 */ /* 0x0001e80000100800 */
[----:B------:R-:W-:Y:S04]  /*e700*/  STL [R1+0xac4], R6 ;  /* 0x000ac40601007387 */ /* 0x000fe80000100800 */
[----:B------:R1:W-:Y:S01]  /*e710*/  STL [R1+0x147c], R6 ;  /* 0x00147c0601007387 */ /* 0x0003e20000100800 */
[----:B0-----:R-:W-:-:S05]  /*e720*/  IADD3 R7, P5, PT, R25, R2, RZ ;  /* 0x0000000219077210 */ /* 0x001fca0007fbe0ff */
[----:B------:R0:W-:Y:S01]  /*e730*/  STL [R1+0xae0], R7 ;  /* 0x000ae00701007387 */ /* 0x0001e20000100800 */
[----:B-1----:R-:W-:Y:S01]  /*e740*/  LEA.HI.X.SX32 R6, R11, R3, 0x1, P6 ;  /* 0x000000030b067211 */ /* 0x002fe200030f0eff */
[----:B------:R-:W-:Y:S02]  /*e750*/  IMAD R11, R4, 0x23, RZ ;  /* 0x00000023040b7824 */ /* 0x000fe400078e02ff */
[----:B------:R-:W-:Y:S01]  /*e760*/  STL [R1+0xacc], R64 ;  /* 0x000acc4001007387 */ /* 0x000fe20000100800 */
[----:B------:R-:W-:-:S03]  /*e770*/  IADD3 R8, P6, PT, R12, R2, RZ ;  /* 0x000000020c087210 */ /* 0x000fc60007fde0ff */
[----:B------:R1:W-:Y:S01]  /*e780*/  STL [R1+0xad4], R6 ;  /* 0x000ad40601007387 */ /* 0x0003e20000100800 */
[----:B0-----:R-:W-:Y:S01]  /*e790*/  LEA.HI.X.SX32 R7, R25, R3, 0x1, P5 ;  /* 0x0000000319077211 */ /* 0x001fe200028f0eff */
[----:B------:R-:W-:Y:S02]  /*e7a0*/  IMAD R25, R4, 0x24, RZ ;  /* 0x0000002404197824 */ /* 0x000fe400078e02ff */
[----:B------:R-:W-:Y:S04]  /*e7b0*/  STL [R1+0x1484], R64 ;  /* 0x0014844001007387 */ /* 0x000fe80000100800 */
[----:B------:R0:W-:Y:S01]  /*e7c0*/  STL [R1+0xae8], R8 ;  /* 0x000ae80801007387 */ /* 0x0001e20000100800 */
[----:B-1----:R-:W-:-:S03]  /*e7d0*/  IADD3 R6, P5, PT, R11, R2, RZ ;  /* 0x000000020b067210 */ /* 0x002fc60007fbe0ff */
[----:B------:R-:W-:Y:S04]  /*e7e0*/  STL [R1+0xadc], R7 ;  /* 0x000adc0701007387 */ /* 0x000fe80000100800 */
[----:B------:R1:W-:Y:S01]  /*e7f0*/  STL [R1+0xaf0], R6 ;  /* 0x000af00601007387 */ /* 0x0003e20000100800 */
[----:B0-----:R-:W-:Y:S01]  /*e800*/  IMAD R8, R4, 0x5b, RZ ;  /* 0x0000005b04087824 */ /* 0x001fe200078e02ff */
[----:B-1----:R-:W-:Y:S01]  /*e810*/  LEA.HI.X.SX32 R6, R12, R3, 0x1, P6 ;  /* 0x000000030c067211 */ /* 0x002fe200030f0eff */
[----:B------:R-:W-:Y:S01]  /*e820*/  IMAD R12, R4, 0x25, RZ ;  /* 0x00000025040c7824 */ /* 0x000fe200078e02ff */
[----:B------:R-:W-:-:S03]  /*e830*/  IADD3 R7, P6, PT, R25, R2, RZ ;  /* 0x0000000219077210 */ /* 0x000fc60007fde0ff */
[----:B------:R0:W-:Y:S04]  /*e840*/  STL [R1+0xae4], R6 ;  /* 0x000ae40601007387 */ /* 0x0001e80000100800 */
[----:B------:R1:W-:Y:S01]  /*e850*/  STL [R1+0xaf8], R7 ;  /* 0x000af80701007387 */ /* 0x0003e20000100800 */
[----:B0-----:R-:W-:Y:S01]  /*e860*/  LEA.HI.X.SX32 R6, R11, R3, 0x1, P5 ;  /* 0x000000030b067211 */ /* 0x001fe200028f0eff */
[----:B------:R-:W-:Y:S01]  /*e870*/  IMAD R11, R4, 0x26, RZ ;  /* 0x00000026040b7824 */ /* 0x000fe200078e02ff */
[----:B------:R-:W-:-:S03]  /*e880*/  IADD3 R69, P5, PT, R12, R2, RZ ;  /* 0x000000020c457210 */ /* 0x000fc60007fbe0ff */
[----:B------:R0:W-:Y:S01]  /*e890*/  STL [R1+0xaec], R6 ;  /* 0x000aec0601007387 */ /* 0x0001e20000100800 */
[----:B------:R-:W-:Y:S01]  /*e8a0*/  LEA.HI.X.SX32 R26, R12, R3, 0x1, P5 ;  /* 0x000000030c1a7211 */ /* 0x000fe200028f0eff */
[----:B------:R-:W-:Y:S01]  /*e8b0*/  IMAD R12, R4, 0x28, RZ ;  /* 0x00000028040c7824 */ /* 0x000fe200078e02ff */
[----:B------:R-:W-:-:S04]  /*e8c0*/  IADD3 R60, P5, PT, R13, R2, RZ ;  /* 0x000000020d3c7210 */ /* 0x000fc80007fbe0ff */
[-C--:B------:R-:W-:Y:S01]  /*e8d0*/  LEA.HI.X.SX32 R61, R13, R3.reuse, 0x1, P5 ;  /* 0x000000030d3d7211 */ /* 0x080fe200028f0eff */
[----:B------:R-:W-:Y:S01]  /*e8e0*/  IMAD R13, R4, 0x2a, RZ ;  /* 0x0000002a040d7824 */ /* 0x000fe200078e02ff */
[-C--:B-1----:R-:W-:Y:S02]  /*e8f0*/  IADD3 R7, P5, PT, R27, R2.reuse, RZ ;  /* 0x000000021b077210 */ /* 0x082fe40007fbe0ff */
[----:B0-----:R-:W-:Y:S02]  /*e900*/  LEA.HI.X.SX32 R6, R25, R3, 0x1, P6 ;  /* 0x0000000319067211 */ /* 0x001fe400030f0eff */
[----:B------:R-:W-:-:S03]  /*e910*/  IADD3 R25, P6, PT, R11, R2, RZ ;  /* 0x000000020b197210 */ /* 0x000fc60007fde0ff */
[----:B------:R0:W-:Y:S01]  /*e920*/  STL [R1+0xaf4], R6 ;  /* 0x000af40601007387 */ /* 0x0001e20000100800 */
[----:B------:R-:W-:-:S03]  /*e930*/  LEA.HI.X.SX32 R11, R11, R3, 0x1, P6 ;  /* 0x000000030b0b7211 */ /* 0x000fc600030f0eff */
        /* <DEDUP_REMOVED lines=12> */
[----:B0-----:R-:W-:Y:S01]  /*ea00*/  LEA.HI.X.SX32 R6, R12, R3, 0x1, P6 ;  /* 0x000000030c067211 */ /* 0x001fe200030f0eff */
[----:B------:R-:W-:-:S02]  /*ea10*/  IMAD R12, R4, 0x2b, RZ ;  /* 0x0000002b040c7824 */ /* 0x000fc400078e02ff */
[----:B------:R0:W-:Y:S01]  /*ea20*/  STL [R1+0xb20], R7 ;  /* 0x000b200701007387 */ /* 0x0001e20000100800 */
[----:B------:R-:W-:-:S03]  /*ea30*/  IADD3 R10, P6, PT, R13, R2, RZ ;  /* 0x000000020d0a7210 */ /* 0x000fc60007fde0ff */
[----:B------:R-:W-:Y:S04]  /*ea40*/  STL [R1+0xb0c], R61 ;  /* 0x000b0c3d01007387 */ /* 0x000fe80000100800 */
        /* <DEDUP_REMOVED lines=8> */
[C---:B0-----:R-:W-:Y:S01]  /*ead0*/  IMAD R10, R4.reuse, 0x5f, RZ ;  /* 0x0000005f040a7824 */ /* 0x041fe200078e02ff */
        /* <DEDUP_REMOVED lines=36> */
[----:B------:R-:W-:Y:S01]  /*ed20*/  STL [R1+0x14e0], R58 ;  /* 0x0014e03a01007387 */ /* 0x000fe20000100800 */
[----:B0-----:R-:W-:Y:S01]  /*ed30*/  LEA.HI.X.SX32 R7, R29, R3, 0x1, P5 ;  /* 0x000000031d077211 */ /* 0x001fe200028f0eff */
[----:B------:R-:W-:Y:S02]  /*ed40*/  IMAD R29, R4, 0x34, RZ ;  /* 0x00000034041d7824 */ /* 0x000fe400078e02ff */
[----:B------:R0:W-:Y:S04]  /*ed50*/  STL [R1+0xb54], R6 ;  /* 0x000b540601007387 */ /* 0x0001e80000100800 */
        /* <DEDUP_REMOVED lines=21> */
[----:B------:R1:W-:Y:S01]  /*eeb0*/  STL [R1+0xb70], R6 ;  /* 0x000b700601007387 */ /* 0x0003e20000100800 */
[----:B0-----:R-:W-:Y:S01]  /*eec0*/  LEA.HI.X.SX32 R7, R31, R3, 0x1, P6 ;  /* 0x000000031f077211 */ /* 0x001fe200030f0eff */
[----:B------:R-:W-:Y:S01]  /*eed0*/  IMAD R31, R4, 0x39, RZ ;  /* 0x00000039041f7824 */ /* 0x000fe200078e02ff */
[----:B------:R-:W-:-:S02]  /*eee0*/  IADD3 R57, P6, PT, R29, R2, RZ ;  /* 0x000000021d397210 */ /* 0x000fc40007fde0ff */
[-C--:B-1----:R-:W-:Y:S01]  /*eef0*/  LEA.HI.X.SX32 R6, R13, R3.reuse, 0x1, P5 ;  /* 0x000000030d067211 */ /* 0x082fe200028f0eff */
[----:B------:R-:W-:Y:S01]  /*ef00*/  IMAD R13, R4, 0x36, RZ ;  /* 0x00000036040d7824 */ /* 0x000fe200078e02ff */
[CC--:B------:R-:W-:Y:S01]  /*ef10*/  IADD3 R72, P5, PT, R14.reuse, R2.reuse, RZ ;  /* 0x000000020e487210 */ /* 0x0c0fe20007fbe0ff */
[----:B------:R0:W-:Y:S01]  /*ef20*/  STL [R1+0xb64], R7 ;  /* 0x000b640701007387 */ /* 0x0001e20000100800 */
[-C--:B------:R-:W-:Y:S02]  /*ef30*/  LEA.HI.X.SX32 R12, R29, R3.reuse, 0x1, P6 ;  /* 0x000000031d0c7211 */ /* 0x080fe400030f0eff */
[-C--:B------:R-:W-:Y:S01]  /*ef40*/  IADD3 R29, P6, PT, R13, R2.reuse, RZ ;  /* 0x000000020d1d7210 */ /* 0x080fe20007fde0ff */
[----:B------:R1:W-:Y:S01]  /*ef50*/  STL [R1+0xb6c], R6 ;  /* 0x000b6c0601007387 */ /* 0x0003e20000100800 */
[-C--:B------:R-:W-:Y:S01]  /*ef60*/  LEA.HI.X.SX32 R30, R14, R3.reuse, 0x1, P5 ;  /* 0x000000030e1e7211 */ /* 0x080fe200028f0eff */
[----:B------:R-:W-:Y:S01]  /*ef70*/  IMAD R14, R4, 0x38, RZ ;  /* 0x00000038040e7824 */ /* 0x000fe200078e02ff */
[----:B------:R-:W-:Y:S01]  /*ef80*/  IADD3 R54, P5, PT, R15, R2, RZ ;  /* 0x000000020f367210 */ /* 0x000fe20007fbe0ff */
[----:B------:R-:W-:Y:S01]  /*ef90*/  STL [R1+0xb78], R57 ;  /* 0x000b783901007387 */ /* 0x000fe20000100800 */
[----:B------:R-:W-:-:S02]  /*efa0*/  LEA.HI.X.SX32 R13, R13, R3, 0x1, P6 ;  /* 0x000000030d0d7211 */ /* 0x000fc400030f0eff */
[----:B------:R-:W-:Y:S01]  /*efb0*/  LEA.HI.X.SX32 R55, R15, R3, 0x1, P5 ;  /* 0x000000030f377211 */ /* 0x000fe200028f0eff */
[----:B------:R-:W-:Y:S01]  /*efc0*/  STL [R1+0x14e4], R57 ;  /* 0x0014e43901007387 */ /* 0x000fe20000100800 */
[-C--:B0-----:R-:W-:Y:S01]  /*efd0*/  IADD3 R7, P5, PT, R31, R2.reuse, RZ ;  /* 0x000000021f077210 */ /* 0x081fe20007fbe0ff */
[----:B------:R-:W-:Y:S01]  /*efe0*/  IMAD R15, R4, 0x3d, RZ ;  /* 0x0000003d040f7824 */ /* 0x000fe200078e02ff */
[----:B-1----:R-:W-:Y:S01]  /*eff0*/  IADD3 R6, P6, PT, R14, R2, RZ ;  /* 0x000000020e067210 */ /* 0x002fe20007fde0ff */
[----:B------:R-:W-:Y:S04]  /*f000*/  STL [R1+0xb80], R72 ;  /* 0x000b804801007387 */ /* 0x000fe80000100800 */
[----:B------:R-:W-:Y:S04]  /*f010*/  STL [R1+0x14e8], R72 ;  /* 0x0014e84801007387 */ /* 0x000fe80000100800 */
[----:B------:R-:W-:Y:S04]  /*f020*/  STL [R1+0xb74], R12 ;  /* 0x000b740c01007387 */ /* 0x000fe80000100800 */
[----:B------:R-:W-:Y:S04]  /*f030*/  STL [R1+0x14f0], R12 ;  /* 0x0014f00c01007387 */ /* 0x000fe80000100800 */
[----:B------:R-:W-:Y:S04]  /*f040*/  STL [R1+0xb88], R29 ;  /* 0x000b881d01007387 */ /* 0x000fe80000100800 */
[----:B------:R0:W-:Y:S04]  /*f050*/  STL [R1+0x14f4], R29 ;  /* 0x0014f41d01007387 */ /* 0x0001e80000100800 */
[----:B------:R-:W-:Y:S04]  /*f060*/  STL [R1+0xb7c], R30 ;  /* 0x000b7c1e01007387 */ /* 0x000fe80000100800 */
[----:B------:R1:W-:Y:S01]  /*f070*/  STL [R1+0x14fc], R30 ;  /* 0x0014fc1e01007387 */ /* 0x0003e20000100800 */
[----:B0-----:R-:W-:-:S03]  /*f080*/  IMAD R29, R4, 0x70, RZ ;  /* 0x00000070041d7824 */ /* 0x001fc600078e02ff */
[----:B------:R-:W-:Y:S04]  /*f090*/  STL [R1+0xb90], R54 ;  /* 0x000b903601007387 */ /* 0x000fe80000100800 */
[----:B------:R-:W-:Y:S01]  /*f0a0*/  STL [R1+0x1500], R54 ;  /* 0x0015003601007387 */ /* 0x000fe20000100800 */
[----:B-1----:R-:W-:-:S03]  /*f0b0*/  IMAD R30, R4, 0x66, RZ ;  /* 0x00000066041e7824 */ /* 0x002fc600078e02ff */
[----:B------:R0:W-:Y:S04]  /*f0c0*/  STL [R1+0xb98], R6 ;  /* 0x000b980601007387 */ /* 0x0001e80000100800 */
[----:B------:R-:W-:Y:S04]  /*f0d0*/  STL [R1+0xb84], R13 ;  /* 0x000b840d01007387 */ /* 0x000fe80000100800 */
[----:B------:R-:W-:Y:S01]  /*f0e0*/  STL [R1+0x1508], R13 ;  /* 0x0015080d01007387 */ /* 0x000fe20000100800 */
[----:B0-----:R-:W-:Y:S01]  /*f0f0*/  LEA.HI.X.SX32 R6, R14, R3, 0x1, P6 ;  /* 0x000000030e067211 */ /* 0x001fe200030f0eff */
[----:B------:R-:W-:-:S02]  /*f100*/  IMAD R14, R4, 0x3b, RZ ;  /* 0x0000003b040e7824 */ /* 0x000fc400078e02ff */
[----:B------:R-:W-:Y:S01]  /*f110*/  STL [R1+0xba0], R7 ;  /* 0x000ba00701007387 */ /* 0x000fe20000100800 */
[----:B------:R-:W-:-:S03]  /*f120*/  IADD3 R11, P6, PT, R33, R2, RZ ;  /* 0x00000002210b7210 */ /* 0x000fc60007fde0ff */
[----:B------:R-:W-:Y:S04]  /*f130*/  STL [R1+0xb8c], R55 ;  /* 0x000b8c3701007387 */ /* 0x000fe80000100800 */
[----:B------:R0:W-:Y:S04]  /*f140*/  STL [R1+0xb94], R6 ;  /* 0x000b940601007387 */ /* 0x0001e80000100800 */
[----:B------:R-:W-:Y:S04]  /*f150*/  STL [R1+0x150c], R55 ;  /* 0x00150c3701007387 */ /* 0x000fe80000100800 */
[----:B------:R1:W-:Y:S01]  /*f160*/  STL [R1+0xba8], R11 ;  /* 0x000ba80b01007387 */ /* 0x0003e20000100800 */
[----:B0-----:R-:W-:Y:S01]  /*f170*/  LEA.HI.X.SX32 R6, R31, R3, 0x1, P5 ;  /* 0x000000031f067211 */ /* 0x001fe200028f0eff */
[----:B------:R-:W-:Y:S01]  /*f180*/  IMAD R31, R4, 0x3c, RZ ;  /* 0x0000003c041f7824 */ /* 0x000fe200078e02ff */
[----:B------:R-:W-:-:S03]  /*f190*/  IADD3 R7, P5, PT, R14, R2, RZ ;  /* 0x000000020e077210 */ /* 0x000fc60007fbe0ff */
[----:B------:R0:W-:Y:S01]  /*f1a0*/  STL [R1+0xb9c], R6 ;  /* 0x000b9c0601007387 */ /* 0x0001e20000100800 */
[----:B-1----:R-:W-:-:S03]  /*f1b0*/  LEA.HI.X.SX32 R11, R33, R3, 0x1, P6 ;  /* 0x00000003210b7211 */ /* 0x002fc600030f0eff */
[----:B------:R1:W-:Y:S01]  /*f1c0*/  STL [R1+0xbb0], R7 ;  /* 0x000bb00701007387 */ /* 0x0003e20000100800 */
[CC--:B------:R-:W-:Y:S01]  /*f1d0*/  IADD3 R27, P6, PT, R31.reuse, R2.reuse, RZ ;  /* 0x000000021f1b7210 */ /* 0x0c0fe20007fde0ff */
[C---:B------:R-:W-:Y:S02]  /*f1e0*/  IMAD R33, R4.reuse, 0x41, RZ ;  /* 0x0000004104217824 */ /* 0x040fe400078e02ff */
[----:B------:R-:W-:Y:S01]  /*f1f0*/  STL [R1+0xba4], R11 ;  /* 0x000ba40b01007387 */ /* 0x000fe20000100800 */
[-C--:B------:R-:W-:Y:S01]  /*f200*/  LEA.HI.X.SX32 R23, R31, R3.reuse, 0x1, P6 ;  /* 0x000000031f177211 */ /* 0x080fe200030f0eff */
[----:B0-----:R-:W-:Y:S01]  /*f210*/  IMAD R6, R4, 0x64, RZ ;  /* 0x0000006404067824 */ /* 0x001fe200078e02ff */
[----:B-1----:R-:W-:Y:S01]  /*f220*/  LEA.HI.X.SX32 R7, R14, R3, 0x1, P5 ;  /* 0x000000030e077211 */ /* 0x002fe200028f0eff */
[----:B------:R-:W-:Y:S01]  /*f230*/  IMAD R14, R4, 0x3e, RZ ;  /* 0x0000003e040e7824 */ /* 0x000fe200078e02ff */
[----:B------:R-:W-:-:S03]  /*f240*/  IADD3 R44, P5, PT, R15, R2, RZ ;  /* 0x000000020f2c7210 */ /* 0x000fc60007fbe0ff */
[----:B------:R0:W-:Y:S01]  /*f250*/  STL [R1+0xbac], R7 ;  /* 0x000bac0701007387 */ /* 0x0001e20000100800 */
[-C--:B------:R-:W-:Y:S02]  /*f260*/  IADD3 R31, P6, PT, R14, R2.reuse, RZ ;  /* 0x000000020e1f7210 */ /* 0x080fe40007fde0ff */
[-C--:B------:R-:W-:Y:S01]  /*f270*/  LEA.HI.X.SX32 R28, R15, R3.reuse, 0x1, P5 ;  /* 0x000000030f1c7211 */ /* 0x080fe200028f0eff */
[----:B------:R-:W-:Y:S01]  /*f280*/  STL [R1+0xbb8], R27 ;  /* 0x000bb81b01007387 */ /* 0x000fe20000100800 */
[----:B------:R-:W-:Y:S01]  /*f290*/  IMAD.SHL.U32 R15, R4, 0x40, RZ ;  /* 0x00000040040f7824 */ /* 0x000fe200078e00ff */
[-C--:B------:R-:W-:Y:S02]  /*f2a0*/  IADD3 R52, P5, PT, R85, R2.reuse, RZ ;  /* 0x0000000255347210 */ /* 0x080fe40007fbe0ff */
[----:B------:R-:W-:Y:S01]  /*f2b0*/  STL [R1+0x1514], R27 ;  /* 0x0015141b01007387 */ /* 0x000fe20000100800 */
[-C--:B------:R-:W-:Y:S02]  /*f2c0*/  LEA.HI.X.SX32 R14, R14, R3.reuse, 0x1, P6 ;  /* 0x000000030e0e7211 */ /* 0x080fe400030f0eff */
[-C--:B0-----:R-:W-:Y:S01]  /*f2d0*/  IADD3 R7, P6, PT, R15, R2.reuse, RZ ;  /* 0x000000020f077210 */ /* 0x081fe20007fde0ff */
[----:B------:R-:W-:Y:S01]  /*f2e0*/  STL [R1+0xbc0], R44 ;  /* 0x000bc02c01007387 */ /* 0x000fe20000100800 */
[-C--:B------:R-:W-:Y:S01]  /*f2f0*/  LEA.HI.X.SX32 R53, R85, R3.reuse, 0x1, P5 ;  /* 0x0000000355357211 */ /* 0x080fe200028f0eff */
[C---:B------:R-:W-:Y:S01]  /*f300*/  IMAD R85, R4.reuse, 0x42, RZ ;  /* 0x0000004204557824 */ /* 0x040fe200078e02ff */
[----:B------:R-:W-:Y:S01]  /*f310*/  IADD3 R11, P5, PT, R33, R2, RZ ;  /* 0x00000002210b7210 */ /* 0x000fe20007fbe0ff */
        /* <DEDUP_REMOVED lines=14> */
[----:B------:R0:W-:Y:S04]  /*f400*/  STL [R1+0xbe0], R11 ;  /* 0x000be00b01007387 */ /* 0x0001e80000100800 */
[----:B------:R-:W-:Y:S04]  /*f410*/  STL [R1+0xbcc], R53 ;  /* 0x000bcc3501007387 */ /* 0x000fe80000100800 */
[----:B------:R1:W-:Y:S01]  /*f420*/  STL [R1+0xbd4], R7 ;  /* 0x000bd40701007387 */ /* 0x0003e20000100800 */
[----:B0-----:R-:W-:-:S03]  /*f430*/  IADD3 R11, P6, PT, R85, R2, RZ ;  /* 0x00000002550b7210 */ /* 0x001fc60007fde0ff */
[----:B------:R0:W-:Y:S04]  /*f440*/  STL [R1+0x153c], R53 ;  /* 0x00153c3501007387 */ /* 0x0001e80000100800 */
[----:B------:R2:W-:Y:S01]  /*f450*/  STL [R1+0xbe8], R11 ;  /* 0x000be80b01007387 */ /* 0x0005e20000100800 */
[----:B-1----:R-:W-:Y:S01]  /*f460*/  LEA.HI.X.SX32 R7, R33, R3, 0x1, P5 ;  /* 0x0000000321077211 */ /* 0x002fe200028f0eff */
[----:B------:R-:W-:Y:S01]  /*f470*/  IMAD R33, R4, 0x44, RZ ;  /* 0x0000004404217824 */ /* 0x000fe200078e02ff */
[----:B------:R-:W-:-:S03]  /*f480*/  IADD3 R14, P5, PT, R15, R2, RZ ;  /* 0x000000020f0e7210 */ /* 0x000fc60007fbe0ff */
[----:B------:R1:W-:Y:S01]  /*f490*/  STL [R1+0xbdc], R7 ;  /* 0x000bdc0701007387 */ /* 0x0003e20000100800 */
[-C--:B0-----:R-:W-:Y:S01]  /*f4a0*/  LEA.HI.X.SX32 R53, R15, R3.reuse, 0x1, P5 ;  /* 0x000000030f357211 */ /* 0x081fe200028f0eff */
[C---:B------:R-:W-:Y:S01]  /*f4b0*/  IMAD R15, R4.reuse, 0x46, RZ ;  /* 0x00000046040f7824 */ /* 0x040fe200078e02ff */
[-C--:B--2---:R-:W-:Y:S01]  /*f4c0*/  LEA.HI.X.SX32 R11, R85, R3.reuse, 0x1, P6 ;  /* 0x00000003550b7211 */ /* 0x084fe200030f0eff */
[----:B------:R-:W-:Y:S01]  /*f4d0*/  IMAD R85, R4, 0x47, RZ ;  /* 0x0000004704557824 */ /* 0x000fe200078e02ff */
[CC--:B------:R-:W-:Y:S02]  /*f4e0*/  IADD3 R61, P6, PT, R33.reuse, R2.reuse, RZ ;  /* 0x00000002213d7210 */ /* 0x0c0fe40007fde0ff */
[-C--:B------:R-:W-:Y:S01]  /*f4f0*/  IADD3 R50, P5, PT, R84, R2.reuse, RZ ;  /* 0x0000000254327210 */ /* 0x080fe20007fbe0ff */
[----:B------:R0:W-:Y:S01]  /*f500*/  STL [R1+0xbe4], R11 ;  /* 0x000be40b01007387 */ /* 0x0001e20000100800 */
[-C--:B------:R-:W-:Y:S01]  /*f510*/  LEA.HI.X.SX32 R73, R33, R3.reuse, 0x1, P6 ;  /* 0x0000000321497211 */ /* 0x080fe200030f0eff */
[----:B-1----:R-:W-:Y:S01]  /*f520*/  IMAD R7, R4, 0x68, RZ ;  /* 0x0000006804077824 */ /* 0x002fe200078e02ff */
[----:B------:R-:W-:Y:S01]  /*f530*/  IADD3 R33, P6, PT, R15, R2, RZ ;  /* 0x000000020f217210 */ /* 0x000fe20007fde0ff */
[----:B------:R-:W-:Y:S01]  /*f540*/  STL [R1+0xbf0], R14 ;  /* 0x000bf00e01007387 */ /* 0x000fe20000100800 */
[----:B------:R-:W-:-:S02]  /*f550*/  LEA.HI.X.SX32 R47, R84, R3, 0x1, P5 ;  /* 0x00000003542f7211 */ /* 0x000fc400028f0eff */
[-C--:B------:R-:W-:Y:S01]  /*f560*/  IADD3 R89, P5, PT, R85, R2.reuse, RZ ;  /* 0x0000000255597210 */ /* 0x080fe20007fbe0ff */
[----:B------:R1:W-:Y:S01]  /*f570*/  STL [R1+0x1564], R14 ;  /* 0x0015640e01007387 */ /* 0x0003e20000100800 */
[-C--:B------:R-:W-:Y:S02]  /*f580*/  LEA.HI.X.SX32 R15, R15, R3.reuse, 0x1, P6 ;  /* 0x000000030f0f7211 */ /* 0x080fe400030f0eff */
[-C--:B0-----:R-:W-:Y:S01]  /*f590*/  IADD3 R11, P6, PT, R91, R2.reuse, RZ ;  /* 0x000000025b0b7210 */ /* 0x081fe20007fde0ff */
[----:B------:R-:W-:Y:S01]  /*f5a0*/  STL [R1+0xbf8], R61 ;  /* 0x000bf83d01007387 */ /* 0x000fe20000100800 */
[----:B------:R-:W-:Y:S02]  /*f5b0*/  LEA.HI.X.SX32 R51, R85, R3, 0x1, P5 ;  /* 0x0000000355337211 */ /* 0x000fe400028f0eff */
[----:B------:R-:W-:Y:S01]  /*f5c0*/  IADD3 R12, P5, PT, R88, R2, RZ ;  /* 0x00000002580c7210 */ /* 0x000fe20007fbe0ff */
[----:B------:R-:W-:Y:S01]  /*f5d0*/  STL [R1+0x1568], R61 ;  /* 0x0015683d01007387 */ /* 0x000fe20000100800 */
[----:B------:R-:W-:-:S04]  /*f5e0*/  @!UP1 UIADD3 UR10, UPT, UPT, -UR4, 0x100000, URZ ;  /* 0x00100000040a9890 */ /* 0x000fc8000fffe1ff */
[----:B------:R-:W-:Y:S02]  /*f5f0*/  @!UP1 USHF.L.U32 UR11, UR10, 0xb, URZ ;  /* 0x0000000b0a0b9899 */ /* 0x000fe400080006ff */
[----:B------:R-:W-:Y:S01]  /*f600*/  @!UP1 USHF.L.U32 UR10, UR10, 0x1, URZ ;  /* 0x000000010a0a9899 */ /* 0x000fe200080006ff */
[C---:B-1----:R-:W-:Y:S01]  /*f610*/  IMAD R14, R4.reuse, 0x78, RZ ;  /* 0x00000078040e7824 */ /* 0x042fe200078e02ff */
        /* <DEDUP_REMOVED lines=19> */
[----:B------:R-:W-:Y:S01]  /*f750*/  STL [R1+0x1598], R51 ;  /* 0x0015983301007387 */ /* 0x000fe20000100800 */
[----:B0-----:R-:W-:-:S03]  /*f760*/  IADD3 R12, P6, PT, R87, R2, RZ ;  /* 0x00000002570c7210 */ /* 0x001fc60007fde0ff */
[----:B------:R0:W-:Y:S04]  /*f770*/  STL [R1+0xc14], R11 ;  /* 0x000c140b01007387 */ /* 0x0001e80000100800 */
[----:B------:R-:W-:Y:S01]  /*f780*/  STL [R1+0xc28], R12 ;  /* 0x000c280c01007387 */ /* 0x000fe20000100800 */
[----:B0-----:R-:W-:Y:S01]  /*f790*/  LEA.HI.X.SX32 R11, R88, R3, 0x1, P5 ;  /* 0x00000003580b7211 */ /* 0x001fe200028f0eff */
[----:B------:R-:W-:Y:S01]  /*f7a0*/  IMAD R88, R4, 0x6c, RZ ;  /* 0x0000006c04587824 */ /* 0x000fe200078e02ff */
[----:B------:R-:W-:-:S03]  /*f7b0*/  IADD3 R28, P5, PT, R86, R2, RZ ;  /* 0x00000002561c7210 */ /* 0x000fc60007fbe0ff */
[----:B------:R0:W-:Y:S01]  /*f7c0*/  STL [R1+0xc1c], R11 ;  /* 0x000c1c0b01007387 */ /* 0x0001e20000100800 */
[-C--:B------:R-:W-:Y:S01]  /*f7d0*/  LEA.HI.X.SX32 R52, R86, R3.reuse, 0x1, P5 ;  /* 0x0000000356347211 */ /* 0x080fe200028f0eff */
[C---:B------:R-:W-:Y:S01]  /*f7e0*/  IMAD R86, R4.reuse, 0x6d, RZ ;  /* 0x0000006d04567824 */ /* 0x040fe200078e02ff */
[CC--:B------:R-:W-:Y:S01]  /*f7f0*/  IADD3 R59, P5, PT, R9.reuse, R2.reuse, RZ ;  /* 0x00000002093b7210 */ /* 0x0c0fe20007fbe0ff */
[----:B------:R-:W-:Y:S03]  /*f800*/  STL [R1+0xc30], R28 ;  /* 0x000c301c01007387 */ /* 0x000fe60000100800 */
[-C--:B------:R-:W-:Y:S01]  /*f810*/  LEA.HI.X.SX32 R56, R9, R3.reuse, 0x1, P5 ;  /* 0x0000000309387211 */ /* 0x080fe200028f0eff */
[C---:B------:R-:W-:Y:S01]  /*f820*/  IMAD R9, R4.reuse, 0x6e, RZ ;  /* 0x0000006e04097824 */ /* 0x040fe200078e02ff */
[-C--:B------:R-:W-:Y:S02]  /*f830*/  IADD3 R48, P5, PT, R49, R2.reuse, RZ ;  /* 0x0000000231307210 */ /* 0x080fe40007fbe0ff */
[-C--:B0-----:R-:W-:Y:S01]  /*f840*/  LEA.HI.X.SX32 R11, R87, R3.reuse, 0x1, P6 ;  /* 0x00000003570b7211 */ /* 0x081fe200030f0eff */
[----:B------:R-:W-:Y:S01]  /*f850*/  STTM.x64 tmem[UR8], RZ ;  /* 0x000000ff000079ed */ /* 0x000fe20008340008 */
[-C--:B------:R-:W-:Y:S01]  /*f860*/  IADD3 R60, P6, PT, R35, R2.reuse, RZ ;  /* 0x00000002233c7210 */ /* 0x080fe20007fde0ff */
[----:B------:R-:W-:Y:S01]  /*f870*/  IMAD R87, R4, 0x7d, RZ ;  /* 0x0000007d04577824 */ /* 0x000fe200078e02ff */
[----:B------:R-:W-:Y:S01]  /*f880*/  LEA.HI.X.SX32 R49, R49, R3, 0x1, P5 ;  /* 0x0000000331317211 */ /* 0x000fe200028f0eff */
[----:B------:R0:W-:Y:S01]  /*f890*/  STL [R1+0xc24], R11 ;  /* 0x000c240b01007387 */ /* 0x0001e20000100800 */
[----:B------:R-:W-:-:S03]  /*f8a0*/  IADD3 R13, P5, PT, R46, R2, RZ ;  /* 0x000000022e0d7210 */ /* 0x000fc60007fbe0ff */
[----:B------:R-:W-:Y:S04]  /*f8b0*/  STL [R1+0x15a0], R28 ;  /* 0x0015a01c01007387 */ /* 0x000fe80000100800 */
[----:B------:R-:W-:Y:S01]  /*f8c0*/  STL [R1+0xc38], R60 ;  /* 0x000c383c01007387 */ /* 0x000fe20000100800 */
[----:B0-----:R-:W-:-:S03]  /*f8d0*/  LEA.HI.X.SX32 R11, R35, R3, 0x1, P6 ;  /* 0x00000003230b7211 */ /* 0x001fc600030f0eff */
[----:B------:R-:W-:Y:S01]  /*f8e0*/  STL [R1+0x15a4], R60 ;  /* 0x0015a43c01007387 */ /* 0x000fe20000100800 */
[----:B------:R-:W-:-:S03]  /*f8f0*/  IADD3 R35, P6, PT, R16, R2, RZ ;  /* 0x0000000210237210 */ /* 0x000fc60007fde0ff */
[----:B------:R-:W-:Y:S01]  /*f900*/  STL [R1+0xc2c], R52 ;  /* 0x000c2c3401007387 */ /* 0x000fe20000100800 */
[----:B------:R-:W-:-:S03]  /*f910*/  LEA.HI.X.SX32 R16, R16, R3, 0x1, P6 ;  /* 0x0000000310107211 */ /* 0x000fc600030f0eff */
[----:B------:R-:W-:Y:S04]  /*f920*/  STL [R1+0x15d4], R52 ;  /* 0x0015d43401007387 */ /* 0x000fe80000100800 */
[----:B------:R-:W-:Y:S04]  /*f930*/  STL [R1+0xc40], R59 ;  /* 0x000c403b01007387 */ /* 0x000fe80000100800 */
[----:B------:R-:W-:Y:S04]  /*f940*/  STL [R1+0x15d8], R59 ;  /* 0x0015d83b01007387 */ /* 0x000fe80000100800 */
[----:B------:R-:W-:Y:S04]  /*f950*/  STL [R1+0xc34], R11 ;  /* 0x000c340b01007387 */ /* 0x000fe80000100800 */
[----:B------:R0:W-:Y:S04]  /*f960*/  STL [R1+0x15e0], R11 ;  /* 0x0015e00b01007387 */ /* 0x0001e80000100800 */
[----:B------:R-:W-:Y:S04]  /*f970*/  STL [R1+0xc48], R35 ;  /* 0x000c482301007387 */ /* 0x000fe80000100800 */
[----:B------:R-:W-:Y:S01]  /*f980*/  STL [R1+0x15e4], R35 ;  /* 0x0015e42301007387 */ /* 0x000fe20000100800 */
[----:B0-----:R-:W-:-:S03]  /*f990*/  IADD3 R11, P6, PT, R62, R2, RZ ;  /* 0x000000023e0b7210 */ /* 0x001fc60007fde0ff */
[----:B------:R-:W-:Y:S01]  /*f9a0*/  STL [R1+0xc3c], R56 ;  /* 0x000c3c3801007387 */ /* 0x000fe20000100800 */
[----:B------:R-:W-:-:S03]  /*f9b0*/  LEA.HI.X.SX32 R12, R62, R3, 0x1, P6 ;  /* 0x000000033e0c7211 */ /* 0x000fc600030f0eff */
[----:B------:R-:W-:Y:S01]  /*f9c0*/  STL [R1+0x15ec], R56 ;  /* 0x0015ec3801007387 */ /* 0x000fe20000100800 */
[----:B------:R-:W-:-:S03]  /*f9d0*/  IADD3 R28, P6, PT, R45, R2, RZ ;  /* 0x000000022d1c7210 */ /* 0x000fc60007fde0ff */
[----:B------:R-:W-:Y:S01]  /*f9e0*/  STL [R1+0xc50], R48 ;  /* 0x000c503001007387 */ /* 0x000fe20000100800 */
[-C--:B------:R-:W-:Y:S02]  /*f9f0*/  LEA.HI.X.SX32 R60, R45, R3.reuse, 0x1, P6 ;  /* 0x000000032d3c7211 */ /* 0x080fe400030f0eff */
[CC--:B------:R-:W-:Y:S01]  /*fa00*/  IADD3 R25, P6, PT, R37.reuse, R2.reuse, RZ ;  /* 0x0000000225197210 */ /* 0x0c0fe20007fde0ff */
[----:B------:R-:W-:Y:S03]  /*fa10*/  STL [R1+0x15f0], R48 ;  /* 0x0015f03001007387 */ /* 0x000fe60000100800 */
[----:B------:R-:W-:Y:S01]  /*fa20*/  LEA.HI.X.SX32 R26, R37, R3, 0x1, P6 ;  /* 0x00000003251a7211 */ /* 0x000fe200030f0eff */
[----:B------:R0:W-:Y:S01]  /*fa30*/  STL [R1+0xc58], R11 ;  /* 0x000c580b01007387 */ /* 0x0001e20000100800 */
[----:B------:R-:W-:-:S03]  /*fa40*/  IADD3 R37, P6, PT, R17, R2, RZ ;  /* 0x0000000211257210 */ /* 0x000fc60007fde0ff */
[----:B------:R-:W-:Y:S01]  /*fa50*/  STL [R1+0xc44], R16 ;  /* 0x000c441001007387 */ /* 0x000fe20000100800 */
[----:B------:R-:W-:-:S03]  /*fa60*/  LEA.HI.X.SX32 R17, R17, R3, 0x1, P6 ;  /* 0x0000000311117211 */ /* 0x000fc600030f0eff */
[----:B------:R-:W-:Y:S01]  /*fa70*/  STL [R1+0x15f8], R16 ;  /* 0x0015f81001007387 */ /* 0x000fe20000100800 */
[----:B0-----:R-:W-:-:S03]  /*fa80*/  IMAD R11, R4, 0x6f, RZ ;  /* 0x0000006f040b7824 */ /* 0x001fc600078e02ff */
[----:B------:R0:W-:Y:S04]  /*fa90*/  STL [R1+0xc60], R13 ;  /* 0x000c600d01007387 */ /* 0x0001e80000100800 */
[----:B------:R-:W-:Y:S04]  /*faa0*/  STL [R1+0xc4c], R49 ;  /* 0x000c4c3101007387 */ /* 0x000fe80000100800 */
[----:B------:R-:W-:Y:S01]  /*fab0*/  STL [R1+0x15fc], R49 ;  /* 0x0015fc3101007387 */ /* 0x000fe20000100800 */
[----:B0-----:R-:W-:-:S03]  /*fac0*/  IADD3 R13, P6, PT, R41, R2, RZ ;  /* 0x00000002290d7210 */ /* 0x001fc60007fde0ff */
[----:B------:R0:W-:Y:S02]  /*fad0*/  STL [R1+0xc54], R12 ;  /* 0x000c540c01007387 */ /* 0x0001e40000100800 */
[----:B0-----:R-:W-:Y:S02]  /*fae0*/  LEA.HI.X.SX32 R12, R46, R3, 0x1, P5 ;  /* 0x000000032e0c7211 */ /* 0x001fe400028f0eff */
[----:B------:R-:W-:-:S03]  /*faf0*/  IADD3 R23, P5, PT, R43, R2, RZ ;  /* 0x000000022b177210 */ /* 0x000fc60007fbe0ff */
[----:B------:R0:W-:Y:S01]  /*fb00*/  STL [R1+0xc5c], R12 ;  /* 0x000c5c0c01007387 */ /* 0x0001e20000100800 */
[-C--:B------:R-:W-:Y:S02]  /*fb10*/  LEA.HI.X.SX32 R31, R43, R3.reuse, 0x1, P5 ;  /* 0x000000032b1f7211 */ /* 0x080fe400028f0eff */
[CC--:B------:R-:W-:Y:S01]  /*fb20*/  IADD3 R65, P5, PT, R42.reuse, R2.reuse, RZ ;  /* 0x000000022a417210 */ /* 0x0c0fe20007fbe0ff */
[----:B------:R-:W-:Y:S03]  /*fb30*/  STL [R1+0xc68], R28 ;  /* 0x000c681c01007387 */ /* 0x000fe60000100800 */
[----:B------:R-:W-:Y:S01]  /*fb40*/  LEA.HI.X.SX32 R62, R42, R3, 0x1, P5 ;  /* 0x000000032a3e7211 */ /* 0x000fe200028f0eff */
[----:B------:R1:W-:Y:S01]  /*fb50*/  STL [R1+0x1604], R28 ;  /* 0x0016041c01007387 */ /* 0x0003e20000100800 */
[----:B------:R-:W-:Y:S01]  /*fb60*/  IADD3 R45, P5, PT, R22, R2, RZ ;  /* 0x00000002162d7210 */ /* 0x000fe20007fbe0ff */
[----:B0-----:R-:W-:-:S02]  /*fb70*/  IMAD R12, R4, 0x71, RZ ;  /* 0x00000071040c7824 */ /* 0x001fc400078e02ff */
[----:B------:R-:W-:Y:S01]  /*fb80*/  STL [R1+0xc70], R23 ;  /* 0x000c701701007387 */ /* 0x000fe20000100800 */
[-C--:B------:R-:W-:Y:S01]  /*fb90*/  LEA.HI.X.SX32 R46, R22, R3.reuse, 0x1, P5 ;  /* 0x00000003162e7211 */ /* 0x080fe200028f0eff */
[----:B------:R-:W-:Y:S01]  /*fba0*/  IMAD R22, R4, 0x73, RZ ;  /* 0x0000007304167824 */ /* 0x000fe200078e02ff */
[CC--:B------:R-:W-:Y:S01]  /*fbb0*/  IADD3 R58, P5, PT, R19.reuse, R2.reuse, RZ ;  /* 0x00000002133a7210 */ /* 0x0c0fe20007fbe0ff */
[----:B------:R0:W-:Y:S03]  /*fbc0*/  STL [R1+0x1634], R23 ;  /* 0x0016341701007387 */ /* 0x0001e60000100800 */
[----:B-1----:R-:W-:Y:S01]  /*fbd0*/  LEA.HI.X.SX32 R28, R19, R3, 0x1, P5 ;  /* 0x00000003131c7211 */ /* 0x002fe200028f0eff */
[----:B------:R-:W-:Y:S01]  /*fbe0*/  STL [R1+0xc64], R60 ;  /* 0x000c643c01007387 */ /* 0x000fe20000100800 */
[----:B------:R-:W-:Y:S01]  /*fbf0*/  IADD3 R27, P5, PT, R8, R2, RZ ;  /* 0x00000002081b7210 */ /* 0x000fe20007fbe0ff */
[----:B------:R-:W-:-:S02]  /*fc00*/  IMAD R19, R4, 0x74, RZ ;  /* 0x0000007404137824 */ /* 0x000fc400078e02ff */
[----:B------:R-:W-:Y:S01]  /*fc10*/  STL [R1+0x1638], R60 ;  /* 0x0016383c01007387 */ /* 0x000fe20000100800 */
[-C--:B------:R-:W-:Y:S01]  /*fc20*/  LEA.HI.X.SX32 R44, R8, R3.reuse, 0x1, P5 ;  /* 0x00000003082c7211 */ /* 0x080fe200028f0eff */
[C---:B------:R-:W-:Y:S01]  /*fc30*/  IMAD R8, R4.reuse, 0x75, RZ ;  /* 0x0000007504087824 */ /* 0x040fe200078e02ff */
[CC--:B------:R-:W-:Y:S01]  /*fc40*/  IADD3 R71, P5, PT, R21.reuse, R2.reuse, RZ ;  /* 0x0000000215477210 */ /* 0x0c0fe20007fbe0ff */
[----:B------:R-:W-:Y:S01]  /*fc50*/  STL [R1+0xc78], R25 ;  /* 0x000c781901007387 */ /* 0x000fe20000100800 */
[----:B0-----:R-:W-:Y:S02]  /*fc60*/  IMAD R23, R4, 0x7b, RZ ;  /* 0x0000007b04177824 */ /* 0x001fe400078e02ff */
[----:B------:R-:W-:Y:S01]  /*fc70*/  LEA.HI.X.SX32 R68, R21, R3, 0x1, P5 ;  /* 0x0000000315447211 */ /* 0x000fe200028f0eff */
[----:B------:R0:W-:Y:S01]  /*fc80*/  STL [R1+0x1640], R25 ;  /* 0x0016401901007387 */ /* 0x0001e20000100800 */
[----:B------:R-:W-:Y:S01]  /*fc90*/  IADD3 R42, P5, PT, R10, R2, RZ ;  /* 0x000000020a2a7210 */ /* 0x000fe20007fbe0ff */
[----:B------:R-:W-:-:S02]  /*fca0*/  IMAD R21, R4, 0x76, RZ ;  /* 0x0000007604157824 */ /* 0x000fc400078e02ff */
[----:B------:R-:W-:Y:S01]  /*fcb0*/  STL [R1+0xc6c], R31 ;  /* 0x000c6c1f01007387 */ /* 0x000fe20000100800 */
[-C--:B------:R-:W-:Y:S01]  /*fcc0*/  LEA.HI.X.SX32 R43, R10, R3.reuse, 0x1, P5 ;  /* 0x000000030a2b7211 */ /* 0x080fe200028f0eff */
[----:B------:R-:W-:Y:S01]  /*fcd0*/  IMAD R10, R4, 0x77, RZ ;  /* 0x00000077040a7824 */ /* 0x000fe200078e02ff */
[----:B------:R-:W-:Y:S01]  /*fce0*/  IADD3 R16, P5, PT, R36, R2, RZ ;  /* 0x0000000224107210 */ /* 0x000fe20007fbe0ff */
[----:B------:R-:W-:Y:S01]  /*fcf0*/  STL [R1+0x1644], R31 ;  /* 0x0016441f01007387 */ /* 0x000fe20000100800 */
[----:B0-----:R-:W-:Y:S02]  /*fd00*/  IMAD R25, R4, 0x72, RZ ;  /* 0x0000007204197824 */ /* 0x001fe400078e02ff */
[-C--:B------:R-:W-:Y:S01]  /*fd10*/  LEA.HI.X.SX32 R49, R36, R3.reuse, 0x1, P5 ;  /* 0x0000000324317211 */ /* 0x080fe200028f0eff */
        /* <DEDUP_REMOVED lines=13> */
[----:B0-----:R-:W-:-:S02]  /*fdf0*/  LEA.HI.X.SX32 R13, R41, R3, 0x1, P6 ;  /* 0x00000003290d7211 */ /* 0x001fc400030f0eff */
[CC--:B------:R-:W-:Y:S01]  /*fe00*/  IADD3 R15, P6, PT, R40.reuse, R2.reuse, RZ ;  /* 0x00000002280f7210 */ /* 0x0c0fe20007fde0ff */
[----:B------:R-:W-:Y:S03]  /*fe10*/  STL [R1+0xc8c], R46 ;  /* 0x000c8c2e01007387 */ /* 0x000fe60000100800 */
[----:B------:R-:W-:Y:S01]  /*fe20*/  LEA.HI.X.SX32 R51, R40, R3, 0x1, P6 ;  /* 0x0000000328337211 */ /* 0x000fe200030f0eff */
[----:B------:R-:W-:Y:S01]  /*fe30*/  STL [R1+0xca0], R58 ;  /* 0x000ca03a01007387 */ /* 0x000fe20000100800 */
[----:B------:R-:W-:-:S03]  /*fe40*/  IADD3 R64, P6, PT, R38, R2, RZ ;  /* 0x0000000226407210 */ /* 0x000fc60007fde0ff */
[----:B------:R0:W-:Y:S01]  /*fe50*/  STL [R1+0xc94], R13 ;  /* 0x000c940d01007387 */ /* 0x0001e20000100800 */
[-C--:B------:R-:W-:Y:S02]  /*fe60*/  LEA.HI.X.SX32 R69, R38, R3.reuse, 0x1, P6 ;  /* 0x0000000326457211 */ /* 0x080fe400030f0eff */
[CC--:B------:R-:W-:Y:S01]  /*fe70*/  IADD3 R38, P6, PT, R18.reuse, R2.reuse, RZ ;  /* 0x0000000212267210 */ /* 0x0c0fe20007fde0ff */
[----:B------:R-:W-:Y:S03]  /*fe80*/  STL [R1+0xca8], R15 ;  /* 0x000ca80f01007387 */ /* 0x000fe60000100800 */
[-C--:B------:R-:W-:Y:S01]  /*fe90*/  LEA.HI.X.SX32 R18, R18, R3.reuse, 0x1, P6 ;  /* 0x0000000312127211 */ /* 0x080fe200030f0eff */
[----:B------:R-:W-:Y:S01]  /*fea0*/  STL [R1+0xc9c], R28 ;  /* 0x000c9c1c01007387 */ /* 0x000fe20000100800 */
[CC--:B------:R-:W-:Y:S02]  /*feb0*/  IADD3 R45, P6, PT, R39.reuse, R2.reuse, RZ ;  /* 0x00000002272d7210 */ /* 0x0c0fe40007fde0ff */
[----:B0-----:R-:W-:Y:S01]  /*fec0*/  IADD3 R13, P5, PT, R32, R2, RZ ;  /* 0x00000002200d7210 */ /* 0x001fe20007fbe0ff */
[----:B------:R-:W-:Y:S01]  /*fed0*/  STL [R1+0xcb0], R27 ;  /* 0x000cb01b01007387 */ /* 0x000fe20000100800 */
[----:B------:R-:W-:-:S02]  /*fee0*/  LEA.HI.X.SX32 R17, R39, R3, 0x1, P6 ;  /* 0x0000000327117211 */ /* 0x000fc400030f0eff */
[-C--:B------:R-:W-:Y:S01]  /*fef0*/  IADD3 R47, P6, PT, R34, R2.reuse, RZ ;  /* 0x00000002222f7210 */ /* 0x080fe20007fde0ff */
[----:B------:R-:W-:Y:S01]  /*ff00*/  STL [R1+0xca4], R51 ;  /* 0x000ca43301007387 */ /* 0x000fe20000100800 */
[-C--:B------:R-:W-:Y:S01]  /*ff10*/  LEA.HI.X.SX32 R55, R32, R3.reuse, 0x1, P5 ;  /* 0x0000000320377211 */ /* 0x080fe200028f0eff */
[----:B------:R-:W-:Y:S01]  /*ff20*/  IMAD R32, R4, 0x79, RZ ;  /* 0x0000007904207824 */ /* 0x000fe200078e02ff */
[-C--:B------:R-:W-:Y:S01]  /*ff30*/  LEA.HI.X.SX32 R89, R34, R3.reuse, 0x1, P6 ;  /* 0x0000000322597211 */ /* 0x080fe200030f0eff */
[----:B------:R-:W-:Y:S01]  /*ff40*/  STL [R1+0xcb8], R64 ;  /* 0x000cb84001007387 */ /* 0x000fe20000100800 */
[-C--:B------:R-:W-:Y:S02]  /*ff50*/  IADD3 R63, P6, PT, R6, R2.reuse, RZ ;  /* 0x00000002063f7210 */ /* 0x080fe40007fde0ff */
[----:B------:R-:W-:Y:S01]  /*ff60*/  IADD3 R77, P5, PT, R24, R2, RZ ;  /* 0x00000002184d7210 */ /* 0x000fe20007fbe0ff */
[----:B------:R-:W-:Y:S01]  /*ff70*/  STL [R1+0xcac], R44 ;  /* 0x000cac2c01007387 */ /* 0x000fe20000100800 */
[----:B------:R-:W-:-:S02]  /*ff80*/  LEA.HI.X.SX32 R6, R6, R3, 0x1, P6 ;  /* 0x0000000306067211 */ /* 0x000fc400030f0eff */
[-C--:B------:R-:W-:Y:S01]  /*ff90*/  IADD3 R84, P6, PT, R30, R2.reuse, RZ ;  /* 0x000000021e547210 */ /* 0x080fe20007fde0ff */
[----:B------:R-:W-:Y:S01]  /*ffa0*/  STL [R1+0xcc0], R71 ;  /* 0x000cc04701007387 */ /* 0x000fe20000100800 */
[-C--:B------:R-:W-:Y:S01]  /*ffb0*/  LEA.HI.X.SX32 R74, R24, R3.reuse, 0x1, P5 ;  /* 0x00000003184a7211 */ /* 0x080fe200028f0eff */
[----:B------:R-:W-:Y:S01]  /*ffc0*/  IMAD R24, R4, 0x7a, RZ ;  /* 0x0000007a04187824 */ /* 0x000fe200078e02ff */
[-C--:B------:R-:W-:Y:S01]  /*ffd0*/  IADD3 R40, P5, PT, R20, R2.reuse, RZ ;  /* 0x0000000214287210 */ /* 0x080fe20007fbe0ff */
[----:B------:R-:W-:Y:S01]  /*ffe0*/  STL [R1+0xcb4], R69 ;  /* 0x000cb44501007387 */ /* 0x000fe20000100800 */
[-C--:B------:R-:W-:Y:S02]  /*fff0*/  LEA.HI.X.SX32 R85, R30, R3.reuse, 0x1, P6 ;  /* 0x000000031e557211 */ /* 0x080fe400030f0eff */
[----:B------:R-:W-:Y:S01]  /*10000*/  IADD3 R37, P6, PT, R7, R2, RZ ;  /* 0x0000000207257210 */ /* 0x000fe20007fde0ff */
[----:B------:R-:W-:Y:S01]  /*10010*/  STL [R1+0xcc8], R38 ;  /* 0x000cc82601007387 */ /* 0x000fe20000100800 */
[----:B------:R-:W-:-:S02]  /*10020*/  LEA.HI.X.SX32 R41, R20, R3, 0x1, P5 ;  /* 0x0000000314297211 */ /* 0x000fc400028f0eff */
[-C--:B------:R-:W-:Y:S01]  /*10030*/  IADD3 R56, P5, PT, R93, R2.reuse, RZ ;  /* 0x000000025d387210 */ /* 0x080fe20007fbe0ff */
[----:B------:R-:W-:Y:S01]  /*10040*/  STL [R1+0xcbc], R68 ;  /* 0x000cbc4401007387 */ /* 0x000fe20000100800 */
[-C--:B------:R-:W-:Y:S02]  /*10050*/  LEA.HI.X.SX32 R62, R7, R3.reuse, 0x1, P6 ;  /* 0x00000003073e7211 */ /* 0x080fe400030f0eff */
        /* <DEDUP_REMOVED lines=12> */
[CC--:B------:R-:W-:Y:S01]  /*10120*/  IADD3 R81, P6, PT, R9.reuse, R2.reuse, RZ ;  /* 0x0000000209517210 */ /* 0x0c0fe20007fde0ff */
[----:B------:R-:W-:Y:S01]  /*10130*/  STL [R1+0xce0], R16 ;  /* 0x000ce01001007387 */ /* 0x000fe20000100800 */
[-C--:B------:R-:W-:Y:S01]  /*10140*/  LEA.HI.X.SX32 R80, R86, R3.reuse, 0x1, P5 ;  /* 0x0000000356507211 */ /* 0x080fe200028f0eff */
[----:B------:R-:W-:Y:S01]  /*10150*/  IMAD R86, R4, 0x7e, RZ ;  /* 0x0000007e04567824 */ /* 0x000fe200078e02ff */
[-C--:B------:R-:W-:Y:S01]  /*10160*/  LEA.HI.X.SX32 R82, R9, R3.reuse, 0x1, P6 ;  /* 0x0000000309527211 */ /* 0x080fe200030f0eff */
[----:B------:R-:W-:Y:S01]  /*10170*/  STL [R1+0xcd4], R17 ;  /* 0x000cd41101007387 */ /* 0x000fe20000100800 */
[C---:B------:R-:W-:Y:S01]  /*10180*/  IADD3 R65, P6, PT, R29.reuse, R2, RZ ;  /* 0x000000021d417210 */ /* 0x040fe20007fde0ff */
[----:B------:R-:W0:Y:S02]  /*10190*/  LDC R9, c[0x0][0x3a0] ;  /* 0x0000e800ff097b82 */ /* 0x000e240000000800 */
[----:B------:R-:W-:Y:S01]  /*101a0*/  STL [R1+0xce8], R47 ;  /* 0x000ce82f01007387 */ /* 0x000fe20000100800 */
[----:B------:R-:W-:-:S02]  /*101b0*/  LEA.HI.X.SX32 R26, R29, R3, 0x1, P6 ;  /* 0x000000031d1a7211 */ /* 0x000fc400030f0eff */
[CC--:B------:R-:W-:Y:S01]  /*101c0*/  IADD3 R53, P6, PT, R25.reuse, R2.reuse, RZ ;  /* 0x0000000219357210 */ /* 0x0c0fe20007fde0ff */
[----:B------:R-:W-:Y:S03]  /*101d0*/  STL [R1+0xcdc], R49 ;  /* 0x000cdc3101007387 */ /* 0x000fe60000100800 */
[----:B------:R-:W-:Y:S01]  /*101e0*/  LEA.HI.X.SX32 R50, R25, R3, 0x1, P6 ;  /* 0x0000000319327211 */ /* 0x000fe200030f0eff */
[----:B------:R-:W-:Y:S01]  /*101f0*/  STL [R1+0xcf0], R13 ;  /* 0x000cf00d01007387 */ /* 0x000fe20000100800 */
[----:B------:R-:W-:-:S03]  /*10200*/  IADD3 R67, P6, PT, R19, R2, RZ ;  /* 0x0000000213437210 */ /* 0x000fc60007fde0ff */
[----:B------:R-:W-:Y:S01]  /*10210*/  STL [R1+0xce4], R89 ;  /* 0x000ce45901007387 */ /* 0x000fe20000100800 */
[-C--:B------:R-:W-:Y:S02]  /*10220*/  LEA.HI.X.SX32 R70, R19, R3.reuse, 0x1, P6 ;  /* 0x0000000313467211 */ /* 0x080fe400030f0eff */
[CC--:B------:R-:W-:Y:S01]  /*10230*/  IADD3 R78, P6, PT, R21.reuse, R2.reuse, RZ ;  /* 0x00000002154e7210 */ /* 0x0c0fe20007fde0ff */
[----:B------:R-:W-:Y:S03]  /*10240*/  STL [R1+0xcf8], R63 ;  /* 0x000cf83f01007387 */ /* 0x000fe60000100800 */
[-C--:B------:R-:W-:Y:S01]  /*10250*/  LEA.HI.X.SX32 R79, R21, R3.reuse, 0x1, P6 ;  /* 0x00000003154f7211 */ /* 0x080fe200030f0eff */
[----:B------:R-:W-:Y:S01]  /*10260*/  STL [R1+0xcec], R55 ;  /* 0x000cec3701007387 */ /* 0x000fe20000100800 */
[CC--:B------:R-:W-:Y:S01]  /*10270*/  IADD3 R25, P6, PT, R14.reuse, R2.reuse, RZ ;  /* 0x000000020e197210 */ /* 0x0c0fe20007fde0ff */
[C---:B0-----:R-:W-:Y:S01]  /*10280*/  VIADD R88, R9.reuse, 0xffffffe7 ;  /* 0xffffffe709587836 */ /* 0x041fe20000000000 */
[----:B------:R-:W-:Y:S01]  /*10290*/  MOV.SPILL R21, UR6 ;  /* 0x0000000600157c02 */ /* 0x000fe20009000f00 */
[----:B------:R-:W-:Y:S01]  /*102a0*/  STL [R1+0xd00], R77 ;  /* 0x000d004d01007387 */ /* 0x000fe20000100800 */
[-C--:B------:R-:W-:Y:S01]  /*102b0*/  LEA.HI.X.SX32 R31, R14, R3.reuse, 0x1, P6 ;  /* 0x000000030e1f7211 */ /* 0x080fe200030f0eff */
[----:B------:R-:W-:Y:S01]  /*102c0*/  VIADD R90, R9, 0xffffffef ;  /* 0xffffffef095a7836 */ /* 0x000fe20000000000 */
[CC--:B------:R-:W-:Y:S01]  /*102d0*/  IADD3 R14, P6, PT, R24.reuse, R2.reuse, RZ ;  /* 0x00000002180e7210 */ /* 0x0c0fe20007fde0ff */
[----:B------:R-:W-:Y:S03]  /*102e0*/  STL [R1+0xcf4], R6 ;  /* 0x000cf40601007387 */ /* 0x000fe60000100800 */
[----:B------:R-:W-:Y:S01]  /*102f0*/  LEA.HI.X.SX32 R61, R24, R3, 0x1, P6 ;  /* 0x00000003183d7211 */ /* 0x000fe200030f0eff */
[----:B------:R-:W-:Y:S01]  /*10300*/  STL [R1+0xd08], R84 ;  /* 0x000d085401007387 */ /* 0x000fe20000100800 */
[----:B------:R-:W-:-:S03]  /*10310*/  IADD3 R66, P6, PT, R91, R2, RZ ;  /* 0x000000025b427210 */ /* 0x000fc60007fde0ff */
[----:B------:R-:W-:Y:S01]  /*10320*/  STL [R1+0xcfc], R74 ;  /* 0x000cfc4a01007387 */ /* 0x000fe20000100800 */
[----:B------:R-:W-:Y:S02]  /*10330*/  LEA.HI.X.SX32 R24, R91, R3, 0x1, P6 ;  /* 0x000000035b187211 */ /* 0x000fe400030f0eff */
[-C--:B------:R-:W-:Y:S01]  /*10340*/  IADD3 R75, P6, PT, R86, R2.reuse, RZ ;  /* 0x00000002564b7210 */ /* 0x080fe20007fde0ff */
[----:B------:R-:W-:Y:S04]  /*10350*/  STL [R1+0xd10], R40 ;  /* 0x000d102801007387 */ /* 0x000fe80000100800 */
[----:B------:R-:W-:Y:S04]  /*10360*/  STL [R1+0xd04], R85 ;  /* 0x000d045501007387 */ /* 0x000fe80000100800 */
[----:B------:R-:W-:Y:S01]  /*10370*/  STL [R1+0xd18], R37 ;  /* 0x000d182501007387 */ /* 0x000fe20000100800 */
[----:B------:R-:W-:Y:S03]  /*10380*/  STTM.x64 tmem[UR8+0x40], RZ ;  /* 0x000040ff000079ed */ /* 0x000fe60008340008 */
[----:B------:R-:W-:Y:S01]  /*10390*/  STL [R1+0xd0c], R41 ;  /* 0x000d0c2901007387 */ /* 0x000fe20000100800 */
[----:B------:R-:W-:Y:S03]  /*103a0*/  STTM.x64 tmem[UR8+0x80], RZ ;  /* 0x000080ff000079ed */ /* 0x000fe60008340008 */
[----:B------:R-:W-:Y:S01]  /*103b0*/  STL [R1+0xd20], R56 ;  /* 0x000d203801007387 */ /* 0x000fe20000100800 */
[----:B------:R-:W-:Y:S03]  /*103c0*/  STTM.x64 tmem[UR8+0xc0], RZ ;  /* 0x0000c0ff000079ed */ /* 0x000fe60008340008 */
[----:B------:R-:W-:Y:S01]  /*103d0*/  STL [R1+0xd14], R62 ;  /* 0x000d143e01007387 */ /* 0x000fe20000100800 */
[----:B------:R-:W-:Y:S03]  /*103e0*/  STTM.x64 tmem[UR8+0x100], RZ ;  /* 0x000100ff000079ed */ /* 0x000fe60008340008 */
[----:B------:R0:W-:Y:S01]  /*103f0*/  STL [R1+0x120c], R93 ;  /* 0x00120c5d01007387 */ /* 0x0001e20000100800 */
[----:B------:R-:W-:Y:S01]  /*10400*/  STTM.x64 tmem[UR8+0x140], RZ ;  /* 0x000140ff000079ed */ /* 0x000fe20008340008 */
[----:B------:R-:W-:Y:S01]  /*10410*/  STTM.x64 tmem[UR8+0x180], RZ ;  /* 0x000180ff000079ed */ /* 0x000fe20008340008 */
[----:B------:R-:W-:Y:S01]  /*10420*/  STTM.x64 tmem[UR8+0x1c0], RZ ;  /* 0x0001c0ff000079ed */ /* 0x000fe20008340008 */
[----:B------:R-:W1:Y:S02]  /*10430*/  FENCE.VIEW.ASYNC.T ;  /* 0x00000000000073c6 */ /* 0x000e640000000200 */
[----:B-1----:R-:W-:Y:S01]  /*10440*/  BAR.SYNC.DEFER_BLOCKING 0x0 ;  /* 0x0000000000007b1d */ /* 0x002fe20000010000 */
[----:B0-----:R-:W-:-:S04]  /*10450*/  IADD3 R93, P5, PT, R11, R2, RZ ;  /* 0x000000020b5d7210 */ /* 0x001fc80007fbe0ff */
        /* <DEDUP_REMOVED lines=9> */
[C---:B------:R-:W-:Y:S02]  /*104f0*/  IADD3 R36, P5, PT, R8.reuse, R2, RZ ;  /* 0x0000000208247210 */ /* 0x040fe40007fbe0ff */
[----:B------:R-:W-:Y:S01]  /*10500*/  MOV.SPILL R22, UR7 ;  /* 0x0000000700167c02 */ /* 0x000fe20009000f00 */
[----:B------:R-:W-:Y:S01]  /*10510*/  STL [R1+0xd24], R33 ;  /* 0x000d242101007387 */ /* 0x000fe20000100800 */
[----:B------:R-:W-:-:S03]  /*10520*/  LEA.HI.X.SX32 R19, R8, R3, 0x1, P5 ;  /* 0x0000000308137211 */ /* 0x000fc600028f0eff */
[----:B------:R-:W0:Y:S02]  /*10530*/  FENCE.VIEW.ASYNC.S ;  /* 0x00000000000073c6 */ /* 0x000e240000000000 */
[----:B0-----:R0:W1:Y:S01]  /*10540*/  @!UP2 SYNCS.EXCH.64 URZ, [UR76], UR10 ;  /* 0x0000000a4cffa5b2 */ /* 0x0010620008000100 */
[CC--:B------:R-:W-:Y:S01]  /*10550*/  IADD3 R8, P5, PT, R10.reuse, R2.reuse, RZ ;  /* 0x000000020a087210 */ /* 0x0c0fe20007fbe0ff */
[----:B------:R-:W-:Y:S03]  /*10560*/  STL [R1+0xd38], R7 ;  /* 0x000d380701007387 */ /* 0x000fe60000100800 */
[----:B------:R-:W-:Y:S01]  /*10570*/  LEA.HI.X.SX32 R10, R10, R3, 0x1, P5 ;  /* 0x000000030a0a7211 */ /* 0x000fe200028f0eff */
[----:B------:R-:W-:Y:S01]  /*10580*/  STL [R1+0xd2c], R54 ;  /* 0x000d2c3601007387 */ /* 0x000fe20000100800 */
[----:B------:R-:W-:-:S03]  /*10590*/  IADD3 R52, P5, PT, R32, R2, RZ ;  /* 0x0000000220347210 */ /* 0x000fc60007fbe0ff */
[----:B------:R-:W-:Y:S01]  /*105a0*/  STL [R1+0xd40], R83 ;  /* 0x000d405301007387 */ /* 0x000fe20000100800 */
[-C--:B------:R-:W-:Y:S01]  /*105b0*/  LEA.HI.X.SX32 R59, R32, R3.reuse, 0x1, P5 ;  /* 0x00000003203b7211 */ /* 0x080fe200028f0eff */
[----:B0-----:R-:W0:Y:S01]  /*105c0*/  LDCU UR10, c[0x0][0x3b0] ;  /* 0x00007600ff0a77ac */ /* 0x001e220008000800 */
[CC--:B------:R-:W-:Y:S01]  /*105d0*/  IADD3 R57, P5, PT, R23.reuse, R2.reuse, RZ ;  /* 0x0000000217397210 */ /* 0x0c0fe20007fbe0ff */
[----:B------:R-:W-:Y:S01]  /*105e0*/  STL [R1+0xd34], R20 ;  /* 0x000d341401007387 */ /* 0x000fe20000100800 */
[-C--:B------:R-:W-:Y:S01]  /*105f0*/  LEA.HI.X.SX32 R76, R86, R3.reuse, 0x1, P6 ;  /* 0x00000003564c7211 */ /* 0x080fe200030f0eff */
[----:B------:R-:W2:Y:S01]  /*10600*/  LDCU UR11, c[0x0][0x3b0] ;  /* 0x00007600ff0b77ac */ /* 0x000ea20008000800 */
[----:B------:R-:W-:Y:S01]  /*10610*/  LEA.HI.X.SX32 R72, R23, R3, 0x1, P5 ;  /* 0x0000000317487211 */ /* 0x000fe200028f0eff */
        /* <DEDUP_REMOVED lines=25> */
[----:B------:R-:W-:Y:S01]  /*107b0*/  STL [R1+0x1184], R22 ;  /* 0x0011841601007387 */ /* 0x000fe20000100800 */
[----:B------:R-:W-:-:S03]  /*107c0*/  IADD3 R23, P5, PT, R2, R4, RZ ;  /* 0x0000000402177210 */ /* 0x000fc60007fbe0ff */
[----:B------:R-:W-:Y:S04]  /*107d0*/  STL [R1+0x1188], R21 ;  /* 0x0011881501007387 */ /* 0x000fe80000100800 */
[----:B------:R-:W-:Y:S04]  /*107e0*/  STL [R1+0xd94], R31 ;  /* 0x000d941f01007387 */ /* 0x000fe80000100800 */
[----:B------:R-:W-:Y:S04]  /*107f0*/  STL [R1+0xda8], R14 ;  /* 0x000da80e01007387 */ /* 0x000fe80000100800 */
[----:B------:R-:W-:Y:S01]  /*10800*/  STL [R1+0xd9c], R59 ;  /* 0x000d9c3b01007387 */ /* 0x000fe20000100800 */
[----:B------:R-:W-:-:S03]  /*10810*/  LEA.HI.X.SX32 R60, R4, R3, 0x1, P5 ;  /* 0x00000003043c7211 */ /* 0x000fc600028f0eff */
[----:B------:R-:W-:Y:S01]  /*10820*/  STL [R1+0xdb0], R57 ;  /* 0x000db03901007387 */ /* 0x000fe20000100800 */
[----:B------:R-:W-:-:S03]  /*10830*/  ISETP.GE.U32.AND P5, PT, R88, 0x7fffff68, PT ;  /* 0x7fffff685800780c */ /* 0x000fc60003fa6070 */
[----:B------:R-:W-:Y:S01]  /*10840*/  STL [R1+0xda4], R61 ;  /* 0x000da43d01007387 */ /* 0x000fe20000100800 */
[----:B------:R-:W-:Y:S01]  /*10850*/  PRMT R88, RZ, 0x7610, R88 ;  /* 0x00007610ff587816 */ /* 0x000fe20000000058 */
[----:B-1----:R-:W-:Y:S01]  /*10860*/  BAR.SYNC.DEFER_BLOCKING 0x0 ;  /* 0x0000000000007b1d */ /* 0x002fe20000010000 */
[----:B------:R-:W-:-:S05]  /*10870*/  VIADD R86, R9, 0xffffffdf ;  /* 0xffffffdf09567836 */ /* 0x000fca0000000000 */
[----:B------:R-:W-:Y:S04]  /*10880*/  STL [R1+0xdb8], R66 ;  /* 0x000db84201007387 */ /* 0x000fe80000100800 */
[----:B------:R-:W-:Y:S04]  /*10890*/  STL [R1+0xdac], R72 ;  /* 0x000dac4801007387 */ /* 0x000fe80000100800 */
[----:B------:R-:W-:Y:S04]  /*108a0*/  STL [R1+0x1208], R91 ;  /* 0x0012085b01007387 */ /* 0x000fe80000100800 */
[----:B------:R-:W-:Y:S04]  /*108b0*/  STL [R1+0xdb4], R24 ;  /* 0x000db41801007387 */ /* 0x000fe80000100800 */
[----:B------:R-:W-:Y:S04]  /*108c0*/  STL [R1+0xdc0], R32 ;  /* 0x000dc02001007387 */ /* 0x000fe80000100800 */
[----:B------:R-:W2:Y:S01]  /*108d0*/  LDL R87, [R1+0x210] ;  /* 0x0002100001577983 */ /* 0x000ea20000100800 */
[----:B------:R-:W-:-:S02]  /*108e0*/  PRMT R0, RZ, 0x7610, R0 ;  /* 0x00007610ff007816 */ /* 0x000fc40000000000 */
[----:B------:R-:W-:Y:S01]  /*108f0*/  ISETP.GE.U32.AND P6, PT, R90, 0x7fffff70, PT ;  /* 0x7fffff705a00780c */ /* 0x000fe20003fc6070 */
[----:B------:R-:W-:Y:S04]  /*10900*/  STL [R1+0xdc8], R75 ;  /* 0x000dc84b01007387 */ /* 0x000fe80000100800 */
[----:B------:R-:W-:Y:S04]  /*10910*/  STL [R1+0xdbc], R34 ;  /* 0x000dbc2201007387 */ /* 0x000fe80000100800 */
[----:B------:R-:W-:Y:S04]  /*10920*/  STL [R1+0x1d8], R23 ;  /* 0x0001d81701007387 */ /* 0x000fe80000100800 */
[----:B------:R-:W-:Y:S04]  /*10930*/  STL [R1+0xdc4], R76 ;  /* 0x000dc44c01007387 */ /* 0x000fe80000100800 */
[----:B------:R-:W2:Y:S01]  /*10940*/  @!P2 LDG.E.U8 R88, desc[UR42][R2.64] ;  /* 0x0000002a0258a981 */ /* 0x000ea2000c1e1100 */
[----:B------:R-:W-:-:S03]  /*10950*/  ISETP.GE.U32.AND P2, PT, R86, 0x7fffff60, PT ;  /* 0x7fffff605600780c */ /* 0x000fc60003f46070 */
[----:B------:R-:W-:Y:S04]  /*10960*/  STL [R1+0x1d4], R60 ;  /* 0x0001d43c01007387 */ /* 0x000fe80000100800 */
[----:B------:R-:W2:Y:S02]  /*10970*/  LDL R86, [R1+0x20c] ;  /* 0x00020c0001567983 */ /* 0x000ea40000100800 */
[----:B--2---:R-:W-:-:S04]  /*10980*/  @!P3 LOP3.LUT R87, R87, R86, RZ, 0x3c, !PT ;  /* 0x000000565757b212 */ /* 0x004fc800078e3cff */
[----:B------:R-:W-:-:S04]  /*10990*/  @!P3 LOP3.LUT R86, R87, R86, RZ, 0x3c, !PT ;  /* 0x000000565756b212 */ /* 0x000fc800078e3cff */
[----:B------:R-:W-:-:S05]  /*109a0*/  @!P3 LOP3.LUT R87, R87, R86, RZ, 0x3c, !PT ;  /* 0x000000565757b212 */ /* 0x000fca00078e3cff */
[----:B------:R-:W2:Y:S04]  /*109b0*/  @!P3 LDG.E.U8 R0, desc[UR42][R86.64] ;  /* 0x0000002a5600b981 */ /* 0x000ea8000c1e1100 */
[----:B------:R-:W-:Y:S04]  /*109c0*/  STL [R1+0xde8], R88 ;  /* 0x000de85801007387 */ /* 0x000fe80000100800 */
[----:B--2---:R1:W-:Y:S04]  /*109d0*/  STL [R1+0xde4], R0 ;  /* 0x000de40001007387 */ /* 0x0043e80000100800 */
[----:B-1----:R-:W2:Y:S04]  /*109e0*/  LDL.LU R0, [R1+0x1694] ;  /* 0x0016940001007983 */ /* 0x002ea80000300800 */
[----:B------:R-:W2:Y:S04]  /*109f0*/  LDL R86, [R1+0x24c] ;  /* 0x00024c0001567983 */ /* 0x000ea80000100800 */
[----:B------:R-:W2:Y:S01]  /*10a00*/  LDL R87, [R1+0x250] ;  /* 0x0002500001577983 */ /* 0x000ea20000100800 */
[----:B------:R-:W-:-:S02]  /*10a10*/  PRMT R5, RZ, 0x7610, R5 ;  /* 0x00007610ff057816 */ /* 0x000fc40000000005 */
[----:B--2---:R-:W-:-:S04]  /*10a20*/  @!P6 LOP3.LUT R87, R87, R86, RZ, 0x3c, !PT ;  /* 0x000000565757e212 */ /* 0x004fc800078e3cff */
[----:B------:R-:W-:-:S04]  /*10a30*/  @!P6 LOP3.LUT R86, R87, R86, RZ, 0x3c, !PT ;  /* 0x000000565756e212 */ /* 0x000fc800078e3cff */
[----:B------:R-:W-:-:S05]  /*10a40*/  @!P6 LOP3.LUT R87, R87, R86, RZ, 0x3c, !PT ;  /* 0x000000565757e212 */ /* 0x000fca00078e3cff */
[----:B------:R-:W2:Y:S04]  /*10a50*/  @!P6 LDG.E.U8 R5, desc[UR42][R86.64] ;  /* 0x0000002a5605e981 */ /* 0x000ea8000c1e1100 */
        /* <DEDUP_REMOVED lines=17> */
[----:B------:R-:W2:Y:S01]  /*10b70*/  @!P2 LDG.E.U8 R5, desc[UR42][R86.64] ;  /* 0x0000002a5605a981 */ /* 0x000ea2000c1e1100 */
[----:B------:R-:W-:-:S05]  /*10b80*/  VIADD R88, R9, 0xffffffd7 ;  /* 0xffffffd709587836 */ /* 0x000fca0000000000 */
[----:B------:R-:W-:Y:S01]  /*10b90*/  ISETP.GE.U32.AND P3, PT, R88, 0x7fffff58, PT ;  /* 0x7fffff585800780c */ /* 0x000fe20003f66070 */
        /* <DEDUP_REMOVED lines=70> */
[----:B------:R-:W-:-:S05]  /*11000*/  VIADD R88, R9, 0xffffff9f ;  /* 0xffffff9f09587836 */ /* 0x000fca0000000000 */
[----:B------:R-:W-:Y:S02]  /*11010*/  ISETP.GE.U32.AND P2, PT, R88, 0x7fffff20, PT ;  /* 0x7fffff205800780c */ /* 0x000fe40003f46070 */
[----:B------:R-:W-:Y:S02]  /*11020*/  PRMT R0, RZ, 0x7610, R0 ;  /* 0x00007610ff007816 */ /* 0x000fe40000000000 */
[----:B--2---:R-:W-:-:S04]  /*11030*/  @!P5 LOP3.LUT R87, R87, R86, RZ, 0x3c, !PT ;  /* 0x000000565757d212 */ /* 0x004fc800078e3cff */
[----:B------:R-:W-:-:S04]  /*11040*/  @!P5 LOP3.LUT R86, R87, R86, RZ, 0x3c, !PT ;  /* 0x000000565756d212 */ /* 0x000fc800078e3cff */
[----:B------:R-:W-:Y:S02]  /*11050*/  @!P5 LOP3.LUT R87, R87, R86, RZ, 0x3c, !PT ;  /* 0x000000565757d212 */ /* 0x000fe400078e3cff */
[----:B------:R-:W-:-:S03]  /*11060*/  PRMT R5, RZ, 0x7610, R5 ;  /* 0x00007610ff057816 */ /* 0x000fc60000000005 */
[----:B------:R1:W2:Y:S02]  /*11070*/  @!P5 LDG.E.U8 R0, desc[UR42][R86.64] ;  /* 0x0000002a5600d981 */ /* 0x0002a4000c1e1100 */
[----:B-1----:R-:W-:Y:S02]  /*11080*/  @!P2 IMAD.MOV.U32 R86, RZ, RZ, R45 ;  /* 0x000000ffff56a224 */ /* 0x002fe400078e002d */
[----:B------:R-:W-:-:S05]  /*11090*/  @!P2 IMAD.MOV.U32 R87, RZ, RZ, R17 ;  /* 0x000000ffff57a224 */ /* 0x000fca00078e0011 */
[----:B------:R-:W3:Y:S04]  /*110a0*/  @!P2 LDG.E.U8 R5, desc[UR42][R86.64] ;  /* 0x0000002a5605a981 */ /* 0x000ee8000c1e1100 */
[----:B--2---:R1:W-:Y:S04]  /*110b0*/  STL [R1+0xa5c], R0 ;  /* 0x000a5c0001007387 */ /* 0x0043e80000100800 */
[----:B-1----:R-:W2:Y:S04]  /*110c0*/  LDL.LU R0, [R1+0x166c] ;  /* 0x00166c0001007983 */ /* 0x002ea80000300800 */
[----:B------:R-:W4:Y:S04]  /*110d0*/  LDL.LU R17, [R1+0x1668] ;  /* 0x0016680001117983 */ /* 0x000f280000300800 */
[----:B------:R-:W4:Y:S04]  /*110e0*/  LDL.LU R45, [R1+0x1664] ;  /* 0x00166400012d7983 */ /* 0x000f280000300800 */
[----:B---3--:R1:W-:Y:S04]  /*110f0*/  STL [R1+0xa60], R5 ;  /* 0x000a600501007387 */ /* 0x0083e80000100800 */
[----:B-1----:R-:W3:Y:S01]  /*11100*/  LDL.LU R5, [R1+0x1660] ;  /* 0x0016600001057983 */ /* 0x002ee20000300800 */
[----:B------:R-:W-:-:S05]  /*11110*/  VIADD R88, R9, 0xffffff97 ;  /* 0xffffff9709587836 */ /* 0x000fca0000000000 */
[----:B------:R-:W-:Y:S01]  /*11120*/  ISETP.GE.U32.AND P3, PT, R88, 0x7fffff18, PT ;  /* 0x7fffff185800780c */ /* 0x000fe20003f66070 */
[----:B------:R-:W-:-:S05]  /*11130*/  VIADD R88, R9, 0xffffff8f ;  /* 0xffffff8f09587836 */ /* 0x000fca0000000000 */
[----:B------:R-:W-:-:S07]  /*11140*/  ISETP.GE.U32.AND P6, PT, R88, 0x7fffff10, PT ;  /* 0x7fffff105800780c */ /* 0x000fce0003fc6070 */
[----:B------:R-:W-:Y:S02]  /*11150*/  @!P3 IMAD.MOV.U32 R86, RZ, RZ, R37 ;  /* 0x000000ffff56b224 */ /* 0x000fe400078e0025 */
[----:B------:R-:W-:Y:S02]  /*11160*/  @!P3 IMAD.MOV.U32 R87, RZ, RZ, R62 ;  /* 0x000000ffff57b224 */ /* 0x000fe400078e003e */
[----:B------:R-:W4:Y:S04]  /*11170*/  LDL.LU R62, [R1+0x165c] ;  /* 0x00165c00013e7983 */ /* 0x000f280000300800 */
[----:B------:R-:W4:Y:S01]  /*11180*/  LDL.LU R37, [R1+0x1658] ;  /* 0x0016580001257983 */ /* 0x000f220000300800 */
[----:B--2---:R-:W-:-:S06]  /*11190*/  PRMT R0, RZ, 0x7610, R0 ;  /* 0x00007610ff007816 */ /* 0x004fcc0000000000 */
[----:B------:R1:W2:Y:S02]  /*111a0*/  @!P3 LDG.E.U8 R0, desc[UR42][R86.64] ;  /* 0x0000002a5600b981 */ /* 0x0002a4000c1e1100 */
[----:B-1----:R-:W-:Y:S02]  /*111b0*/  @!P6 IMAD.MOV.U32 R86, RZ, RZ, R65 ;  /* 0x000000ffff56e224 */ /* 0x002fe400078e0041 */
[----:B------:R-:W-:Y:S01]  /*111c0*/  @!P6 IMAD.MOV.U32 R87, RZ, RZ, R26 ;  /* 0x000000ffff57e224 */ /* 0x000fe200078e001a */
[----:B---3--:R-:W-:-:S06]  /*111d0*/  PRMT R5, RZ, 0x7610, R5 ;  /* 0x00007610ff057816 */ /* 0x008fcc0000000005 */
        /* <DEDUP_REMOVED lines=26> */
[----:B-1----:R-:W3:Y:S04]  /*11380*/  LDL.LU R5, [R1+0x1630] ;  /* 0x0016300001057983 */ /* 0x002ee80000300800 */
[----:B------:R-:W3:Y:S04]  /*11390*/  LDL R86, [R1+0x214] ;  /* 0x0002140001567983 */ /* 0x000ee80000100800 */
[----:B------:R-:W3:Y:S01]  /*113a0*/  LDL R87, [R1+0x218] ;  /* 0x0002180001577983 */ /* 0x000ee20000100800 */
[----:B------:R-:W-:-:S05]  /*113b0*/  VIADD R88, R9, 0xfffffff6 ;  /* 0xfffffff609587836 */ /* 0x000fca0000000000 */
[----:B------:R-:W-:Y:S02]  /*113c0*/  ISETP.GE.U32.AND P3, PT, R88, 0x7fffff77, PT ;  /* 0x7fffff775800780c */ /* 0x000fe40003f66070 */
[----:B--2---:R-:W-:-:S11]  /*113d0*/  PRMT R0, RZ, 0x7610, R0 ;  /* 0x00007610ff007816 */ /* 0x004fd60000000000 */
[----:B---3--:R-:W-:-:S04]  /*113e0*/  @!P3 LOP3.LUT R87, R87, R86, RZ, 0x3c, !PT ;  /* 0x000000565757b212 */ /* 0x008fc800078e3cff */
[----:B------:R-:W-:-:S04]  /*113f0*/  @!P3 LOP3.LUT R86, R87, R86, RZ, 0x3c, !PT ;  /* 0x000000565756b212 */ /* 0x000fc800078e3cff */
[----:B------:R-:W-:-:S05]  /*11400*/  @!P3 LOP3.LUT R87, R87, R86, RZ, 0x3c, !PT ;  /* 0x000000565757b212 */ /* 0x000fca00078e3cff */
[----:B------:R-:W2:Y:S01]  /*11410*/  @!P3 LDG.E.U8 R0, desc[UR42][R86.64] ;  /* 0x0000002a5600b981 */ /* 0x000ea2000c1e1100 */
[----:B------:R-:W-:-:S05]  /*11420*/  VIADD R88, R9, 0xffffffee ;  /* 0xffffffee09587836 */ /* 0x000fca0000000000 */
[----:B------:R-:W-:Y:S01]  /*11430*/  ISETP.GE.U32.AND P6, PT, R88, 0x7fffff6f, PT ;  /* 0x7fffff6f5800780c */ /* 0x000fe20003fc6070 */
[----:B--2---:R1:W-:Y:S04]  /*11440*/  STL [R1+0xa38], R0 ;  /* 0x000a380001007387 */ /* 0x0043e80000100800 */
[----:B-1----:R-:W2:Y:S04]  /*11450*/  LDL.LU R0, [R1+0x162c] ;  /* 0x00162c0001007983 */ /* 0x002ea80000300800 */
[----:B------:R-:W3:Y:S04]  /*11460*/  LDL R86, [R1+0x254] ;  /* 0x0002540001567983 */ /* 0x000ee80000100800 */
[----:B------:R-:W3:Y:S01]  /*11470*/  LDL R87, [R1+0x258] ;  /* 0x0002580001577983 */ /* 0x000ee20000100800 */
[----:B------:R-:W-:-:S02]  /*11480*/  PRMT R5, RZ, 0x7610, R5 ;  /* 0x00007610ff057816 */ /* 0x000fc40000000005 */
[----:B---3--:R-:W-:-:S04]  /*11490*/  @!P6 LOP3.LUT R87, R87, R86, RZ, 0x3c, !PT ;  /* 0x000000565757e212 */ /* 0x008fc800078e3cff */
[----:B------:R-:W-:-:S04]  /*114a0*/  @!P6 LOP3.LUT R86, R87, R86, RZ, 0x3c, !PT ;  /* 0x000000565756e212 */ /* 0x000fc800078e3cff */
[----:B------:R-:W-:-:S05]  /*114b0*/  @!P6 LOP3.LUT R87, R87, R86, RZ, 0x3c, !PT ;  /* 0x000000565757e212 */ /* 0x000fca00078e3cff */
[----:B------:R-:W3:Y:S01]  /*114c0*/  @!P6 LDG.E.U8 R5, desc[UR42][R86.64] ;  /* 0x0000002a5605e981 */ /* 0x000ee2000c1e1100 */
[----:B------:R-:W-:-:S05]  /*114d0*/  VIADD R88, R9, 0xffffffe6 ;  /* 0xffffffe609587836 */ /* 0x000fca0000000000 */
[----:B------:R-:W-:Y:S01]  /*114e0*/  ISETP.GE.U32.AND P5, PT, R88, 0x7fffff67, PT ;  /* 0x7fffff675800780c */ /* 0x000fe20003fa6070 */
[----:B---3--:R1:W-:Y:S04]  /*114f0*/  STL [R1+0xa34], R5 ;  /* 0x000a340501007387 */ /* 0x0083e80000100800 */
[----:B-1----:R-:W3:Y:S04]  /*11500*/  LDL.LU R5, [R1+0x1628] ;  /* 0x0016280001057983 */ /* 0x002ee80000300800 */
[----:B------:R-:W3:Y:S04]  /*11510*/  LDL R86, [R1+0xa9c] ;  /* 0x000a9c0001567983 */ /* 0x000ee80000100800 */
[----:B------:R-:W3:Y:S01]  /*11520*/  LDL R87, [R1+0xaa0] ;  /* 0x000aa00001577983 */ /* 0x000ee20000100800 */
[----:B--2---:R-:W-:-:S02]  /*11530*/  PRMT R0, RZ, 0x7610, R0 ;  /* 0x00007610ff007816 */ /* 0x004fc40000000000 */
        /* <DEDUP_REMOVED lines=80> */
[----:B------:R1:W3:Y:S01]  /*11a40*/  @!P6 LDG.E.U8 R5, desc[UR42][R86.64] ;  /* 0x0000002a5605e981 */ /* 0x0002e2000c1e1100 */
[----:B------:R-:W-:-:S05]  /*11a50*/  VIADD R88, R9, 0xffffffa6 ;  /* 0xffffffa609587836 */ /* 0x000fca0000000000 */
[----:B------:R-:W-:-:S13]  /*11a60*/  ISETP.GE.U32.AND P5, PT, R88, 0x7fffff27, PT ;  /* 0x7fffff275800780c */ /* 0x000fda0003fa6070 */
[----:B-1----:R-:W-:Y:S02]  /*11a70*/  @!P5 IMAD.MOV.U32 R87, RZ, RZ, R28 ;  /* 0x000000ffff57d224 */ /* 0x002fe400078e001c */
[----:B------:R-:W-:Y:S01]  /*11a80*/  @!P5 IMAD.MOV.U32 R86, RZ, RZ, R58 ;  /* 0x000000ffff56d224 */ /* 0x000fe200078e003a */
[----:B---3--:R1:W-:Y:S04]  /*11a90*/  STL [R1+0xa04], R5 ;  /* 0x000a040501007387 */ /* 0x0083e80000100800 */
[----:B-1----:R-:W3:Y:S04]  /*11aa0*/  LDL.LU R5, [R1+0x1608] ;  /* 0x0016080001057983 */ /* 0x002ee80000300800 */
[----:B------:R-:W4:Y:S04]  /*11ab0*/  LDL.LU R28, [R1+0x1604] ;  /* 0x00160400011c7983 */ /* 0x000f280000300800 */
[----:B------:R-:W4:Y:S01]  /*11ac0*/  LDL.LU R58, [R1+0x1600] ;  /* 0x00160000013a7983 */ /* 0x000f220000300800 */
[----:B------:R-:W-:-:S05]  /*11ad0*/  VIADD R88, R9, 0xffffff9e ;  /* 0xffffff9e09587836 */ /* 0x000fca0000000000 */
[----:B------:R-:W-:Y:S01]  /*11ae0*/  ISETP.GE.U32.AND P2, PT, R88, 0x7fffff1f, PT ;  /* 0x7fffff1f5800780c */ /* 0x000fe20003f46070 */
[----:B------:R-:W-:Y:S01]  /*11af0*/  VIADD R88, R9, 0xffffff96 ;  /* 0xffffff9609587836 */ /* 0x000fe20000000000 */
[----:B--2---:R-:W-:-:S04]  /*11b00*/  PRMT R0, RZ, 0x7610, R0 ;  /* 0x00007610ff007816 */ /* 0x004fc80000000000 */
[----:B------:R-:W-:Y:S02]  /*11b10*/  ISETP.GE.U32.AND P3, PT, R88, 0x7fffff17, PT ;  /* 0x7fffff175800780c */ /* 0x000fe40003f66070 */
[----:B------:R1:W2:Y:S05]  /*11b20*/  @!P5 LDG.E.U8 R0, desc[UR42][R86.64] ;  /* 0x0000002a5600d981 */ /* 0x0002aa000c1e1100 */
[----:B-1----:R-:W-:Y:S02]  /*11b30*/  @!P2 IMAD.MOV.U32 R86, RZ, RZ, R16 ;  /* 0x000000ffff56a224 */ /* 0x002fe400078e0010 */
[----:B------:R-:W-:Y:S01]  /*11b40*/  @!P2 IMAD.MOV.U32 R87, RZ, RZ, R49 ;  /* 0x000000ffff57a224 */ /* 0x000fe200078e0031 */
[----:B---3--:R-:W-:-:S06]  /*11b50*/  PRMT R5, RZ, 0x7610, R5 ;  /* 0x00007610ff057816 */ /* 0x008fcc0000000005 */
[----:B------:R1:W3:Y:S01]  /*11b60*/  @!P2 LDG.E.U8 R5, desc[UR42][R86.64] ;  /* 0x0000002a5605a981 */ /* 0x0002e2000c1e1100 */
[----:B----4-:R-:W-:Y:S01]  /*11b70*/  PRMT R58, RZ, 0x7610, R58 ;  /* 0x00007610ff3a7816 */ /* 0x010fe2000000003a */
[----:B-1----:R-:W-:Y:S02]  /*11b80*/  @!P3 IMAD.MOV.U32 R86, RZ, RZ, R56 ;  /* 0x000000ffff56b224 */ /* 0x002fe400078e0038 */
[----:B------:R-:W-:-:S05]  /*11b90*/  @!P3 IMAD.MOV.U32 R87, RZ, RZ, R48 ;  /* 0x000000ffff57b224 */ /* 0x000fca00078e0030 */
[----:B------:R-:W4:Y:S04]  /*11ba0*/  @!P3 LDG.E.U8 R58, desc[UR42][R86.64] ;  /* 0x0000002a563ab981 */ /* 0x000f28000c1e1100 */
[----:B--2---:R-:W-:Y:S04]  /*11bb0*/  STL [R1+0x1128], R0 ;  /* 0x0011280001007387 */ /* 0x004fe80000100800 */
[----:B------:R-:W2:Y:S04]  /*11bc0*/  LDL.LU R49, [R1+0x15fc] ;  /* 0x0015fc0001317983 */ /* 0x000ea80000300800 */
[----:B------:R-:W2:Y:S04]  /*11bd0*/  LDL.LU R16, [R1+0x15f8] ;  /* 0x0015f80001107983 */ /* 0x000ea80000300800 */
[----:B---3--:R1:W-:Y:S04]  /*11be0*/  STL [R1+0xa00], R5 ;  /* 0x000a000501007387 */ /* 0x0083e80000100800 */
[----:B-1----:R-:W3:Y:S04]  /*11bf0*/  LDL.LU R5, [R1+0x15f4] ;  /* 0x0015f40001057983 */ /* 0x002ee80000300800 */
[----:B------:R-:W2:Y:S04]  /*11c00*/  LDL.LU R48, [R1+0x15f0] ;  /* 0x0015f00001307983 */ /* 0x000ea80000300800 */
[----:B------:R-:W2:Y:S04]  /*11c10*/  LDL.LU R56, [R1+0x15ec] ;  /* 0x0015ec0001387983 */ /* 0x000ea80000300800 */
[----:B----4-:R1:W-:Y:S04]  /*11c20*/  STL [R1+0x9f8], R58 ;  /* 0x0009f83a01007387 */ /* 0x0103e80000100800 */
[----:B-1----:R-:W4:Y:S01]  /*11c30*/  LDL.LU R58, [R1+0x15e8] ;  /* 0x0015e800013a7983 */ /* 0x002f220000300800 */
[----:B------:R-:W-:-:S05]  /*11c40*/  VIADD R88, R9, 0xffffff8e ;  /* 0xffffff8e09587836 */ /* 0x000fca0000000000 */
[----:B------:R-:W-:Y:S01]  /*11c50*/  ISETP.GE.U32.AND P6, PT, R88, 0x7fffff0f, PT ;  /* 0x7fffff0f5800780c */ /* 0x000fe20003fc6070 */
[----:B------:R-:W-:-:S05]  /*11c60*/  VIADD R88, R9, 0xffffff86 ;  /* 0xffffff8609587836 */ /* 0x000fca0000000000 */
[----:B------:R-:W-:-:S07]  /*11c70*/  ISETP.GE.U32.AND P5, PT, R88, 0x7fffff07, PT ;  /* 0x7fffff075800780c */ /* 0x000fce0003fa6070 */
[----:B------:R-:W-:Y:S02]  /*11c80*/  @!P6 IMAD.MOV.U32 R86, RZ, RZ, R11 ;  /* 0x000000ffff56e224 */ /* 0x000fe400078e000b */
[----:B------:R-:W-:Y:S02]  /*11c90*/  @!P6 IMAD.MOV.U32 R87, RZ, RZ, R35 ;  /* 0x000000ffff57e224 */ /* 0x000fe400078e0023 */
[----:B------:R-:W2:Y:S04]  /*11ca0*/  LDL.LU R35, [R1+0x15e4] ;  /* 0x0015e40001237983 */ /* 0x000ea80000300800 */
[----:B------:R-:W2:Y:S01]  /*11cb0*/  LDL.LU R11, [R1+0x15e0] ;  /* 0x0015e000010b7983 */ /* 0x000ea20000300800 */
[----:B---3--:R-:W-:-:S06]  /*11cc0*/  PRMT R5, RZ, 0x7610, R5 ;  /* 0x00007610ff057816 */ /* 0x008fcc0000000005 */
[----:B------:R1:W3:Y:S02]  /*11cd0*/  @!P6 LDG.E.U8 R5, desc[UR42][R86.64] ;  /* 0x0000002a5605e981 */ /* 0x0002e4000c1e1100 */
[----:B-1----:R-:W-:Y:S02]  /*11ce0*/  @!P5 IMAD.MOV.U32 R86, RZ, RZ, R52 ;  /* 0x000000ffff56d224 */ /* 0x002fe400078e0034 */
[----:B------:R-:W-:Y:S01]  /*11cf0*/  @!P5 IMAD.MOV.U32 R87, RZ, RZ, R59 ;  /* 0x000000ffff57d224 */ /* 0x000fe200078e003b */
[----:B----4-:R-:W-:-:S06]  /*11d00*/  PRMT R58, RZ, 0x7610, R58 ;  /* 0x00007610ff3a7816 */ /* 0x010fcc000000003a */
[----:B------:R-:W4:Y:S04]  /*11d10*/  @!P5 LDG.E.U8 R58, desc[UR42][R86.64] ;  /* 0x0000002a563ad981 */ /* 0x000f28000c1e1100 */
[----:B---3--:R1:W-:Y:S04]  /*11d20*/  STL [R1+0x9f4], R5 ;  /* 0x0009f40501007387 */ /* 0x0083e80000100800 */
[----:B-1----:R-:W3:Y:S04]  /*11d30*/  LDL.LU R5, [R1+0x15dc] ;  /* 0x0015dc0001057983 */ /* 0x002ee80000300800 */
[----:B------:R-:W2:Y:S04]  /*11d40*/  LDL.LU R59, [R1+0x15d8] ;  /* 0x0015d800013b7983 */ /* 0x000ea80000300800 */
[----:B------:R-:W2:Y:S04]  /*11d50*/  LDL.LU R52, [R1+0x15d4] ;  /* 0x0015d40001347983 */ /* 0x000ea80000300800 */
[----:B----4-:R1:W-:Y:S04]  /*11d60*/  STL [R1+0x9ec], R58 ;  /* 0x0009ec3a01007387 */ /* 0x0103e80000100800 */
[----:B-1----:R-:W4:Y:S04]  /*11d70*/  LDL.LU R58, [R1+0x15d0] ;  /* 0x0015d000013a7983 */ /* 0x002f280000300800 */
[----:B------:R-:W2:Y:S04]  /*11d80*/  LDL R86, [R1+0x1dc] ;  /* 0x0001dc0001567983 */ /* 0x000ea80000100800 */
[----:B------:R-:W2:Y:S01]  /*11d90*/  LDL R87, [R1+0x1e0] ;  /* 0x0001e00001577983 */ /* 0x000ea20000100800 */
[----:B------:R-:W-:-:S05]  /*11da0*/  VIADD R88, R9, 0xfffffffd ;  /* 0xfffffffd09587836 */ /* 0x000fca0000000000 */
[----:B------:R-:W-:Y:S02]  /*11db0*/  ISETP.GE.U32.AND P2, PT, R88, 0x7fffff7e, PT ;  /* 0x7fffff7e5800780c */ /* 0x000fe40003f46070 */
[----:B---3--:R-:W-:-:S11]  /*11dc0*/  PRMT R5, RZ, 0x7610, R5 ;  /* 0x00007610ff057816 */ /* 0x008fd60000000005 */
        /* <DEDUP_REMOVED lines=10> */
[----:B----4-:R-:W-:-:S02]  /*11e70*/  PRMT R58, RZ, 0x7610, R58 ;  /* 0x00007610ff3a7816 */ /* 0x010fc4000000003a */
        /* <DEDUP_REMOVED lines=8> */
[----:B------:R-:W4:Y:S04]  /*11f00*/  LDL R86, [R1+0x25c] ;  /* 0x00025c0001567983 */ /* 0x000f280000100800 */
[----:B------:R-:W4:Y:S01]  /*11f10*/  LDL R87, [R1+0x260] ;  /* 0x0002600001577983 */ /* 0x000f220000100800 */
[----:B--2---:R-:W-:-:S02]  /*11f20*/  PRMT R5, RZ, 0x7610, R5 ;  /* 0x00007610ff057816 */ /* 0x004fc40000000005 */
[----:B----4-:R-:W-:-:S04]  /*11f30*/  @!P6 LOP3.LUT R87, R87, R86, RZ, 0x3c, !PT ;  /* 0x000000565757e212 */ /* 0x010fc800078e3cff */
[----:B------:R-:W-:-:S04]  /*11f40*/  @!P6 LOP3.LUT R86, R87, R86, RZ, 0x3c, !PT ;  /* 0x000000565756e212 */ /* 0x000fc800078e3cff */
[----:B------:R-:W-:-:S05]  /*11f50*/  @!P6 LOP3.LUT R87, R87, R86, RZ, 0x3c, !PT ;  /* 0x000000565757e212 */ /* 0x000fca00078e3cff */
[----:B------:R-:W2:Y:S01]  /*11f60*/  @!P6 LDG.E.U8 R5, desc[UR42][R86.64] ;  /* 0x0000002a5605e981 */ /* 0x000ea2000c1e1100 */
[----:B------:R-:W-:-:S05]  /*11f70*/  VIADD R88, R9, 0xffffffe5 ;  /* 0xffffffe509587836 */ /* 0x000fca0000000000 */
[----:B------:R-:W-:Y:S01]  /*11f80*/  ISETP.GE.U32.AND P5, PT, R88, 0x7fffff66, PT ;  /* 0x7fffff665800780c */ /* 0x000fe20003fa6070 */
[----:B--2---:R1:W-:Y:S04]  /*11f90*/  STL [R1+0x9e4], R5 ;  /* 0x0009e40501007387 */ /* 0x0043e80000100800 */
[----:B-1----:R-:W2:Y:S04]  /*11fa0*/  LDL.LU R5, [R1+0x15c4] ;  /* 0x0015c40001057983 */ /* 0x002ea80000300800 */
[----:B------:R-:W4:Y:S04]  /*11fb0*/  LDL R86, [R1+0xaa4] ;  /* 0x000aa40001567983 */ /* 0x000f280000100800 */
[----:B------:R-:W4:Y:S01]  /*11fc0*/  LDL R87, [R1+0xaa8] ;  /* 0x000aa80001577983 */ /* 0x000f220000100800 */
[----:B---3--:R-:W-:-:S02]  /*11fd0*/  PRMT R58, RZ, 0x7610, R58 ;  /* 0x00007610ff3a7816 */ /* 0x008fc4000000003a */
[----:B----4-:R-:W-:-:S04]  /*11fe0*/  @!P5 LOP3.LUT R87, R87, R86, RZ, 0x3c, !PT ;  /* 0x000000565757d212 */ /* 0x010fc800078e3cff */
        /* <DEDUP_REMOVED lines=71> */
[----:B------:R-:W-:Y:S01]  /*12460*/  VIADD R88, R9, 0xffffffa5 ;  /* 0xffffffa509587836 */ /* 0x000fe20000000000 */
[----:B---3--:R1:W-:Y:S04]  /*12470*/  STL [R1+0x9b4], R58 ;  /* 0x0009b43a01007387 */ /* 0x0083e80000100800 */
[----:B-1----:R-:W3:Y:S01]  /*12480*/  LDL.LU R58, [R1+0x15a8] ;  /* 0x0015a800013a7983 */ /* 0x002ee20000300800 */
[----:B------:R-:W-:-:S06]  /*12490*/  ISETP.GE.U32.AND P5, PT, R88, 0x7fffff26, PT ;  /* 0x7fffff265800780c */ /* 0x000fcc0003fa6070 */
[----:B------:R-:W-:Y:S01]  /*124a0*/  @!P6 IMAD.MOV.U32 R86, RZ, RZ, R28 ;  /* 0x000000ffff56e224 */ /* 0x000fe200078e001c */
[----:B--2---:R-:W-:Y:S01]  /*124b0*/  PRMT R5, RZ, 0x7610, R5 ;  /* 0x00007610ff057816 */ /* 0x004fe20000000005 */
[----:B------:R-:W-:Y:S02]  /*124c0*/  @!P6 IMAD.MOV.U32 R87, RZ, RZ, R60 ;  /* 0x000000ffff57e224 */ /* 0x000fe400078e003c */
[----:B------:R-:W2:Y:S04]  /*124d0*/  LDL.LU R60, [R1+0x15a4] ;  /* 0x0015a400013c7983 */ /* 0x000ea80000300800 */
[----:B------:R1:W4:Y:S04]  /*124e0*/  @!P6 LDG.E.U8 R5, desc[UR42][R86.64] ;  /* 0x0000002a5605e981 */ /* 0x000328000c1e1100 */
[----:B------:R-:W2:Y:S01]  /*124f0*/  LDL.LU R28, [R1+0x15a0] ;  /* 0x0015a000011c7983 */ /* 0x000ea20000300800 */
[----:B-1----:R-:W-:-:S02]  /*12500*/  @!P5 IMAD.MOV.U32 R86, RZ, RZ, R15 ;  /* 0x000000ffff56d224 */ /* 0x002fc400078e000f */
[----:B------:R-:W-:Y:S01]  /*12510*/  @!P5 IMAD.MOV.U32 R87, RZ, RZ, R51 ;  /* 0x000000ffff57d224 */ /* 0x000fe200078e0033 */
[----:B---3--:R-:W-:-:S06]  /*12520*/  PRMT R58, RZ, 0x7610, R58 ;  /* 0x00007610ff3a7816 */ /* 0x008fcc000000003a */
[----:B------:R-:W3:Y:S04]  /*12530*/  @!P5 LDG.E.U8 R58, desc[UR42][R86.64] ;  /* 0x0000002a563ad981 */ /* 0x000ee8000c1e1100 */
[----:B----4-:R1:W-:Y:S04]  /*12540*/  STL [R1+0x9b0], R5 ;  /* 0x0009b00501007387 */ /* 0x0103e80000100800 */
[----:B-1----:R-:W4:Y:S04]  /*12550*/  LDL.LU R5, [R1+0x159c] ;  /* 0x00159c0001057983 */ /* 0x002f280000300800 */
[----:B------:R-:W2:Y:S04]  /*12560*/  LDL.LU R51, [R1+0x1598] ;  /* 0x0015980001337983 */ /* 0x000ea80000300800 */
[----:B------:R-:W2:Y:S04]  /*12570*/  LDL.LU R15, [R1+0x1594] ;  /* 0x00159400010f7983 */ /* 0x000ea80000300800 */
[----:B---3--:R1:W-:Y:S04]  /*12580*/  STL [R1+0x9a8], R58 ;  /* 0x0009a83a01007387 */ /* 0x0083e80000100800 */
[----:B-1----:R-:W3:Y:S01]  /*12590*/  LDL.LU R58, [R1+0x1590] ;  /* 0x00159000013a7983 */ /* 0x002ee20000300800 */
[----:B------:R-:W-:-:S05]  /*125a0*/  VIADD R88, R9, 0xffffff9d ;  /* 0xffffff9d09587836 */ /* 0x000fca0000000000 */
[----:B------:R-:W-:Y:S01]  /*125b0*/  ISETP.GE.U32.AND P2, PT, R88, 0x7fffff1e, PT ;  /* 0x7fffff1e5800780c */ /* 0x000fe20003f46070 */
[----:B------:R-:W-:-:S05]  /*125c0*/  VIADD R88, R9, 0xffffff95 ;  /* 0xffffff9509587836 */ /* 0x000fca0000000000 */
[----:B------:R-:W-:Y:S02]  /*125d0*/  ISETP.GE.U32.AND P3, PT, R88, 0x7fffff16, PT ;  /* 0x7fffff165800780c */ /* 0x000fe40003f66070 */
[----:B----4-:R-:W-:-:S05]  /*125e0*/  PRMT R5, RZ, 0x7610, R5 ;  /* 0x00007610ff057816 */ /* 0x010fca0000000005 */
[----:B------:R-:W-:Y:S02]  /*125f0*/  @!P2 IMAD.MOV.U32 R86, RZ, RZ, R47 ;  /* 0x000000ffff56a224 */ /* 0x000fe400078e002f */
[----:B------:R-:W-:Y:S02]  /*12600*/  @!P2 IMAD.MOV.U32 R87, RZ, RZ, R89 ;  /* 0x000000ffff57a224 */ /* 0x000fe400078e0059 */
[----:B------:R-:W4:Y:S04]  /*12610*/  LDL.LU R89, [R1+0x158c] ;  /* 0x00158c0001597983 */ /* 0x000f280000300800 */
[----:B------:R1:W2:Y:S04]  /*12620*/  @!P2 LDG.E.U8 R5, desc[UR42][R86.64] ;  /* 0x0000002a5605a981 */ /* 0x0002a8000c1e1100 */
[----:B------:R-:W4:Y:S01]  /*12630*/  LDL.LU R47, [R1+0x1588] ;  /* 0x00158800012f7983 */ /* 0x000f220000300800 */
[----:B-1----:R-:W-:-:S02]  /*12640*/  @!P3 IMAD.MOV.U32 R86, RZ, RZ, R73 ;  /* 0x000000ffff56b224 */ /* 0x002fc400078e0049 */
        /* <DEDUP_REMOVED lines=13> */
[----:B------:R-:W-:Y:S01]  /*12720*/  @!P6 IMAD.MOV.U32 R86, RZ, RZ, R53 ;  /* 0x000000ffff56e224 */ /* 0x000fe200078e0035 */
[----:B--2---:R-:W-:Y:S01]  /*12730*/  PRMT R5, RZ, 0x7610, R5 ;  /* 0x00007610ff057816 */ /* 0x004fe20000000005 */
[----:B------:R-:W-:Y:S02]  /*12740*/  @!P6 IMAD.MOV.U32 R87, RZ, RZ, R50 ;  /* 0x000000ffff57e224 */ /* 0x000fe400078e0032 */
[----:B------:R-:W2:Y:S04]  /*12750*/  LDL.LU R50, [R1+0x1574] ;  /* 0x0015740001327983 */ /* 0x000ea80000300800 */
        /* <DEDUP_REMOVED lines=104> */
[----:B----4-:R-:W-:Y:S01]  /*12de0*/  @!P2 IMAD.MOV.U32 R86, RZ, RZ, R14 ;  /* 0x000000ffff56a224 */ /* 0x010fe200078e000e */
        /* <DEDUP_REMOVED lines=60> */
[----:B------:R-:W-:Y:S01]  /*131b0*/  @!P6 IMAD.MOV.U32 R87, RZ, RZ, R29 ;  /* 0x000000ffff57e224 */ /* 0x000fe200078e001d */
[----:B--2---:R-:W-:Y:S01]  /*131c0*/  PRMT R5, RZ, 0x7610, R5 ;  /* 0x00007610ff057816 */ /* 0x004fe20000000005 */
[----:B------:R-:W2:Y:S04]  /*131d0*/  LDL.LU R29, [R1+0x14f4] ;  /* 0x0014f400011d7983 */ /* 0x000ea80000300800 */
[----:B------:R-:W2:Y:S04]  /*131e0*/  LDL.LU R12, [R1+0x14f0] ;  /* 0x0014f000010c7983 */ /* 0x000ea80000300800 */
[----:B------:R1:W2:Y:S02]  /*131f0*/  @!P6 LDG.E.U8 R5, desc[UR42][R86.64] ;  /* 0x0000002a5605e981 */ /* 0x0002a4000c1e1100 */
        /* <DEDUP_REMOVED lines=77> */
[----:B-1----:R-:W2:Y:S08]  /*136d0*/  LDL.LU R5, [R1+0x14c8] ;  /* 0x0014c80001057983 */ /* 0x002eb00000300800 */
[----:B----4-:R-:W-:-:S02]  /*136e0*/  @!P6 IMAD.MOV.U32 R86, RZ, RZ, R57 ;  /* 0x000000ffff56e224 */ /* 0x010fc400078e0039 */
[----:B------:R-:W-:Y:S02]  /*136f0*/  @!P6 IMAD.MOV.U32 R87, RZ, RZ, R12 ;  /* 0x000000ffff57e224 */ /* 0x000fe400078e000c */
[----:B------:R-:W3:Y:S04]  /*13700*/  LDL.LU R12, [R1+0x14c4] ;  /* 0x0014c400010c7983 */ /* 0x000ee80000300800 */
[----:B------:R-:W4:Y:S01]  /*13710*/  LDL.LU R57, [R1+0x14c0] ;  /* 0x0014c00001397983 */ /* 0x000f220000300800 */
[----:B--2---:R-:W-:-:S06]  /*13720*/  PRMT R5, RZ, 0x7610, R5 ;  /* 0x00007610ff057816 */ /* 0x004fcc0000000005 */
[----:B------:R-:W2:Y:S01]  /*13730*/  @!P6 LDG.E.U8 R5, desc[UR42][R86.64] ;  /* 0x0000002a5605e981 */ /* 0x000ea2000c1e1100 */
[----:B------:R-:W-:-:S05]  /*13740*/  VIADD R88, R9, 0xffffffc3 ;  /* 0xffffffc309587836 */ /* 0x000fca0000000000 */
[----:B------:R-:W-:Y:S01]  /*13750*/  ISETP.GE.U32.AND P5, PT, R88, 0x7fffff44, PT ;  /* 0x7fffff445800780c */ /* 0x000fe20003fa6070 */
[----:B--2---:R1:W-:Y:S04]  /*13760*/  STL [R1+0x904], R5 ;  /* 0x0009040501007387 */ /* 0x0043e80000100800 */
[----:B-1----:R-:W2:Y:S08]  /*13770*/  LDL.LU R5, [R1+0x14bc] ;  /* 0x0014bc0001057983 */ /* 0x002eb00000300800 */
[----:B------:R-:W-:-:S02]  /*13780*/  @!P5 IMAD.MOV.U32 R86, RZ, RZ, R27 ;  /* 0x000000ffff56d224 */ /* 0x000fc400078e001b */
[----:B------:R-:W-:Y:S02]  /*13790*/  @!P5 IMAD.MOV.U32 R87, RZ, RZ, R23 ;  /* 0x000000ffff57d224 */ /* 0x000fe400078e0017 */
[----:B------:R-:W3:Y:S04]  /*137a0*/  LDL.LU R23, [R1+0x14b8] ;  /* 0x0014b80001177983 */ /* 0x000ee80000300800 */
[----:B------:R-:W3:Y:S01]  /*137b0*/  LDL.LU R27, [R1+0x14b4] ;  /* 0x0014b400011b7983 */ /* 0x000ee20000300800 */
        /* <DEDUP_REMOVED lines=249> */
[----:B---3--:R-:W-:-:S02]  /*14750*/  @!P2 IMAD.MOV.U32 R86, RZ, RZ, R28 ;  /* 0x000000ffff56a224 */ /* 0x008fc400078e001c */
        /* <DEDUP_REMOVED lines=11> */
[----:B------:R-:W-:Y:S01]  /*14810*/  VIADD R88, R9, 0xffffffe9 ;  /* 0xffffffe909587836 */ /* 0x000fe20000000000 */
[----:B------:R-:W3:Y:S01]  /*14820*/  LDL.LU R26, [R1+0x1398] ;  /* 0x00139800011a7983 */ /* 0x000ee20000300800 */
[----:B--2---:R-:W-:-:S03]  /*14830*/  PRMT R5, RZ, 0x7610, R5 ;  /* 0x00007610ff057816 */ /* 0x004fc60000000005 */
[----:B------:R-:W2:Y:S04]  /*14840*/  LDL.LU R23, [R1+0x1394] ;  /* 0x0013940001177983 */ /* 0x000ea80000300800 */
[----:B------:R1:W2:Y:S01]  /*14850*/  @!P3 LDG.E.U8 R5, desc[UR42][R86.64] ;  /* 0x0000002a5605b981 */ /* 0x0002a2000c1e1100 */
[----:B------:R-:W-:-:S13]  /*14860*/  ISETP.GE.U32.AND P6, PT, R88, 0x7fffff6a, PT ;  /* 0x7fffff6a5800780c */ /* 0x000fda0003fc6070 */
[----:B-1----:R-:W-:Y:S01]  /*14870*/  @!P6 IMAD.MOV.U32 R87, RZ, RZ, R24 ;  /* 0x000000ffff57e224 */ /* 0x002fe200078e0018 */
[----:B--2---:R1:W-:Y:S04]  /*14880*/  STL [R1+0x878], R5 ;  /* 0x0008780501007387 */ /* 0x0043e80000100800 */
[----:B-1----:R-:W2:Y:S04]  /*14890*/  LDL.LU R5, [R1+0x1390] ;  /* 0x0013900001057983 */ /* 0x002ea80000300800 */
[----:B------:R-:W4:Y:S01]  /*148a0*/  LDL.LU R24, [R1+0x138c] ;  /* 0x00138c0001187983 */ /* 0x000f220000300800 */
[----:B------:R-:W-:-:S05]  /*148b0*/  VIADD R88, R9, 0xffffffe1 ;  /* 0xffffffe109587836 */ /* 0x000fca0000000000 */
[----:B------:R-:W-:Y:S01]  /*148c0*/  ISETP.GE.U32.AND P5, PT, R88, 0x7fffff62, PT ;  /* 0x7fffff625800780c */ /* 0x000fe20003fa6070 */
[C---:B------:R-:W-:Y:S02]  /*148d0*/  VIADD R88, R9.reuse, 0xffffffd9 ;  /* 0xffffffd909587836 */ /* 0x040fe40000000000 */
[----:B------:R-:W-:Y:S01]  /*148e0*/  @!P6 IMAD.MOV.U32 R86, RZ, RZ, R20 ;  /* 0x000000ffff56e224 */ /* 0x000fe200078e0014 */
[----:B------:R-:W-:Y:S01]  /*148f0*/  PRMT R23, RZ, 0x7610, R23 ;  /* 0x00007610ff177816 */ /* 0x000fe20000000017 */
[----:B------:R-:W4:Y:S01]  /*14900*/  LDL.LU R20, [R1+0x1388] ;  /* 0x0013880001147983 */ /* 0x000f220000300800 */
[----:B------:R-:W-:Y:S01]  /*14910*/  ISETP.GE.U32.AND P2, PT, R88, 0x7fffff5a, PT ;  /* 0x7fffff5a5800780c */ /* 0x000fe20003f46070 */
[----:B------:R-:W-:-:S05]  /*14920*/  VIADD R88, R9, 0xffffffd1 ;  /* 0xffffffd109587836 */ /* 0x000fca0000000000 */
[----:B------:R-:W-:Y:S01]  /*14930*/  ISETP.GE.U32.AND P3, PT, R88, 0x7fffff52, PT ;  /* 0x7fffff525800780c */ /* 0x000fe20003f66070 */
[----:B------:R-:W-:Y:S01]  /*14940*/  VIADD R88, R9, 0xffffffc9 ;  /* 0xffffffc909587836 */ /* 0x000fe20000000000 */
[----:B---3--:R-:W-:Y:S02]  /*14950*/  PRMT R26, RZ, 0x7610, R26 ;  /* 0x00007610ff1a7816 */ /* 0x008fe4000000001a */
[----:B------:R-:W-:Y:S02]  /*14960*/  PRMT R28, RZ, 0x7610, R28 ;  /* 0x00007610ff1c7816 */ /* 0x000fe4000000001c */
[----:B------:R-:W-:Y:S02]  /*14970*/  PRMT R30, RZ, 0x7610, R30 ;  /* 0x00007610ff1e7816 */ /* 0x000fe4000000001e */
[----:B------:R-:W-:Y:S02]  /*14980*/  PRMT R32, RZ, 0x7610, R32 ;  /* 0x00007610ff207816 */ /* 0x000fe40000000020 */
[----:B------:R-:W-:-:S02]  /*14990*/  PRMT R34, RZ, 0x7610, R34 ;  /* 0x00007610ff227816 */ /* 0x000fc40000000022 */
[----:B------:R-:W-:Y:S02]  /*149a0*/  PRMT R36, RZ, 0x7610, R36 ;  /* 0x00007610ff247816 */ /* 0x000fe40000000024 */
[----:B------:R-:W-:Y:S02]  /*149b0*/  PRMT R19, RZ, 0x7610, R19 ;  /* 0x00007610ff137816 */ /* 0x000fe40000000013 */
        /* <DEDUP_REMOVED lines=12> */
[----:B--2---:R-:W-:-:S06]  /*14a80*/  PRMT R5, RZ, 0x7610, R5 ;  /* 0x00007610ff057816 */ /* 0x004fcc0000000005 */
[----:B------:R1:W2:Y:S01]  /*14a90*/  @!P6 LDG.E.U8 R5, desc[UR42][R86.64] ;  /* 0x0000002a5605e981 */ /* 0x0002a2000c1e1100 */
[----:B------:R-:W-:Y:S01]  /*14aa0*/  ISETP.GE.U32.AND P6, PT, R88, 0x7fffff4a, PT ;  /* 0x7fffff4a5800780c */ /* 0x000fe20003fc6070 */
[----:B------:R-:W-:Y:S01]  /*14ab0*/  VIADD R88, R9, 0xffffffc1 ;  /* 0xffffffc109587836 */ /* 0x000fe20000000000 */
[----:B----4-:R-:W-:Y:S01]  /*14ac0*/  PRMT R24, RZ, 0x7610, R24 ;  /* 0x00007610ff187816 */ /* 0x010fe20000000018 */
[----:B-1----:R-:W-:Y:S02]  /*14ad0*/  @!P5 IMAD.MOV.U32 R86, RZ, RZ, R7 ;  /* 0x000000ffff56d224 */ /* 0x002fe400078e0007 */
[----:B------:R-:W-:-:S05]  /*14ae0*/  @!P5 IMAD.MOV.U32 R87, RZ, RZ, R6 ;  /* 0x000000ffff57d224 */ /* 0x000fca00078e0006 */
[----:B------:R1:W3:Y:S01]  /*14af0*/  @!P5 LDG.E.U8 R23, desc[UR42][R86.64] ;  /* 0x0000002a5617d981 */ /* 0x0002e2000c1e1100 */
[----:B------:R-:W-:Y:S01]  /*14b00*/  ISETP.GE.U32.AND P5, PT, R88, 0x7fffff42, PT ;  /* 0x7fffff425800780c */ /* 0x000fe20003fa6070 */
[----:B------:R-:W-:Y:S02]  /*14b10*/  VIADD R88, R9, 0xffffffb9 ;  /* 0xffffffb909587836 */ /* 0x000fe40000000000 */
[----:B-1----:R-:W-:Y:S02]  /*14b20*/  @!P2 IMAD.MOV.U32 R86, RZ, RZ, R25 ;  /* 0x000000ffff56a224 */ /* 0x002fe400078e0019 */
[----:B------:R-:W-:-:S05]  /*14b30*/  @!P2 IMAD.MOV.U32 R87, RZ, RZ, R11 ;  /* 0x000000ffff57a224 */ /* 0x000fca00078e000b */
[----:B------:R1:W4:Y:S01]  /*14b40*/  @!P2 LDG.E.U8 R24, desc[UR42][R86.64] ;  /* 0x0000002a5618a981 */ /* 0x000322000c1e1100 */
[----:B------:R-:W-:Y:S01]  /*14b50*/  ISETP.GE.U32.AND P2, PT, R88, 0x7fffff3a, PT ;  /* 0x7fffff3a5800780c */ /* 0x000fe20003f46070 */
[----:B------:R-:W-:Y:S02]  /*14b60*/  VIADD R88, R9, 0xffffffb1 ;  /* 0xffffffb109587836 */ /* 0x000fe40000000000 */
[----:B-1----:R-:W-:Y:S02]  /*14b70*/  @!P3 IMAD.MOV.U32 R86, RZ, RZ, R27 ;  /* 0x000000ffff56b224 */ /* 0x002fe400078e001b */
[----:B------:R-:W-:-:S05]  /*14b80*/  @!P3 IMAD.MOV.U32 R87, RZ, RZ, R12 ;  /* 0x000000ffff57b224 */ /* 0x000fca00078e000c */
[----:B------:R1:W2:Y:S01]  /*14b90*/  @!P3 LDG.E.U8 R26, desc[UR42][R86.64] ;  /* 0x0000002a561ab981 */ /* 0x0002a2000c1e1100 */
[----:B------:R-:W-:Y:S01]  /*14ba0*/  ISETP.GE.U32.AND P3, PT, R88, 0x7fffff32, PT ;  /* 0x7fffff325800780c */ /* 0x000fe20003f66070 */
[----:B------:R-:W-:Y:S02]  /*14bb0*/  VIADD R88, R9, 0xffffffa9 ;  /* 0xffffffa909587836 */ /* 0x000fe40000000000 */
        /* <DEDUP_REMOVED lines=69> */
[----:B-1----:R-:W-:Y:S02]  /*15010*/  @!P2 IMAD.MOV.U32 R86, RZ, RZ, R60 ;  /* 0x000000ffff56a224 */ /* 0x002fe400078e003c */
[----:B------:R-:W-:-:S05]  /*15020*/  @!P2 IMAD.MOV.U32 R87, RZ, RZ, R61 ;  /* 0x000000ffff57a224 */ /* 0x000fca00078e003d */
[----:B------:R1:W4:Y:S02]  /*15030*/  @!P2 LDG.E.U8 R59, desc[UR42][R86.64] ;  /* 0x0000002a563ba981 */ /* 0x000324000c1e1100 */
        /* <DEDUP_REMOVED lines=8> */
[----:B------:R1:W4:Y:S04]  /*150c0*/  @!P5 LDG.E.U8 R22, desc[UR42][R86.64] ;  /* 0x0000002a5616d981 */ /* 0x000328000c1e1100 */
[----:B--2---:R2:W-:Y:S04]  /*150d0*/  STL [R1+0x874], R5 ;  /* 0x0008740501007387 */ /* 0x0045e80000100800 */
[----:B--2---:R-:W2:Y:S04]  /*150e0*/  LDL.LU R5, [R1+0x1384] ;  /* 0x0013840001057983 */ /* 0x004ea80000300800 */
[----:B------:R-:W2:Y:S04]  /*150f0*/  LDL.LU R6, [R1+0x1380] ;  /* 0x0013800001067983 */ /* 0x000ea80000300800 */
[----:B------:R-:W2:Y:S04]  /*15100*/  LDL.LU R7, [R1+0x137c] ;  /* 0x00137c0001077983 */ /* 0x000ea80000300800 */
[----:B---3--:R3:W-:Y:S04]  /*15110*/  STL [R1+0x870], R23 ;  /* 0x0008701701007387 */ /* 0x0087e80000100800 */
[----:B---3--:R-:W3:Y:S04]  /*15120*/  LDL.LU R23, [R1+0x1378] ;  /* 0x0013780001177983 */ /* 0x008ee80000300800 */
[----:B------:R-:W2:Y:S04]  /*15130*/  LDL.LU R11, [R1+0x1374] ;  /* 0x00137400010b7983 */ /* 0x000ea80000300800 */
[----:B------:R-:W2:Y:S04]  /*15140*/  LDL.LU R25, [R1+0x1370] ;  /* 0x0013700001197983 */ /* 0x000ea80000300800 */
[----:B----4-:R4:W-:Y:S04]  /*15150*/  STL [R1+0x86c], R24 ;  /* 0x00086c1801007387 */ /* 0x0109e80000100800 */
[----:B----4-:R-:W4:Y:S04]  /*15160*/  LDL.LU R24, [R1+0x136c] ;  /* 0x00136c0001187983 */ /* 0x010f280000300800 */
[----:B------:R-:W2:Y:S04]  /*15170*/  LDL.LU R12, [R1+0x1368] ;  /* 0x00136800010c7983 */ /* 0x000ea80000300800 */
[----:B------:R-:W2:Y:S04]  /*15180*/  LDL.LU R27, [R1+0x1364] ;  /* 0x00136400011b7983 */ /* 0x000ea80000300800 */
[----:B------:R0:W-:Y:S04]  /*15190*/  STL [R1+0x868], R26 ;  /* 0x0008681a01007387 */ /* 0x0001e80000100800 */
[----:B0-----:R-:W2:Y:S04]  /*151a0*/  LDL.LU R26, [R1+0x1360] ;  /* 0x00136000011a7983 */ /* 0x001ea80000300800 */
        /* <DEDUP_REMOVED lines=14> */
[----:B------:R0:W-:Y:S01]  /*15290*/  STL [R1+0x848], R34 ;  /* 0x0008482201007387 */ /* 0x0001e20000100800 */
[----:B------:R-:W-:-:S03]  /*152a0*/  VIADD R88, R9, 0xffffffb8 ;  /* 0xffffffb809587836 */ /* 0x000fc60000000000 */
[----:B0-----:R-:W2:Y:S04]  /*152b0*/  LDL.LU R34, [R1+0x1330] ;  /* 0x0013300001227983 */ /* 0x001ea80000300800 */
[----:B------:R-:W2:Y:S04]  /*152c0*/  LDL.LU R17, [R1+0x132c] ;  /* 0x00132c0001117983 */ /* 0x000ea80000300800 */
[----:B------:R-:W2:Y:S04]  /*152d0*/  LDL.LU R37, [R1+0x1328] ;  /* 0x0013280001257983 */ /* 0x000ea80000300800 */
[----:B------:R0:W-:Y:S01]  /*152e0*/  STL [R1+0x844], R36 ;  /* 0x0008442401007387 */ /* 0x0001e20000100800 */
[----:B------:R-:W-:-:S03]  /*152f0*/  ISETP.GE.U32.AND P2, PT, R88, 0x7fffff39, PT ;  /* 0x7fffff395800780c */ /* 0x000fc60003f46070 */
        /* <DEDUP_REMOVED lines=9> */
[----:B------:R-:W-:Y:S01]  /*15390*/  ISETP.GE.U32.AND P3, PT, R88, 0x7fffff31, PT ;  /* 0x7fffff315800780c */ /* 0x000fe20003f66070 */
[----:B------:R-:W-:-:S02]  /*153a0*/  VIADD R88, R9, 0xffffffa8 ;  /* 0xffffffa809587836 */ /* 0x000fc40000000000 */
        /* <DEDUP_REMOVED lines=9> */
[----:B------:R-:W-:Y:S01]  /*15440*/  PRMT R50, RZ, 0x7610, R50 ;  /* 0x00007610ff327816 */ /* 0x000fe20000000032 */
[----:B------:R-:W-:-:S02]  /*15450*/  VIADD R88, R9, 0xffffffa0 ;  /* 0xffffffa009587836 */ /* 0x000fc40000000000 */
[----:B-1----:R-:W-:Y:S01]  /*15460*/  @!P2 IMAD.MOV.U32 R86, RZ, RZ, R89 ;  /* 0x000000ffff56a224 */ /* 0x002fe200078e0059 */
[----:B0-----:R-:W2:Y:S04]  /*15470*/  LDL.LU R77, [R1+0x12f4] ;  /* 0x0012f400014d7983 */ /* 0x001ea80000300800 */
[----:B------:R-:W2:Y:S04]  /*15480*/  LDL.LU R76, [R1+0x12f0] ;  /* 0x0012f000014c7983 */ /* 0x000ea80000300800 */
[----:B------:R-:W2:Y:S01]  /*15490*/  LDL.LU R75, [R1+0x12ec] ;  /* 0x0012ec00014b7983 */ /* 0x000ea20000300800 */
[----:B------:R-:W-:-:S03]  /*154a0*/  @!P2 IMAD.MOV.U32 R87, RZ, RZ, R51 ;  /* 0x000000ffff57a224 */ /* 0x000fc600078e0033 */
[----:B------:R0:W-:Y:S01]  /*154b0*/  STL [R1+0x830], R74 ;  /* 0x0008304a01007387 */ /* 0x0001e20000100800 */
[----:B------:R-:W-:Y:S01]  /*154c0*/  ISETP.GE.U32.AND P5, PT, R88, 0x7fffff21, PT ;  /* 0x7fffff215800780c */ /* 0x000fe20003fa6070 */
[----:B------:R-:W-:Y:S01]  /*154d0*/  VIADD R88, R9, 0xffffff98 ;  /* 0xffffff9809587836 */ /* 0x000fe20000000000 */
[----:B------:R-:W-:Y:S01]  /*154e0*/  PRMT R47, RZ, 0x7610, R47 ;  /* 0x00007610ff2f7816 */ /* 0x000fe2000000002f */
[----:B------:R1:W2:Y:S04]  /*154f0*/  @!P2 LDG.E.U8 R50, desc[UR42][R86.64] ;  /* 0x0000002a5632a981 */ /* 0x0002a8000c1e1100 */
[----:B0-----:R-:W3:Y:S04]  /*15500*/  LDL.LU R74, [R1+0x12e8] ;  /* 0x0012e800014a7983 */ /* 0x001ee80000300800 */
[----:B------:R-:W3:Y:S04]  /*15510*/  LDL.LU R73, [R1+0x12e4] ;  /* 0x0012e40001497983 */ /* 0x000ee80000300800 */
[----:B------:R-:W3:Y:S04]  /*15520*/  LDL.LU R72, [R1+0x12e0] ;  /* 0x0012e00001487983 */ /* 0x000ee80000300800 */
[----:B------:R0:W-:Y:S01]  /*15530*/  STL [R1+0x82c], R71 ;  /* 0x00082c4701007387 */ /* 0x0001e20000100800 */
[----:B-1----:R-:W-:-:S02]  /*15540*/  @!P3 IMAD.MOV.U32 R86, RZ, RZ, R48 ;  /* 0x000000ffff56b224 */ /* 0x002fc400078e0030 */
[----:B------:R-:W-:Y:S01]  /*15550*/  @!P3 IMAD.MOV.U32 R87, RZ, RZ, R49 ;  /* 0x000000ffff57b224 */ /* 0x000fe200078e0031 */
[----:B------:R-:W-:Y:S01]  /*15560*/  ISETP.GE.U32.AND P2, PT, R88, 0x7fffff19, PT ;  /* 0x7fffff195800780c */ /* 0x000fe20003f46070 */
[----:B0-----:R-:W3:Y:S04]  /*15570*/  LDL.LU R71, [R1+0x12dc] ;  /* 0x0012dc0001477983 */ /* 0x001ee80000300800 */
[----:B------:R-:W3:Y:S04]  /*15580*/  LDL.LU R70, [R1+0x12d8] ;  /* 0x0012d80001467983 */ /* 0x000ee80000300800 */
[----:B------:R-:W3:Y:S04]  /*15590*/  LDL.LU R69, [R1+0x12d4] ;  /* 0x0012d40001457983 */ /* 0x000ee80000300800 */
[----:B------:R0:W-:Y:S01]  /*155a0*/  STL [R1+0x828], R68 ;  /* 0x0008284401007387 */ /* 0x0001e20000100800 */
[----:B------:R-:W-:Y:S01]  /*155b0*/  PRMT R44, RZ, 0x7610, R44 ;  /* 0x00007610ff2c7816 */ /* 0x000fe2000000002c */
[----:B------:R-:W-:-:S02]  /*155c0*/  VIADD R88, R9, 0xffffff90 ;  /* 0xffffff9009587836 */ /* 0x000fc40000000000 */
[----:B------:R1:W3:Y:S04]  /*155d0*/  @!P3 LDG.E.U8 R47, desc[UR42][R86.64] ;  /* 0x0000002a562fb981 */ /* 0x0002e8000c1e1100 */
[----:B0-----:R-:W4:Y:S04]  /*155e0*/  LDL.LU R68, [R1+0x12d0] ;  /* 0x0012d00001447983 */ /* 0x001f280000300800 */
[----:B------:R-:W4:Y:S04]  /*155f0*/  LDL.LU R67, [R1+0x12cc] ;  /* 0x0012cc0001437983 */ /* 0x000f280000300800 */
[----:B------:R-:W4:Y:S01]  /*15600*/  LDL.LU R66, [R1+0x12c8] ;  /* 0x0012c80001427983 */ /* 0x000f220000300800 */
[----:B-1----:R-:W-:-:S03]  /*15610*/  @!P6 IMAD.MOV.U32 R86, RZ, RZ, R45 ;  /* 0x000000ffff56e224 */ /* 0x002fc600078e002d */
[----:B------:R0:W-:Y:S01]  /*15620*/  STL [R1+0x824], R65 ;  /* 0x0008244101007387 */ /* 0x0001e20000100800 */
[----:B------:R-:W-:Y:S01]  /*15630*/  @!P6 IMAD.MOV.U32 R87, RZ, RZ, R46 ;  /* 0x000000ffff57e224 */ /* 0x000fe200078e002e */
[----:B------:R-:W-:Y:S02]  /*15640*/  ISETP.GE.U32.AND P3, PT, R88, 0x7fffff11, PT ;  /* 0x7fffff115800780c */ /* 0x000fe40003f66070 */
[----:B0-----:R-:W4:Y:S04]  /*15650*/  LDL.LU R65, [R1+0x12c4] ;  /* 0x0012c40001417983 */ /* 0x001f280000300800 */
[----:B------:R-:W4:Y:S04]  /*15660*/  LDL.LU R64, [R1+0x12c0] ;  /* 0x0012c00001407983 */ /* 0x000f280000300800 */
[----:B------:R-:W4:Y:S04]  /*15670*/  LDL.LU R63, [R1+0x12bc] ;  /* 0x0012bc00013f7983 */ /* 0x000f280000300800 */
[----:B------:R0:W-:Y:S01]  /*15680*/  STL [R1+0x820], R62 ;  /* 0x0008203e01007387 */ /* 0x0001e20000100800 */
[----:B------:R-:W-:Y:S01]  /*15690*/  PRMT R91, RZ, 0x7610, R91 ;  /* 0x00007610ff5b7816 */ /* 0x000fe2000000005b */
[----:B------:R-:W-:-:S02]  /*156a0*/  VIADD R88, R9, 0xffffff88 ;  /* 0xffffff8809587836 */ /* 0x000fc40000000000 */
[----:B------:R1:W4:Y:S04]  /*156b0*/  @!P6 LDG.E.U8 R44, desc[UR42][R86.64] ;  /* 0x0000002a562ce981 */ /* 0x000328000c1e1100 */
[----:B0-----:R-:W4:Y:S04]  /*156c0*/  LDL.LU R62, [R1+0x12b8] ;  /* 0x0012b800013e7983 */ /* 0x001f280000300800 */
[----:B------:R-:W4:Y:S01]  /*156d0*/  LDL.LU R61, [R1+0x12b4] ;  /* 0x0012b400013d7983 */ /* 0x000f220000300800 */
[----:B-1----:R-:W-:-:S03]  /*156e0*/  @!P5 IMAD.MOV.U32 R86, RZ, RZ, R42 ;  /* 0x000000ffff56d224 */ /* 0x002fc600078e002a */
[----:B------:R-:W4:Y:S01]  /*156f0*/  LDL.LU R60, [R1+0x12b0] ;  /* 0x0012b000013c7983 */ /* 0x000f220000300800 */
[----:B------:R-:W-:-:S03]  /*15700*/  @!P5 IMAD.MOV.U32 R87, RZ, RZ, R43 ;  /* 0x000000ffff57d224 */ /* 0x000fc600078e002b */
[----:B------:R0:W-:Y:S01]  /*15710*/  STL [R1+0x80c], R59 ;  /* 0x00080c3b01007387 */ /* 0x0001e20000100800 */
[----:B------:R-:W-:Y:S02]  /*15720*/  ISETP.GE.U32.AND P6, PT, R88, 0x7fffff09, PT ;  /* 0x7fffff095800780c */ /* 0x000fe40003fc6070 */
[----:B------:R-:W-:Y:S01]  /*15730*/  PRMT R90, RZ, 0x7610, R90 ;  /* 0x00007610ff5a7816 */ /* 0x000fe2000000005a */
[----:B------:R1:W4:Y:S04]  /*15740*/  @!P5 LDG.E.U8 R91, desc[UR42][R86.64] ;  /* 0x0000002a565bd981 */ /* 0x000328000c1e1100 */
[----:B0-----:R-:W4:Y:S04]  /*15750*/  LDL.LU R59, [R1+0x12ac] ;  /* 0x0012ac00013b7983 */ /* 0x001f280000300800 */
[----:B------:R-:W4:Y:S04]  /*15760*/  LDL.LU R58, [R1+0x12a8] ;  /* 0x0012a800013a7983 */ /* 0x000f280000300800 */
[----:B------:R-:W4:Y:S01]  /*15770*/  LDL.LU R57, [R1+0x12a4] ;  /* 0x0012a40001397983 */ /* 0x000f220000300800 */
[----:B-1----:R-:W-:-:S03]  /*15780*/  @!P2 IMAD.MOV.U32 R86, RZ, RZ, R40 ;  /* 0x000000ffff56a224 */ /* 0x002fc600078e0028 */
[----:B------:R0:W-:Y:S01]  /*15790*/  STL [R1+0x808], R56 ;  /* 0x0008083801007387 */ /* 0x0001e20000100800 */
[----:B------:R-:W-:Y:S01]  /*157a0*/  @!P2 IMAD.MOV.U32 R87, RZ, RZ, R41 ;  /* 0x000000ffff57a224 */ /* 0x000fe200078e0029 */
[----:B------:R-:W-:-:S04]  /*157b0*/  PRMT R21, RZ, 0x7610, R21 ;  /* 0x00007610ff157816 */ /* 0x000fc80000000015 */
[----:B------:R1:W4:Y:S04]  /*157c0*/  @!P2 LDG.E.U8 R90, desc[UR42][R86.64] ;  /* 0x0000002a565aa981 */ /* 0x000328000c1e1100 */
[----:B0-----:R-:W4:Y:S04]  /*157d0*/  LDL.LU R56, [R1+0x12a0] ;  /* 0x0012a00001387983 */ /* 0x001f280000300800 */
[----:B------:R-:W4:Y:S04]  /*157e0*/  LDL.LU R55, [R1+0x129c] ;  /* 0x00129c0001377983 */ /* 0x000f280000300800 */
[----:B------:R-:W4:Y:S04]  /*157f0*/  LDL.LU R54, [R1+0x1298] ;  /* 0x0012980001367983 */ /* 0x000f280000300800 */
[----:B------:R0:W-:Y:S01]  /*15800*/  STL [R1+0x804], R92 ;  /* 0x0008045c01007387 */ /* 0x0001e20000100800 */
[----:B-1----:R-:W-:-:S02]  /*15810*/  @!P3 IMAD.MOV.U32 R86, RZ, RZ, R93 ;  /* 0x000000ffff56b224 */ /* 0x002fc400078e005d */
        /* <DEDUP_REMOVED lines=8> */
[----:B------:R-:W-:-:S05]  /*158a0*/  @!P6 IMAD.MOV.U32 R87, RZ, RZ, R10 ;  /* 0x000000ffff57e224 */ /* 0x000fca00078e000a */
[----:B------:R-:W4:Y:S04]  /*158b0*/  @!P6 LDG.E.U8 R0, desc[UR42][R86.64] ;  /* 0x0000002a5600e981 */ /* 0x000f28000c1e1100 */
[----:B0-----:R-:W4:Y:S04]  /*158c0*/  LDL.LU R22, [R1+0x9c] ;  /* 0x00009c0001167983 */ /* 0x001f280000300800 */
[----:B------:R-:W4:Y:S04]  /*158d0*/  LDL.LU R51, [R1+0x128c] ;  /* 0x00128c0001337983 */ /* 0x000f280000300800 */
[----:B------:R-:W4:Y:S01]  /*158e0*/  LDL.LU R89, [R1+0xa4] ;  /* 0x0000a40001597983 */ /* 0x000f220000300800 */
[----:B------:R-:W-:-:S04]  /*158f0*/  IMAD.MOV.U32 R8, RZ, RZ, R20 ;  /* 0x000000ffff087224 */ /* 0x000fc800078e0014 */
[----:B------:R-:W-:Y:S01]  /*15900*/  @!P4 IMAD.MOV R8, RZ, RZ, -R8 ;  /* 0x000000ffff08c224 */ /* 0x000fe200078e0a08 */
[----:B--2---:R0:W-:Y:S04]  /*15910*/  STL [R1+0x7fc], R50 ;  /* 0x0007fc3201007387 */ /* 0x0041e80000100800 */
[----:B0-----:R-:W2:Y:S04]  /*15920*/  LDL.LU R50, [R1+0x1288] ;  /* 0x0012880001327983 */ /* 0x001ea80000300800 */
[----:B------:R-:W2:Y:S04]  /*15930*/  LDL.LU R49, [R1+0x1284] ;  /* 0x0012840001317983 */ /* 0x000ea80000300800 */
[----:B------:R-:W2:Y:S04]  /*15940*/  LDL.LU R48, [R1+0x1280] ;  /* 0x0012800001307983 */ /* 0x000ea80000300800 */
[----:B---3--:R0:W-:Y:S04]  /*15950*/  STL [R1+0x7f8], R47 ;  /* 0x0007f82f01007387 */ /* 0x0081e80000100800 */
[----:B0-----:R-:W3:Y:S04]  /*15960*/  LDL.LU R47, [R1+0x127c] ;  /* 0x00127c00012f7983 */ /* 0x001ee80000300800 */
[----:B------:R-:W2:Y:S04]  /*15970*/  LDL.LU R46, [R1+0x1278] ;  /* 0x00127800012e7983 */ /* 0x000ea80000300800 */
[----:B------:R-:W2:Y:S04]  /*15980*/  LDL.LU R45, [R1+0x1274] ;  /* 0x00127400012d7983 */ /* 0x000ea80000300800 */
[----:B----4-:R0:W-:Y:S04]  /*15990*/  STL [R1+0x318], R44 ;  /* 0x0003182c01007387 */ /* 0x0101e80000100800 */
[----:B0-----:R-:W4:Y:S04]  /*159a0*/  LDL.LU R44, [R1+0x1270] ;  /* 0x00127000012c7983 */ /* 0x001f280000300800 */
[----:B------:R-:W2:Y:S04]  /*159b0*/  LDL.LU R43, [R1+0x126c] ;  /* 0x00126c00012b7983 */ /* 0x000ea80000300800 */
[----:B------:R-:W2:Y:S04]  /*159c0*/  LDL.LU R42, [R1+0x1268] ;  /* 0x00126800012a7983 */ /* 0x000ea80000300800 */
[----:B------:R-:W2:Y:S04]  /*159d0*/  LDL.LU R41, [R1+0x1264] ;  /* 0x0012640001297983 */ /* 0x000ea80000300800 */
[----:B------:R-:W2:Y:S01]  /*159e0*/  LDL.LU R40, [R1+0x1260] ;  /* 0x0012600001287983 */ /* 0x000ea20000300800 */
[----:B------:R-:W-:-:S03]  /*159f0*/  ISETP.GE.AND P5, PT, R92, RZ, PT ;  /* 0x000000ff5c00720c */ /* 0x000fc60003fa6270 */
[----:B------:R-:W2:Y:S04]  /*15a00*/  LDL.LU R92, [R1+0xa8] ;  /* 0x0000a800015c7983 */ /* 0x000ea80000300800 */
[----:B------:R-:W3:Y:S04]  /*15a10*/  LDL.LU R39, [R1+0x125c] ;  /* 0x00125c0001277983 */ /* 0x000ee80000300800 */
[----:B------:R-:W3:Y:S01]  /*15a20*/  LDL.LU R93, [R1+0xb0] ;  /* 0x0000b000015d7983 */ /* 0x000ee20000300800 */
[----:B------:R-:W-:-:S03]  /*15a30*/  ISETP.GE.AND P3, PT, R89, RZ, PT ;  /* 0x000000ff5900720c */ /* 0x000fc60003f66270 */
[----:B------:R-:W4:Y:S04]  /*15a40*/  LDL.LU R89, [R1+0xb4] ;  /* 0x0000b40001597983 */ /* 0x000f280000300800 */
        /* <DEDUP_REMOVED lines=10> */
[----:B0-----:R-:W4:Y:S01]  /*15af0*/  LDL.LU R8, [R1+0xbc] ;  /* 0x0000bc0001087983 */ /* 0x001f220000300800 */
[----:B------:R-:W-:-:S04]  /*15b00*/  IMAD.MOV.U32 R0, RZ, RZ, R6 ;  /* 0x000000ffff007224 */ /* 0x000fc800078e0006 */
[----:B------:R-:W-:-:S05]  /*15b10*/  @!P0 IMAD.MOV R0, RZ, RZ, -R0 ;  /* 0x000000ffff008224 */ /* 0x000fca00078e0a00 */
[----:B------:R0:W-:Y:S04]  /*15b20*/  STL [R1+0x960], R0 ;  /* 0x0009600001007387 */ /* 0x0001e80000100800 */
[----:B------:R-:W-:Y:S01]  /*15b30*/  STL [R1+0x30c], R21 ;  /* 0x00030c1501007387 */ /* 0x000fe20000100800 */
[----:B0-----:R-:W-:-:S04]  /*15b40*/  IMAD.MOV.U32 R0, RZ, RZ, R11 ;  /* 0x000000ffff007224 */ /* 0x001fc800078e000b */
[----:B------:R-:W-:Y:S01]  /*15b50*/  @!P5 IMAD.MOV R0, RZ, RZ, -R0 ;  /* 0x000000ffff00d224 */ /* 0x000fe200078e0a00 */
[----:B--2---:R-:W-:Y:S02]  /*15b60*/  ISETP.GE.AND P0, PT, R92, RZ, PT ;  /* 0x000000ff5c00720c */ /* 0x004fe40003f06270 */
[----:B------:R-:W2:Y:S01]  /*15b70*/  LDL.LU R92, [R1+0xc0] ;  /* 0x0000c000015c7983 */ /* 0x000ea20000300800 */
[----:B---3--:R-:W-:-:S03]  /*15b80*/  ISETP.GE.AND P5, PT, R93, RZ, PT ;  /* 0x000000ff5d00720c */ /* 0x008fc60003fa6270 */
[----:B------:R-:W3:Y:S07]  /*15b90*/  LDL.LU R93, [R1+0xc4] ;  /* 0x0000c400015d7983 */ /* 0x000eee0000300800 */
[----:B------:R-:W-:Y:S01]  /*15ba0*/  @!P0 IMAD.MOV R12, RZ, RZ, -R12 ;  /* 0x000000ffff0c8224 */ /* 0x000fe200078e0a0c */
[----:B------:R0:W-:Y:S02]  /*15bb0*/  STL [R1+0x968], R0 ;  /* 0x0009680001007387 */ /* 0x0001e40000100800 */
[----:B------:R-:W-:Y:S01]  /*15bc0*/  @!P5 IMAD.MOV R13, RZ, RZ, -R13 ;  /* 0x000000ffff0dd224 */ /* 0x000fe200078e0a0d */
[----:B----4-:R-:W-:-:S02]  /*15bd0*/  ISETP.GE.AND P0, PT, R89, RZ, PT ;  /* 0x000000ff5900720c */ /* 0x010fc40003f06270 */
[----:B------:R-:W4:Y:S01]  /*15be0*/  LDL.LU R89, [R1+0xcc] ;  /* 0x0000cc0001597983 */ /* 0x000f220000300800 */
[----:B------:R-:W-:-:S03]  /*15bf0*/  ISETP.GE.AND P5, PT, R8, RZ, PT ;  /* 0x000000ff0800720c */ /* 0x000fc60003fa6270 */
[----:B------:R-:W4:Y:S01]  /*15c00*/  LDL.LU R8, [R1+0xd0] ;  /* 0x0000d00001087983 */ /* 0x000f220000300800 */
[----:B------:R-:W1:Y:S09]  /*15c10*/  S2R R10, SR_TID.X ;  /* 0x00000000000a7919 */ /* 0x000e720000002100 */
[----:B------:R-:W-:Y:S01]  /*15c20*/  @!P5 IMAD.MOV R15, RZ, RZ, -R15 ;  /* 0x000000ffff0fd224 */ /* 0x000fe200078e0a0f */
[----:B------:R-:W-:-:S02]  /*15c30*/  ISETP.NE.AND P4, PT, R7, RZ, PT ;  /* 0x000000ff0700720c */ /* 0x000fc40003f85270 */
[----:B------:R-:W-:Y:S01]  /*15c40*/  LOP3.LUT R20, RZ, R7, RZ, 0x33, !PT ;  /* 0x00000007ff147212 */ /* 0x000fe200078e33ff */
[----:B------:R-:W-:Y:S01]  /*15c50*/  IMAD R90, R4, 0x7f, RZ ;  /* 0x0000007f045a7824 */ /* 0x000fe200078e02ff */
[----:B------:R-:W-:Y:S02]  /*15c60*/  STL [R1+0xe80], R4 ;  /* 0x000e800401007387 */ /* 0x000fe40000100800 */
[----:B------:R-:W-:Y:S02]  /*15c70*/  SEL R82, R20, R82, !P4 ;  /* 0x0000005214527207 */ /* 0x000fe40006000000 */
[----:B------:R0:W-:Y:S04]  /*15c80*/  STL [R1+0xf50], R4 ;  /* 0x000f500401007387 */ /* 0x0001e80000100800 */
[----:B------:R-:W-:Y:S04]  /*15c90*/  STL [R1+0x11d0], R20 ;  /* 0x0011d01401007387 */ /* 0x000fe80000100800 */
[----:B------:R-:W-:Y:S04]  /*15ca0*/  STL [R1+0x11f4], R82 ;  /* 0x0011f45201007387 */ /* 0x000fe80000100800 */
[----:B------:R-:W-:Y:S01]  /*15cb0*/  STL [R1+0xe84], R2 ;  /* 0x000e840201007387 */ /* 0x000fe20000100800 */
[----:B-1----:R-:W-:-:S03]  /*15cc0*/  LOP3.LUT R10, R10, 0x7f, RZ, 0xc0, !PT ;  /* 0x0000007f0a0a7812 */ /* 0x002fc600078ec0ff */
[----:B------:R-:W-:Y:S04]  /*15cd0*/  STL [R1+0xf64], R2 ;  /* 0x000f640201007387 */ /* 0x000fe80000100800 */
[----:B------:R-:W-:Y:S01]  /*15ce0*/  STL [R1+0xf6c], R2 ;  /* 0x000f6c0201007387 */ /* 0x000fe20000100800 */
[----:B------:R-:W-:Y:S02]  /*15cf0*/  IMAD R86, R10, R5, RZ ;  /* 0x000000050a567224 */ /* 0x000fe400078e02ff */
[----:B------:R-:W-:Y:S01]  /*15d00*/  @!P0 IMAD.MOV R14, RZ, RZ, -R14 ;  /* 0x000000ffff0e8224 */ /* 0x000fe200078e0a0e */
[C---:B------:R-:W-:Y:S02]  /*15d10*/  SEL R11, R20.reuse, R85, !P4 ;  /* 0x00000055140b7207 */ /* 0x040fe40006000000 */
[----:B------:R-:W-:Y:S01]  /*15d20*/  SEL R23, R20, R23, !P4 ;  /* 0x0000001714177207 */ /* 0x000fe20006000000 */
[----:B0-----:R-:W-:Y:S01]  /*15d30*/  VIADD R0, R9, 0x7f ;  /* 0x0000007f09007836 */ /* 0x001fe20000000000 */
[----:B------:R-:W-:Y:S01]  /*15d40*/  IADD3 R7, P6, PT, R86, UR22, RZ ;  /* 0x0000001656077c10 */ /* 0x000fe2000ffde0ff */
[----:B------:R-:W-:Y:S01]  /*15d50*/  IMAD R11, R11, UR9, RZ ;  /* 0x000000090b0b7c24 */ /* 0x000fe2000f8e02ff */
[C---:B------:R-:W-:Y:S01]  /*15d60*/  SEL R25, R20.reuse, R25, !P4 ;  /* 0x0000001914197207 */ /* 0x040fe20006000000 */
[----:B------:R-:W-:Y:S01]  /*15d70*/  IMAD R88, R23, UR28, RZ ;  /* 0x0000001c17587c24 */ /* 0x000fe2000f8e02ff */
[----:B------:R-:W-:Y:S01]  /*15d80*/  SEL R23, R20, R49, !P4 ;  /* 0x0000003114177207 */ /* 0x000fe20006000000 */
[----:B------:R-:W0:Y:S01]  /*15d90*/  LDCU UR22, c[0x0][0x3b0] ;  /* 0x00007600ff1677ac */ /* 0x000e220008000800 */
[----:B------:R-:W-:-:S02]  /*15da0*/  LEA.HI.X.SX32 R6, R86, UR23, 0x1, P6 ;  /* 0x0000001756067c11 */ /* 0x000fc4000b0f0eff */
[----:B------:R-:W-:Y:S01]  /*15db0*/  SEL R49, R20, R13, !P4 ;  /* 0x0000000d14317207 */ /* 0x000fe20006000000 */
[----:B------:R-:W-:Y:S01]  /*15dc0*/  IMAD R13, R82, UR9, RZ ;  /* 0x00000009520d7c24 */ /* 0x000fe2000f8e02ff */
[C---:B------:R-:W-:Y:S01]  /*15dd0*/  SEL R24, R20.reuse, R24, !P4 ;  /* 0x0000001814187207 */ /* 0x040fe20006000000 */
[----:B------:R-:W-:Y:S01]  /*15de0*/  IMAD R87, R25, UR27, RZ ;  /* 0x0000001b19577c24 */ /* 0x000fe2000f8e02ff */
[C---:B------:R-:W-:Y:S02]  /*15df0*/  SEL R27, R20.reuse, R27, !P4 ;  /* 0x0000001b141b7207 */ /* 0x040fe40006000000 */
[----:B------:R-:W-:Y:S01]  /*15e00*/  SEL R26, R20, R26, !P4 ;  /* 0x0000001a141a7207 */ /* 0x000fe20006000000 */
[----:B------:R-:W-:Y:S01]  /*15e10*/  IMAD R86, R24, UR10, RZ ;  /* 0x0000000a18567c24 */ /* 0x000fe2000f8e02ff */
[C---:B------:R-:W-:Y:S01]  /*15e20*/  SEL R29, R20.reuse, R29, !P4 ;  /* 0x0000001d141d7207 */ /* 0x040fe20006000000 */
[----:B------:R-:W-:Y:S01]  /*15e30*/  IMAD R27, R27, UR11, RZ ;  /* 0x0000000b1b1b7c24 */ /* 0x000fe2000f8e02ff */
        /* <DEDUP_REMOVED lines=14> */
[----:B------:R-:W-:Y:S01]  /*15f20*/  SEL R37, R20, R37, !P4 ;  /* 0x0000002514257207 */ /* 0x000fe20006000000 */
[----:B------:R-:W-:Y:S01]  /*15f30*/  IMAD R35, R35, UR19, RZ ;  /* 0x0000001323237c24 */ /* 0x000fe2000f8e02ff */
[----:B---3--:R-:W-:-:S02]  /*15f40*/  ISETP.GE.AND P5, PT, R93, RZ, PT ;  /* 0x000000ff5d00720c */ /* 0x008fc40003fa6270 */
[----:B--2---:R-:W-:Y:S01]  /*15f50*/  ISETP.GE.AND P0, PT, R92, RZ, PT ;  /* 0x000000ff5c00720c */ /* 0x004fe20003f06270 */
[----:B------:R-:W-:Y:S01]  /*15f60*/  IMAD R34, R34, UR20, RZ ;  /* 0x0000001422227c24 */ /* 0x000fe2000f8e02ff */
[C---:B------:R-:W-:Y:S01]  /*15f70*/  SEL R36, R20.reuse, R36, !P4 ;  /* 0x0000002414247207 */ /* 0x040fe20006000000 */
[----:B------:R-:W-:Y:S01]  /*15f80*/  IMAD R37, R37, UR21, RZ ;  /* 0x0000001525257c24 */ /* 0x000fe2000f8e02ff */
[C---:B------:R-:W-:Y:S02]  /*15f90*/  SEL R38, R20.reuse, R38, !P4 ;  /* 0x0000002614267207 */ /* 0x040fe40006000000 */
[C---:B------:R-:W-:Y:S02]  /*15fa0*/  SEL R58, R20.reuse, R58, !P4 ;  /* 0x0000003a143a7207 */ /* 0x040fe40006000000 */
[C---:B------:R-:W-:Y:S02]  /*15fb0*/  SEL R56, R20.reuse, R56, !P4 ;  /* 0x0000003814387207 */ /* 0x040fe40006000000 */
[C---:B------:R-:W-:Y:S01]  /*15fc0*/  SEL R54, R20.reuse, R54, !P4 ;  /* 0x0000003614367207 */ /* 0x040fe20006000000 */
[----:B------:R-:W-:Y:S01]  /*15fd0*/  @!P5 IMAD.MOV R17, RZ, RZ, -R17 ;  /* 0x000000ffff11d224 */ /* 0x000fe200078e0a11 */
[C---:B------:R-:W-:Y:S01]  /*15fe0*/  SEL R52, R20.reuse, R52, !P4 ;  /* 0x0000003414347207 */ /* 0x040fe20006000000 */
[----:B------:R-:W-:Y:S01]  /*15ff0*/  @!P0 IMAD.MOV R16, RZ, RZ, -R16 ;  /* 0x000000ffff108224 */ /* 0x000fe200078e0a10 */
[----:B------:R-:W-:Y:S01]  /*16000*/  SEL R50, R20, R50, !P4 ;  /* 0x0000003214327207 */ /* 0x000fe20006000000 */
[----:B------:R-:W-:Y:S01]  /*16010*/  IMAD R36, R36, UR24, RZ ;  /* 0x0000001824247c24 */ /* 0x000fe2000f8e02ff */
[----:B------:R-:W-:-:S02]  /*16020*/  SEL R48, R20, R48, !P4 ;  /* 0x0000003014307207 */ /* 0x000fc40006000000 */
[C---:B------:R-:W-:Y:S02]  /*16030*/  SEL R46, R20.reuse, R46, !P4 ;  /* 0x0000002e142e7207 */ /* 0x040fe40006000000 */
[C---:B------:R-:W-:Y:S02]  /*16040*/  SEL R44, R20.reuse, R44, !P4 ;  /* 0x0000002c142c7207 */ /* 0x040fe40006000000 */
[C---:B------:R-:W-:Y:S02]  /*16050*/  SEL R62, R20.reuse, R62, !P4 ;  /* 0x0000003e143e7207 */ /* 0x040fe40006000000 */
[C---:B------:R-:W-:Y:S02]  /*16060*/  SEL R42, R20.reuse, R42, !P4 ;  /* 0x0000002a142a7207 */ /* 0x040fe40006000000 */
[C---:B------:R-:W-:Y:S02]  /*16070*/  SEL R61, R20.reuse, R61, !P4 ;  /* 0x0000003d143d7207 */ /* 0x040fe40006000000 */
        /* <DEDUP_REMOVED lines=32> */
[----:B------:R-:W-:Y:S01]  /*16280*/  SEL R39, R20, R39, !P4 ;  /* 0x0000002714277207 */ /* 0x000fe20006000000 */
[----:B------:R-:W-:Y:S01]  /*16290*/  IMAD R23, R23, UR40, RZ ;  /* 0x0000002817177c24 */ /* 0x000fe2000f8e02ff */
[----:B----4-:R-:W-:Y:S01]  /*162a0*/  ISETP.GE.AND P5, PT, R8, RZ, PT ;  /* 0x000000ff0800720c */ /* 0x010fe20003fa6270 */
[----:B------:R-:W1:Y:S01]  /*162b0*/  LDCU UR23, c[0x0][0x3b0] ;  /* 0x00007600ff1777ac */ /* 0x000e620008000800 */
[----:B------:R-:W-:Y:S01]  /*162c0*/  ISETP.GE.AND P0, PT, R89, RZ, PT ;  /* 0x000000ff5900720c */ /* 0x000fe20003f06270 */
[----:B------:R-:W-:Y:S02]  /*162d0*/  IMAD R38, R38, UR25, RZ ;  /* 0x0000001926267c24 */ /* 0x000fe4000f8e02ff */
[----:B------:R-:W-:Y:S01]  /*162e0*/  IMAD R58, R58, UR26, RZ ;  /* 0x0000001a3a3a7c24 */ /* 0x000fe2000f8e02ff */
[----:B------:R-:W-:Y:S01]  /*162f0*/  SEL R25, R20, R53, !P4 ;  /* 0x0000003514197207 */ /* 0x000fe20006000000 */
[----:B------:R-:W-:Y:S01]  /*16300*/  IMAD R56, R56, UR75, RZ ;  /* 0x0000004b38387c24 */ /* 0x000fe2000f8e02ff */
[----:B------:R-:W-:Y:S01]  /*16310*/  SEL R24, R20, R51, !P4 ;  /* 0x0000003314187207 */ /* 0x000fe20006000000 */
[----:B------:R-:W-:Y:S01]  /*16320*/  IMAD R54, R54, UR74, RZ ;  /* 0x0000004a36367c24 */ /* 0x000fe2000f8e02ff */
[----:B------:R-:W-:Y:S01]  /*16330*/  ISETP.GE.AND P2, PT, R22, RZ, PT ;  /* 0x000000ff1600720c */ /* 0x000fe20003f46270 */
[----:B------:R-:W-:Y:S01]  /*16340*/  IMAD R52, R52, UR73, RZ ;  /* 0x0000004934347c24 */ /* 0x000fe2000f8e02ff */
[----:B------:R-:W-:Y:S01]  /*16350*/  SEL R16, R20, R16, !P4 ;  /* 0x0000001014107207 */ /* 0x000fe20006000000 */
[----:B------:R-:W-:Y:S01]  /*16360*/  @!P5 IMAD.MOV R19, RZ, RZ, -R19 ;  /* 0x000000ffff13d224 */ /* 0x000fe200078e0a13 */
[C---:B------:R-:W-:Y:S01]  /*16370*/  IADD3 R4, P5, PT, R90.reuse, R2, RZ ;  /* 0x000000025a047210 */ /* 0x040fe20007fbe0ff */
[----:B------:R-:W-:Y:S01]  /*16380*/  @!P0 IMAD.MOV R18, RZ, RZ, -R18 ;  /* 0x000000ffff128224 */ /* 0x000fe200078e0a12 */
[----:B------:R-:W2:Y:S03]  /*16390*/  LDCU UR28, c[0x0][0x3b0] ;  /* 0x00007600ff1c77ac */ /* 0x000ea60008000800 */
[----:B------:R-:W-:Y:S01]  /*163a0*/  STL [R1+0x26c], R4 ;  /* 0x00026c0401007387 */ /* 0x000fe20000100800 */
[----:B------:R-:W-:Y:S01]  /*163b0*/  LEA.HI.X.SX32 R5, R90, R3, 0x1, P5 ;  /* 0x000000035a057211 */ /* 0x000fe200028f0eff */
[----:B------:R-:W-:Y:S01]  /*163c0*/  IMAD R50, R50, UR72, RZ ;  /* 0x0000004832327c24 */ /* 0x000fe2000f8e02ff */
[----:B------:R-:W-:Y:S01]  /*163d0*/  ISETP.GT.AND P0, PT, R0, 0x7f, PT ;  /* 0x0000007f0000780c */ /* 0x000fe20003f04270 */
[----:B------:R-:W-:Y:S01]  /*163e0*/  STL [R1+0x118c], R4 ;  /* 0x00118c0401007387 */ /* 0x000fe20000100800 */
[----:B------:R-:W-:Y:S01]  /*163f0*/  IMAD R48, R48, UR71, RZ ;  /* 0x0000004730307c24 */ /* 0x000fe2000f8e02ff */
[----:B------:R-:W-:Y:S01]  /*16400*/  IADD3 R0, P6, PT, R11, R7, RZ ;  /* 0x000000070b007210 */ /* 0x000fe20007fde0ff */
[----:B------:R-:W-:Y:S01]  /*16410*/  IMAD R46, R46, UR70, RZ ;  /* 0x000000462e2e7c24 */ /* 0x000fe2000f8e02ff */
[----:B------:R-:W-:Y:S01]  /*16420*/  STL [R1+0xf78], R2 ;  /* 0x000f780201007387 */ /* 0x000fe20000100800 */
[----:B------:R-:W-:Y:S01]  /*16430*/  IMAD R44, R44, UR69, RZ ;  /* 0x000000452c2c7c24 */ /* 0x000fe2000f8e02ff */
[----:B------:R-:W3:Y:S02]  /*16440*/  LDCU UR27, c[0x0][0x3b0] ;  /* 0x00007600ff1b77ac */ /* 0x000ee40008000800 */
[----:B------:R-:W-:Y:S01]  /*16450*/  STL [R1+0x1200], R90 ;  /* 0x0012005a01007387 */ /* 0x000fe20000100800 */
[----:B------:R-:W-:Y:S01]  /*16460*/  IMAD R42, R42, UR68, RZ ;  /* 0x000000442a2a7c24 */ /* 0x000fe2000f8e02ff */
[----:B------:R-:W4:Y:S02]  /*16470*/  LDCU UR10, c[0x0][0x3b0] ;  /* 0x00007600ff0a77ac */ /* 0x000f240008000800 */
[----:B------:R-:W-:Y:S01]  /*16480*/  STL [R1+0xe88], R3 ;  /* 0x000e880301007387 */ /* 0x000fe20000100800 */
[----:B------:R-:W-:Y:S01]  /*16490*/  IMAD R40, R40, UR67, RZ ;  /* 0x0000004328287c24 */ /* 0x000fe2000f8e02ff */
[----:B------:R-:W0:Y:S02]  /*164a0*/  LDCU UR11, c[0x0][0x3b0] ;  /* 0x00007600ff0b77ac */ /* 0x000e240008000800 */
[----:B------:R-:W-:Y:S01]  /*164b0*/  STL [R1+0xf7c], R3 ;  /* 0x000f7c0301007387 */ /* 0x000fe20000100800 */
[----:B------:R-:W-:Y:S01]  /*164c0*/  IMAD R12, R12, UR66, RZ ;  /* 0x000000420c0c7c24 */ /* 0x000fe2000f8e02ff */
[----:B------:R-:W0:Y:S02]  /*164d0*/  LDCU UR12, c[0x0][0x3b0] ;  /* 0x00007600ff0c77ac */ /* 0x000e240008000800 */
[----:B------:R-:W-:Y:S01]  /*164e0*/  STL [R1+0xf84], R3 ;  /* 0x000f840301007387 */ /* 0x000fe20000100800 */
[----:B------:R-:W-:Y:S01]  /*164f0*/  IMAD R14, R14, UR65, RZ ;  /* 0x000000410e0e7c24 */ /* 0x000fe2000f8e02ff */
[----:B------:R-:W-:Y:S01]  /*16500*/  SEL R18, R20, R18, !P4 ;  /* 0x0000001214127207 */ /* 0x000fe20006000000 */
[----:B------:R-:W-:Y:S01]  /*16510*/  IMAD R16, R16, UR64, RZ ;  /* 0x0000004010107c24 */ /* 0x000fe2000f8e02ff */
        /* <DEDUP_REMOVED lines=31> */
[----:B------:R-:W-:-:S02]  /*16710*/  IMAD R67, R67, UR55, RZ ;  /* 0x0000003743437c24 */ /* 0x000fc4000f8e02ff */
[----:B------:R-:W-:Y:S01]  /*16720*/  IMAD R66, R66, UR54, RZ ;  /* 0x0000003642427c24 */ /* 0x000fe2000f8e02ff */
[----:B------:R-:W-:Y:S01]  /*16730*/  STL [R1+0xfd4], R3 ;  /* 0x000fd40301007387 */ /* 0x000fe20000100800 */
[----:B------:R-:W-:Y:S02]  /*16740*/  IMAD R65, R65, UR53, RZ ;  /* 0x0000003541417c24 */ /* 0x000fe4000f8e02ff */
[----:B------:R-:W-:Y:S01]  /*16750*/  IMAD R64, R64, UR52, RZ ;  /* 0x0000003440407c24 */ /* 0x000fe2000f8e02ff */
[----:B------:R-:W-:Y:S01]  /*16760*/  STL [R1+0xfdc], R3 ;  /* 0x000fdc0301007387 */ /* 0x000fe20000100800 */
[C---:B------:R-:W-:Y:S01]  /*16770*/  SEL R70, R20.reuse, R19, !P4 ;  /* 0x0000001314467207 */ /* 0x040fe20006000000 */
[----:B------:R-:W-:Y:S01]  /*16780*/  IMAD R83, R83, UR9, RZ ;  /* 0x0000000953537c24 */ /* 0x000fe2000f8e02ff */
[C---:B------:R-:W-:Y:S01]  /*16790*/  SEL R53, R20.reuse, R17, !P4 ;  /* 0x0000001114357207 */ /* 0x040fe20006000000 */
[----:B------:R-:W-:Y:S01]  /*167a0*/  STL [R1+0xfe4], R3 ;  /* 0x000fe40301007387 */ /* 0x000fe20000100800 */
[----:B------:R-:W-:Y:S01]  /*167b0*/  SEL R51, R20, R15, !P4 ;  /* 0x0000000f14337207 */ /* 0x000fe20006000000 */
[----:B------:R-:W-:Y:S01]  /*167c0*/  IMAD R25, R25, UR44, RZ ;  /* 0x0000002c19197c24 */ /* 0x000fe2000f8e02ff */
[----:B------:R-:W0:Y:S01]  /*167d0*/  LDCU UR25, c[0x0][0x3b0] ;  /* 0x00007600ff1977ac */ /* 0x000e220008000800 */
[----:B------:R-:W-:Y:S01]  /*167e0*/  STL [R1+0xfec], R3 ;  /* 0x000fec0301007387 */ /* 0x000fe20000100800 */
[----:B------:R-:W-:-:S02]  /*167f0*/  IMAD R19, R63, UR51, RZ ;  /* 0x000000333f137c24 */ /* 0x000fc4000f8e02ff */
[----:B------:R-:W-:Y:S01]  /*16800*/  IMAD R17, R62, UR50, RZ ;  /* 0x000000323e117c24 */ /* 0x000fe2000f8e02ff */
[----:B------:R-:W-:Y:S01]  /*16810*/  STL [R1+0xff4], R3 ;  /* 0x000ff40301007387 */ /* 0x000fe20000100800 */
[----:B------:R-:W-:Y:S01]  /*16820*/  IMAD R15, R61, UR49, RZ ;  /* 0x000000313d0f7c24 */ /* 0x000fe2000f8e02ff */
[----:B------:R-:W0:Y:S02]  /*16830*/  LDCU UR40, c[0x0][0x3b0] ;  /* 0x00007600ff2877ac */ /* 0x000e240008000800 */
[----:B------:R-:W-:Y:S01]  /*16840*/  STL [R1+0xffc], R3 ;  /* 0x000ffc0301007387 */ /* 0x000fe20000100800 */
[----:B------:R-:W-:Y:S01]  /*16850*/  IMAD R24, R24, UR41, RZ ;  /* 0x0000002918187c24 */ /* 0x000fe2000f8e02ff */
[----:B------:R-:W-:Y:S01]  /*16860*/  ISETP.LT.AND P0, PT, R10, R9, P0 ;  /* 0x000000090a00720c */ /* 0x000fe20000701270 */
[----:B------:R-:W-:Y:S01]  /*16870*/  IMAD R80, R80, UR9, RZ ;  /* 0x0000000950507c24 */ /* 0x000fe2000f8e02ff */
        /* <DEDUP_REMOVED lines=35> */
[----:B------:R-:W-:-:S04]  /*16ab0*/  @!UP1 UIADD3 UR6, UPT, UPT, -UR4, 0x100000, URZ ;  /* 0x0010000004069890 */ /* 0x000fc8000fffe1ff */
[----:B------:R-:W-:Y:S02]  /*16ac0*/  @!UP1 USHF.L.U32 UR7, UR6, 0xb, URZ ;  /* 0x0000000b06079899 */ /* 0x000fe400080006ff */
[----:B------:R-:W-:Y:S01]  /*16ad0*/  @!UP1 USHF.L.U32 UR6, UR6, 0x1, URZ ;  /* 0x0000000106069899 */ /* 0x000fe200080006ff */
[----:B------:R-:W0:Y:S01]  /*16ae0*/  LDCU UR75, c[0x0][0x3b0] ;  /* 0x00007600ff4b77ac */ /* 0x000e220008000800 */
[----:B------:R-:W-:Y:S01]  /*16af0*/  STL [R1+0x1094], R3 ;  /* 0x0010940301007387 */ /* 0x000fe20000100800 */
[----:B------:R-:W0:Y:S03]  /*16b00*/  LDCU UR74, c[0x0][0x3b0] ;  /* 0x00007600ff4a77ac */ /* 0x000e260008000800 */
[----:B------:R-:W-:Y:S01]  /*16b10*/  STL [R1+0x109c], R3 ;  /* 0x00109c0301007387 */ /* 0x000fe20000100800 */
[----:B------:R-:W0:Y:S03]  /*16b20*/  LDCU UR73, c[0x0][0x3b0] ;  /* 0x00007600ff4977ac */ /* 0x000e260008000800 */
[----:B------:R1:W-:Y:S01]  /*16b30*/  STL [R1+0x10a4], R3 ;  /* 0x0010a40301007387 */ /* 0x0003e20000100800 */
[----:B------:R-:W0:Y:S03]  /*16b40*/  LDCU UR72, c[0x0][0x3b0] ;  /* 0x00007600ff4877ac */ /* 0x000e260008000800 */
[----:B------:R2:W-:Y:S01]  /*16b50*/  STL [R1+0x274], R0 ;  /* 0x0002740001007387 */ /* 0x0005e20000100800 */
[----:B------:R-:W0:Y:S01]  /*16b60*/  LDCU UR71, c[0x0][0x3b0] ;  /* 0x00007600ff4777ac */ /* 0x000e220008000800 */
[----:B-1----:R-:W-:Y:S01]  /*16b70*/  IADD3 R3, P5, PT, R13, R7, RZ ;  /* 0x000000070d037210 */ /* 0x002fe20007fbe0ff */
[----:B------:R-:W1:Y:S01]  /*16b80*/  LDCU UR70, c[0x0][0x3b0] ;  /* 0x00007600ff4677ac */ /* 0x000e620008000800 */
[----:B--2---:R-:W-:-:S03]  /*16b90*/  LEA.HI.X.SX32 R0, R11, R6, 0x1, P6 ;  /* 0x000000060b007211 */ /* 0x004fc600030f0eff */
[----:B------:R-:W-:Y:S01]  /*16ba0*/  STL [R1+0x2b4], R3 ;  /* 0x0002b40301007387 */ /* 0x000fe20000100800 */
[-C--:B------:R-:W-:Y:S01]  /*16bb0*/  IADD3 R2, P6, PT, R88, R7.reuse, RZ ;  /* 0x0000000758027210 */ /* 0x080fe20007fde0ff */
[----:B------:R-:W2:Y:S02]  /*16bc0*/  LDCU UR69, c[0x0][0x3b0] ;  /* 0x00007600ff4577ac */ /* 0x000ea40008000800 */
[----:B------:R0:W-:Y:S01]  /*16bd0*/  STL [R1+0x270], R0 ;  /* 0x0002700001007387 */ /* 0x0001e20000100800 */
[----:B------:R-:W1:Y:S03]  /*16be0*/  LDCU UR68, c[0x0][0x3b0] ;  /* 0x00007600ff4477ac */ /* 0x000e660008000800 */
[----:B------:R3:W-:Y:S01]  /*16bf0*/  STL [R1+0x2f4], R2 ;  /* 0x0002f40201007387 */ /* 0x0007e20000100800 */
[----:B------:R-:W1:Y:S01]  /*16c00*/  LDCU UR67, c[0x0][0x3b0] ;  /* 0x00007600ff4377ac */ /* 0x000e620008000800 */
[----:B0-----:R-:W-:Y:S01]  /*16c10*/  LEA.HI.X.SX32 R0, R13, R6, 0x1, P5 ;  /* 0x000000060d007211 */ /* 0x001fe200028f0eff */
[----:B------:R-:W0:Y:S01]  /*16c20*/  LDCU UR66, c[0x0][0x3b0] ;  /* 0x00007600ff4277ac */ /* 0x000e220008000800 */
[----:B------:R-:W-:-:S02]  /*16c30*/  IADD3 R3, P5, PT, R87, R7, RZ ;  /* 0x0000000757037210 */ /* 0x000fc40007fbe0ff */
[-C--:B---3--:R-:W-:Y:S01]  /*16c40*/  LEA.HI.X.SX32 R2, R88, R6.reuse, 0x1, P6 ;  /* 0x0000000658027211 */ /* 0x088fe200030f0eff */
[----:B------:R3:W-:Y:S01]  /*16c50*/  STL [R1+0x2b0], R0 ;  /* 0x0002b00001007387 */ /* 0x0007e20000100800 */
[----:B------:R-:W0:Y:S03]  /*16c60*/  LDCU UR65, c[0x0][0x3b0] ;  /* 0x00007600ff4177ac */ /* 0x000e260008000800 */
[----:B------:R-:W-:Y:S01]  /*16c70*/  STL [R1+0x354], R3 ;  /* 0x0003540301007387 */ /* 0x000fe20000100800 */
[----:B------:R-:W0:Y:S01]  /*16c80*/  LDCU UR64, c[0x0][0x3b0] ;  /* 0x00007600ff4077ac */ /* 0x000e220008000800 */
[----:B------:R-:W0:Y:S01]  /*16c90*/  LDCU UR63, c[0x0][0x3b0] ;  /* 0x00007600ff3f77ac */ /* 0x000e220008000800 */
[----:B---3--:R-:W-:Y:S01]  /*16ca0*/  IADD3 R0, P6, PT, R86, R7, RZ ;  /* 0x0000000756007210 */ /* 0x008fe20007fde0ff */
[----:B------:R3:W-:Y:S01]  /*16cb0*/  STL [R1+0x2f0], R2 ;  /* 0x0002f00201007387 */ /* 0x0007e20000100800 */
[----:B------:R-:W0:Y:S03]  /*16cc0*/  LDCU UR4, c[0x0][0x3b0] ;  /* 0x00007600ff0477ac */ /* 0x000e260008000800 */
[----:B------:R1:W-:Y:S01]  /*16cd0*/  STL [R1+0x394], R0 ;  /* 0x0003940001007387 */ /* 0x0003e20000100800 */
[----:B---3--:R-:W-:-:S03]  /*16ce0*/  LEA.HI.X.SX32 R2, R87, R6, 0x1, P5 ;  /* 0x0000000657027211 */ /* 0x008fc600028f0eff */
[----:B------:R-:W-:Y:S01]  /*16cf0*/  STL [R1+0x11fc], R87 ;  /* 0x0011fc5701007387 */ /* 0x000fe20000100800 */
[----:B-1----:R-:W-:-:S03]  /*16d00*/  IADD3 R0, P5, PT, R27, R7, RZ ;  /* 0x000000071b007210 */ /* 0x002fc60007fbe0ff */
[----:B------:R1:W-:Y:S04]  /*16d10*/  STL [R1+0x350], R2 ;  /* 0x0003500201007387 */ /* 0x0003e80000100800 */
[----:B------:R-:W-:Y:S04]  /*16d20*/  STL [R1+0x11f8], R86 ;  /* 0x0011f85601007387 */ /* 0x000fe80000100800 */
[----:B------:R3:W-:Y:S01]  /*16d30*/  STL [R1+0x3d4], R0 ;  /* 0x0003d40001007387 */ /* 0x0007e20000100800 */
[----:B-1----:R-:W-:-:S05]  /*16d40*/  LEA.HI.X.SX32 R2, R86, R6, 0x1, P6 ;  /* 0x0000000656027211 */ /* 0x002fca00030f0eff */
[----:B------:R1:W-:Y:S01]  /*16d50*/  STL [R1+0x390], R2 ;  /* 0x0003900201007387 */ /* 0x0003e20000100800 */
[----:B---3--:R-:W-:-:S05]  /*16d60*/  IADD3 R0, P6, PT, R26, R7, RZ ;  /* 0x000000071a007210 */ /* 0x008fca0007fde0ff */
[----:B------:R3:W-:Y:S01]  /*16d70*/  STL [R1+0x414], R0 ;  /* 0x0004140001007387 */ /* 0x0007e20000100800 */
[----:B-1----:R-:W-:Y:S02]  /*16d80*/  LEA.HI.X.SX32 R2, R27, R6, 0x1, P5 ;  /* 0x000000061b027211 */ /* 0x002fe400028f0eff */
[----:B------:R-:W-:-:S03]  /*16d90*/  IADD3 R3, P5, PT, R29, R7, RZ ;  /* 0x000000071d037210 */ /* 0x000fc60007fbe0ff */
[----:B------:R1:W-:Y:S01]  /*16da0*/  STL [R1+0x3d0], R2 ;  /* 0x0003d00201007387 */ /* 0x0003e20000100800 */
[----:B---3--:R-:W-:-:S03]  /*16db0*/  LEA.HI.X.SX32 R0, R26, R6, 0x1, P6 ;  /* 0x000000061a007211 */ /* 0x008fc600030f0eff */
[----:B------:R-:W-:Y:S04]  /*16dc0*/  STL [R1+0x454], R3 ;  /* 0x0004540301007387 */ /* 0x000fe80000100800 */
[----:B------:R3:W-:Y:S01]  /*16dd0*/  STL [R1+0x410], R0 ;  /* 0x0004100001007387 */ /* 0x0007e20000100800 */
[----:B-1----:R-:W-:-:S05]  /*16de0*/  IADD3 R2, P6, PT, R28, R7, RZ ;  /* 0x000000071c027210 */ /* 0x002fca0007fde0ff */
[----:B------:R-:W-:Y:S01]  /*16df0*/  STL [R1+0x494], R2 ;  /* 0x0004940201007387 */ /* 0x000fe20000100800 */
[----:B---3--:R-:W-:-:S03]  /*16e00*/  LEA.HI.X.SX32 R0, R29, R6, 0x1, P5 ;  /* 0x000000061d007211 */ /* 0x008fc600028f0eff */
[----:B------:R-:W-:Y:S01]  /*16e10*/  STL [R1+0x1194], R29 ;  /* 0x0011941d01007387 */ /* 0x000fe20000100800 */
[----:B------:R-:W-:-:S03]  /*16e20*/  IADD3 R3, P5, PT, R31, R7, RZ ;  /* 0x000000071f037210 */ /* 0x000fc60007fbe0ff */
[----:B------:R1:W-:Y:S04]  /*16e30*/  STL [R1+0x450], R0 ;  /* 0x0004500001007387 */ /* 0x0003e80000100800 */
[----:B------:R-:W-:Y:S01]  /*16e40*/  STL [R1+0x4d4], R3 ;  /* 0x0004d40301007387 */ /* 0x000fe20000100800 */
[----:B-1----:R-:W-:Y:S02]  /*16e50*/  LEA.HI.X.SX32 R0, R28, R6, 0x1, P6 ;  /* 0x000000061c007211 */ /* 0x002fe400030f0eff */
[----:B------:R-:W-:-:S03]  /*16e60*/  IADD3 R2, P6, PT, R30, R7, RZ ;  /* 0x000000071e027210 */ /* 0x000fc60007fde0ff */
[----:B------:R1:W-:Y:S04]  /*16e70*/  STL [R1+0x490], R0 ;  /* 0x0004900001007387 */ /* 0x0003e80000100800 */
[----:B------:R3:W-:Y:S01]  /*16e80*/  STL [R1+0x514], R2 ;  /* 0x0005140201007387 */ /* 0x0007e20000100800 */
[----:B-1----:R-:W-:-:S03]  /*16e90*/  LEA.HI.X.SX32 R0, R31, R6, 0x1, P5 ;  /* 0x000000061f007211 */ /* 0x002fc600028f0eff */
[----:B------:R-:W-:Y:S01]  /*16ea0*/  STL [R1+0x1198], R31 ;  /* 0x0011981f01007387 */ /* 0x000fe20000100800 */
[----:B---3--:R-:W-:-:S03]  /*16eb0*/  IADD3 R2, P5, PT, R33, R7, RZ ;  /* 0x0000000721027210 */ /* 0x008fc60007fbe0ff */
[----:B------:R1:W-:Y:S04]  /*16ec0*/  STL [R1+0x4d0], R0 ;  /* 0x0004d00001007387 */ /* 0x0003e80000100800 */
[----:B------:R-:W-:Y:S01]  /*16ed0*/  STL [R1+0x119c], R30 ;  /* 0x00119c1e01007387 */ /* 0x000fe20000100800 */
[----:B-1----:R-:W-:-:S03]  /*16ee0*/  LEA.HI.X.SX32 R0, R30, R6, 0x1, P6 ;  /* 0x000000061e007211 */ /* 0x002fc600030f0eff */
[----:B------:R1:W-:Y:S04]  /*16ef0*/  STL [R1+0x554], R2 ;  /* 0x0005540201007387 */ /* 0x0003e80000100800 */
[----:B------:R3:W-:Y:S01]  /*16f00*/  STL [R1+0x510], R0 ;  /* 0x0005100001007387 */ /* 0x0007e20000100800 */
[----:B-1----:R-:W-:Y:S02]  /*16f10*/  IADD3 R2, P6, PT, R32, R7, RZ ;  /* 0x0000000720027210 */ /* 0x002fe40007fde0ff */
[----:B---3--:R-:W-:-:S03]  /*16f20*/  LEA.HI.X.SX32 R0, R33, R6, 0x1, P5 ;  /* 0x0000000621007211 */ /* 0x008fc600028f0eff */
[----:B------:R-:W-:Y:S01]  /*16f30*/  STL [R1+0x594], R2 ;  /* 0x0005940201007387 */ /* 0x000fe20000100800 */
[----:B------:R-:W-:-:S03]  /*16f40*/  IADD3 R3, P5, PT, R35, R7, RZ ;  /* 0x0000000723037210 */ /* 0x000fc60007fbe0ff */
[----:B------:R-:W-:Y:S04]  /*16f50*/  STL [R1+0x11a0], R33 ;  /* 0x0011a02101007387 */ /* 0x000fe80000100800 */
[----:B------:R1:W-:Y:S04]  /*16f60*/  STL [R1+0x550], R0 ;  /* 0x0005500001007387 */ /* 0x0003e80000100800 */
[----:B------:R-:W-:Y:S01]  /*16f70*/  STL [R1+0x5d4], R3 ;  /* 0x0005d40301007387 */ /* 0x000fe20000100800 */
[----:B-1----:R-:W-:Y:S02]  /*16f80*/  LEA.HI.X.SX32 R0, R32, R6, 0x1, P6 ;  /* 0x0000000620007211 */ /* 0x002fe400030f0eff */
[----:B------:R-:W-:-:S03]  /*16f90*/  IADD3 R2, P6, PT, R34, R7, RZ ;  /* 0x0000000722027210 */ /* 0x000fc60007fde0ff */
[----:B------:R1:W-:Y:S04]  /*16fa0*/  STL [R1+0x590], R0 ;  /* 0x0005900001007387 */ /* 0x0003e80000100800 */
[----:B------:R3:W-:Y:S01]  /*16fb0*/  STL [R1+0x614], R2 ;  /* 0x0006140201007387 */ /* 0x0007e20000100800 */
[-C--:B-1----:R-:W-:Y:S02]  /*16fc0*/  LEA.HI.X.SX32 R0, R35, R6.reuse, 0x1, P5 ;  /* 0x0000000623007211 */ /* 0x082fe400028f0eff */
[----:B------:R-:W-:Y:S01]  /*16fd0*/  IADD3 R3, P5, PT, R37, R7, RZ ;  /* 0x0000000725037210 */ /* 0x000fe20007fbe0ff */
[----:B------:R-:W-:Y:S01]  /*16fe0*/  STL [R1+0x11a4], R35 ;  /* 0x0011a42301007387 */ /* 0x000fe20000100800 */
[----:B---3--:R-:W-:-:S03]  /*16ff0*/  LEA.HI.X.SX32 R2, R34, R6, 0x1, P6 ;  /* 0x0000000622027211 */ /* 0x008fc600030f0eff */
[----:B------:R1:W-:Y:S04]  /*17000*/  STL [R1+0x5d0], R0 ;  /* 0x0005d00001007387 */ /* 0x0003e80000100800 */
[----:B------:R3:W-:Y:S01]  /*17010*/  STL [R1+0x654], R3 ;  /* 0x0006540301007387 */ /* 0x0007e20000100800 */
[----:B-1----:R-:W-:-:S03]  /*17020*/  IADD3 R0, P6, PT, R36, R7, RZ ;  /* 0x0000000724007210 */ /* 0x002fc60007fde0ff */
[----:B------:R1:W-:Y:S01]  /*17030*/  STL [R1+0x610], R2 ;  /* 0x0006100201007387 */ /* 0x0003e20000100800 */
[----:B---3--:R-:W-:-:S03]  /*17040*/  LEA.HI.X.SX32 R3, R37, R6, 0x1, P5 ;  /* 0x0000000625037211 */ /* 0x008fc600028f0eff */
[----:B------:R3:W-:Y:S01]  /*17050*/  STL [R1+0x694], R0 ;  /* 0x0006940001007387 */ /* 0x0007e20000100800 */
[----:B-1----:R-:W-:-:S03]  /*17060*/  IADD3 R2, P5, PT, R38, R7, RZ ;  /* 0x0000000726027210 */ /* 0x002fc60007fbe0ff */
[----:B------:R-:W-:Y:S01]  /*17070*/  STL [R1+0x650], R3 ;  /* 0x0006500301007387 */ /* 0x000fe20000100800 */
[----:B---3--:R-:W-:-:S03]  /*17080*/  LEA.HI.X.SX32 R0, R36, R6, 0x1, P6 ;  /* 0x0000000624007211 */ /* 0x008fc600030f0eff */
[----:B------:R-:W-:Y:S04]  /*17090*/  STL [R1+0x11a8], R36 ;  /* 0x0011a82401007387 */ /* 0x000fe80000100800 */
[----:B------:R1:W-:Y:S04]  /*170a0*/  STL [R1+0x6d4], R2 ;  /* 0x0006d40201007387 */ /* 0x0003e80000100800 */
[----:B------:R3:W-:Y:S01]  /*170b0*/  STL [R1+0x690], R0 ;  /* 0x0006900001007387 */ /* 0x0007e20000100800 */
[----:B-1----:R-:W-:Y:S02]  /*170c0*/  IADD3 R2, P6, PT, R58, R7, RZ ;  /* 0x000000073a027210 */ /* 0x002fe40007fde0ff */
[----:B---3--:R-:W-:-:S03]  /*170d0*/  LEA.HI.X.SX32 R0, R38, R6, 0x1, P5 ;  /* 0x0000000626007211 */ /* 0x008fc600028f0eff */
[----:B------:R1:W-:Y:S04]  /*170e0*/  STL [R1+0x714], R2 ;  /* 0x0007140201007387 */ /* 0x0003e80000100800 */
[----:B------:R-:W-:Y:S04]  /*170f0*/  STL [R1+0x11ac], R38 ;  /* 0x0011ac2601007387 */ /* 0x000fe80000100800 */
[----:B------:R3:W-:Y:S01]  /*17100*/  STL [R1+0x6d0], R0 ;  /* 0x0006d00001007387 */ /* 0x0007e20000100800 */
[----:B-1----:R-:W-:-:S03]  /*17110*/  IADD3 R2, P5, PT, R56, R7, RZ ;  /* 0x0000000738027210 */ /* 0x002fc60007fbe0ff */
[----:B------:R-:W-:Y:S01]  /*17120*/  STL [R1+0x11b0], R58 ;  /* 0x0011b03a01007387 */ /* 0x000fe20000100800 */
[----:B---3--:R-:W-:-:S03]  /*17130*/  LEA.HI.X.SX32 R0, R58, R6, 0x1, P6 ;  /* 0x000000063a007211 */ /* 0x008fc600030f0eff */
[----:B------:R1:W-:Y:S04]  /*17140*/  STL [R1+0x754], R2 ;  /* 0x0007540201007387 */ /* 0x0003e80000100800 */
[----:B------:R3:W-:Y:S01]  /*17150*/  STL [R1+0x710], R0 ;  /* 0x0007100001007387 */ /* 0x0007e20000100800 */
[----:B-1----:R-:W-:Y:S02]  /*17160*/  IADD3 R2, P6, PT, R54, R7, RZ ;  /* 0x0000000736027210 */ /* 0x002fe40007fde0ff */
[----:B---3--:R-:W-:-:S03]  /*17170*/  LEA.HI.X.SX32 R0, R56, R6, 0x1, P5 ;  /* 0x0000000638007211 */ /* 0x008fc600028f0eff */
[----:B------:R1:W-:Y:S01]  /*17180*/  STL [R1+0x794], R2 ;  /* 0x0007940201007387 */ /* 0x0003e20000100800 */
[----:B------:R-:W-:-:S03]  /*17190*/  IADD3 R3, P5, PT, R52, R7, RZ ;  /* 0x0000000734037210 */ /* 0x000fc60007fbe0ff */
[----:B------:R-:W-:Y:S04]  /*171a0*/  STL [R1+0x11b4], R56 ;  /* 0x0011b43801007387 */ /* 0x000fe80000100800 */
[----:B------:R3:W-:Y:S01]  /*171b0*/  STL [R1+0x750], R0 ;  /* 0x0007500001007387 */ /* 0x0007e20000100800 */
[----:B-1----:R-:W-:-:S03]  /*171c0*/  LEA.HI.X.SX32 R2, R54, R6, 0x1, P6 ;  /* 0x0000000636027211 */ /* 0x002fc600030f0eff */
[----:B------:R1:W-:Y:S01]  /*171d0*/  STL [R1+0x7d4], R3 ;  /* 0x0007d40301007387 */ /* 0x0003e20000100800 */
[----:B---3--:R-:W-:-:S03]  /*171e0*/  IADD3 R0, P6, PT, R50, R7, RZ ;  /* 0x0000000732007210 */ /* 0x008fc60007fde0ff */
[----:B------:R3:W-:Y:S01]  /*171f0*/  STL [R1+0x790], R2 ;  /* 0x0007900201007387 */ /* 0x0007e20000100800 */
[----:B-1----:R-:W-:-:S03]  /*17200*/  LEA.HI.X.SX32 R3, R52, R6, 0x1, P5 ;  /* 0x0000000634037211 */ /* 0x002fc600028f0eff */
[----:B------:R1:W-:Y:S04]  /*17210*/  STL [R1+0x814], R0 ;  /* 0x0008140001007387 */ /* 0x0003e80000100800 */
[----:B------:R-:W-:Y:S01]  /*17220*/  STL [R1+0x7d0], R3 ;  /* 0x0007d00301007387 */ /* 0x000fe20000100800 */
[----:B---3--:R-:W-:Y:S02]  /*17230*/  LEA.HI.X.SX32 R2, R50, R6, 0x1, P6 ;  /* 0x0000000632027211 */ /* 0x008fe400030f0eff */
[-C--:B-1----:R-:W-:Y:S01]  /*17240*/  IADD3 R0, P5, PT, R48, R7.reuse, RZ ;  /* 0x0000000730007210 */ /* 0x082fe20007fbe0ff */
[----:B------:R-:W-:Y:S04]  /*17250*/  STL [R1+0x11b8], R50 ;  /* 0x0011b83201007387 */ /* 0x000fe80000100800 */
[----:B------:R1:W-:Y:S04]  /*17260*/  STL [R1+0x854], R0 ;  /* 0x0008540001007387 */ /* 0x0003e80000100800 */
[----:B------:R3:W-:Y:S01]  /*17270*/  STL [R1+0x810], R2 ;  /* 0x0008100201007387 */ /* 0x0007e20000100800 */
[----:B-1----:R-:W-:-:S03]  /*17280*/  IADD3 R0, P6, PT, R46, R7, RZ ;  /* 0x000000072e007210 */ /* 0x002fc60007fde0ff */
[----:B------:R-:W-:Y:S01]  /*17290*/  STL [R1+0x11c0], R62 ;  /* 0x0011c03e01007387 */ /* 0x000fe20000100800 */
[----:B---3--:R-:W-:-:S03]  /*172a0*/  LEA.HI.X.SX32 R2, R48, R6, 0x1, P5 ;  /* 0x0000000630027211 */ /* 0x008fc600028f0eff */
[----:B------:R1:W-:Y:S01]  /*172b0*/  STL [R1+0x894], R0 ;  /* 0x0008940001007387 */ /* 0x0003e20000100800 */
[----:B------:R-:W-:-:S03]  /*172c0*/  IADD3 R93, P5, PT, R44, R7, RZ ;  /* 0x000000072c5d7210 */ /* 0x000fc60007fbe0ff */
[----:B------:R-:W-:Y:S01]  /*172d0*/  STL [R1+0x850], R2 ;  /* 0x0008500201007387 */ /* 0x000fe20000100800 */
[----:B-1----:R-:W-:-:S05]  /*172e0*/  LEA.HI.X.SX32 R0, R46, R6, 0x1, P6 ;  /* 0x000000062e007211 */ /* 0x002fca00030f0eff */
[----:B------:R1:W-:Y:S04]  /*172f0*/  STL [R1+0x890], R0 ;  /* 0x0008900001007387 */ /* 0x0003e80000100800 */
[----:B------:R-:W-:Y:S04]  /*17300*/  STL [R1+0x8d4], R93 ;  /* 0x0008d45d01007387 */ /* 0x000fe80000100800 */
[----:B------:R-:W-:Y:S04]  /*17310*/  STL [R1+0x1210], R93 ;  /* 0x0012105d01007387 */ /* 0x000fe80000100800 */
[----:B------:R-:W-:Y:S04]  /*17320*/  STL [R1+0x1218], R93 ;  /* 0x0012185d01007387 */ /* 0x000fe80000100800 */
[----:B------:R-:W-:Y:S01]  /*17330*/  STL [R1+0x1220], R93 ;  /* 0x0012205d01007387 */ /* 0x000fe20000100800 */
[----:B------:R-:W-:-:S03]  /*17340*/  IADD3 R92, P6, PT, R42, R7, RZ ;  /* 0x000000072a5c7210 */ /* 0x000fc60007fde0ff */
[----:B------:R-:W-:Y:S04]  /*17350*/  STL [R1+0x1228], R93 ;  /* 0x0012285d01007387 */ /* 0x000fe80000100800 */
[----:B------:R-:W-:Y:S01]  /*17360*/  STL [R1+0x1230], R93 ;  /* 0x0012305d01007387 */ /* 0x000fe20000100800 */
[----:B-1----:R-:W-:-:S03]  /*17370*/  LEA.HI.X.SX32 R0, R44, R6, 0x1, P5 ;  /* 0x000000062c007211 */ /* 0x002fc600028f0eff */
        /* <DEDUP_REMOVED lines=10> */
[----:B------:R-:W-:Y:S04]  /*17420*/  STL [R1+0x1224], R92 ;  /* 0x0012245c01007387 */ /* 0x000fe80000100800 */
[----:B------:R-:W-:Y:S01]  /*17430*/  STL [R1+0x122c], R92 ;  /* 0x00122c5c01007387 */ /* 0x000fe20000100800 */
[----:B-1----:R-:W-:-:S03]  /*17440*/  IADD3 R0, P5, PT, R40, R7, RZ ;  /* 0x0000000728007210 */ /* 0x002fc60007fbe0ff */
[----:B------:R-:W-:Y:S04]  /*17450*/  STL [R1+0x1234], R92 ;  /* 0x0012345c01007387 */ /* 0x000fe80000100800 */
[----:B------:R-:W-:Y:S04]  /*17460*/  STL [R1+0x123c], R92 ;  /* 0x00123c5c01007387 */ /* 0x000fe80000100800 */
[----:B------:R-:W-:Y:S01]  /*17470*/  STL [R1+0x1248], R92 ;  /* 0x0012485c01007387 */ /* 0x000fe20000100800 */
[----:B------:R-:W-:-:S03]  /*17480*/  LEA.HI.X.SX32 R91, R42, R6, 0x1, P6 ;  /* 0x000000062a5b7211 */ /* 0x000fc600030f0eff */
[----:B------:R-:W-:Y:S01]  /*17490*/  STL [R1+0x1250], R92 ;  /* 0x0012505c01007387 */ /* 0x000fe20000100800 */
[----:B------:R-:W-:-:S03]  /*174a0*/  IADD3 R90, P6, PT, R12, R7, RZ ;  /* 0x000000070c5a7210 */ /* 0x000fc60007fde0ff */
[----:B------:R-:W-:Y:S04]  /*174b0*/  STL [R1+0x1258], R92 ;  /* 0x0012585c01007387 */ /* 0x000fe80000100800 */
[----:B------:R-:W-:Y:S04]  /*174c0*/  STL [R1+0x11c4], R44 ;  /* 0x0011c42c01007387 */ /* 0x000fe80000100800 */
[----:B------:R-:W-:Y:S04]  /*174d0*/  STL [R1+0x11c8], R42 ;  /* 0x0011c82a01007387 */ /* 0x000fe80000100800 */
[----:B------:R1:W-:Y:S04]  /*174e0*/  STL [R1+0x954], R0 ;  /* 0x0009540001007387 */ /* 0x0003e80000100800 */
[----:B------:R-:W-:Y:S01]  /*174f0*/  STL [R1+0x910], R91 ;  /* 0x0009105b01007387 */ /* 0x000fe20000100800 */
[----:B-1----:R-:W-:-:S03]  /*17500*/  LEA.HI.X.SX32 R0, R40, R6, 0x1, P5 ;  /* 0x0000000628007211 */ /* 0x002fc600028f0eff */
[----:B------:R-:W-:Y:S01]  /*17510*/  STL [R1+0x994], R90 ;  /* 0x0009945a01007387 */ /* 0x000fe20000100800 */
[----:B------:R-:W-:-:S03]  /*17520*/  IADD3 R87, P5, PT, R14, R7, RZ ;  /* 0x000000070e577210 */ /* 0x000fc60007fbe0ff */
[----:B------:R1:W-:Y:S02]  /*17530*/  STL [R1+0x950], R0 ;  /* 0x0009500001007387 */ /* 0x0003e40000100800 */
[----:B-1----:R-:W-:Y:S02]  /*17540*/  LEA.HI.X.SX32 R0, R12, R6, 0x1, P6 ;  /* 0x000000060c007211 */ /* 0x002fe400030f0eff */
[----:B------:R-:W-:-:S03]  /*17550*/  IADD3 R86, P6, PT, R16, R7, RZ ;  /* 0x0000000710567210 */ /* 0x000fc60007fde0ff */
[----:B------:R1:W-:Y:S04]  /*17560*/  STL [R1+0x990], R0 ;  /* 0x0009900001007387 */ /* 0x0003e80000100800 */
[----:B------:R-:W-:Y:S01]  /*17570*/  STL [R1+0x9d4], R87 ;  /* 0x0009d45701007387 */ /* 0x000fe20000100800 */
[----:B-1----:R-:W-:-:S03]  /*17580*/  LEA.HI.X.SX32 R0, R14, R6, 0x1, P5 ;  /* 0x000000060e007211 */ /* 0x002fc600028f0eff */
        /* <DEDUP_REMOVED lines=10> */
[-C--:B------:R-:W-:Y:S02]  /*17630*/  IADD3 R82, P5, PT, R81, R7.reuse, RZ ;  /* 0x0000000751527210 */ /* 0x080fe40007fbe0ff */
[----:B---3--:R-:W-:Y:S01]  /*17640*/  LEA.HI.X.SX32 R2, R84, R6, 0x1, P6 ;  /* 0x0000000654027211 */ /* 0x008fe200030f0eff */
[----:B------:R1:W-:Y:S04]  /*17650*/  STL [R1+0xa40], R0 ;  /* 0x000a400001007387 */ /* 0x0003e80000100800 */
[----:B------:R3:W-:Y:S01]  /*17660*/  STL [R1+0x278], R2 ;  /* 0x0002780201007387 */ /* 0x0007e20000100800 */
[----:B-1----:R-:W-:-:S03]  /*17670*/  IADD3 R0, P6, PT, R79, R7, RZ ;  /* 0x000000074f007210 */ /* 0x002fc60007fde0ff */
[----:B------:R-:W-:Y:S01]  /*17680*/  STL [R1+0x2bc], R82 ;  /* 0x0002bc5201007387 */ /* 0x000fe20000100800 */
[----:B---3--:R-:W-:-:S03]  /*17690*/  LEA.HI.X.SX32 R2, R81, R6, 0x1, P5 ;  /* 0x0000000651027211 */ /* 0x008fc600028f0eff */
[----:B------:R1:W-:Y:S04]  /*176a0*/  STL [R1+0x2fc], R0 ;  /* 0x0002fc0001007387 */ /* 0x0003e80000100800 */
[----:B------:R-:W-:Y:S04]  /*176b0*/  STL [R1+0x11d4], R55 ;  /* 0x0011d43701007387 */ /* 0x000fe80000100800 */
[----:B------:R3:W-:Y:S01]  /*176c0*/  STL [R1+0x11f0], R81 ;  /* 0x0011f05101007387 */ /* 0x0007e20000100800 */
[----:B-1----:R-:W-:-:S03]  /*176d0*/  IADD3 R0, P5, PT, R77, R7, RZ ;  /* 0x000000074d007210 */ /* 0x002fc60007fbe0ff */
[----:B------:R1:W-:Y:S01]  /*176e0*/  STL [R1+0x2b8], R2 ;  /* 0x0002b80201007387 */ /* 0x0003e20000100800 */
[----:B---3--:R-:W-:-:S03]  /*176f0*/  LEA.HI.X.SX32 R81, R79, R6, 0x1, P6 ;  /* 0x000000064f517211 */ /* 0x008fc600030f0eff */
[----:B------:R3:W-:Y:S01]  /*17700*/  STL [R1+0x35c], R0 ;  /* 0x00035c0001007387 */ /* 0x0007e20000100800 */
[----:B-1----:R-:W-:-:S05]  /*17710*/  IADD3 R2, P6, PT, R75, R7, RZ ;  /* 0x000000074b027210 */ /* 0x002fca0007fde0ff */
[----:B------:R1:W-:Y:S01]  /*17720*/  STL [R1+0x39c], R2 ;  /* 0x00039c0201007387 */ /* 0x0003e20000100800 */
[----:B---3--:R-:W-:-:S03]  /*17730*/  LEA.HI.X.SX32 R0, R77, R6, 0x1, P5 ;  /* 0x000000064d007211 */ /* 0x008fc600028f0eff */
[----:B------:R-:W-:Y:S04]  /*17740*/  STL [R1+0x2f8], R81 ;  /* 0x0002f85101007387 */ /* 0x000fe80000100800 */
[----:B------:R-:W-:Y:S04]  /*17750*/  STL [R1+0x11ec], R77 ;  /* 0x0011ec4d01007387 */ /* 0x000fe80000100800 */
[----:B------:R3:W-:Y:S01]  /*17760*/  STL [R1+0x358], R0 ;  /* 0x0003580001007387 */ /* 0x0007e20000100800 */
[----:B-1----:R-:W-:-:S03]  /*17770*/  LEA.HI.X.SX32 R2, R75, R6, 0x1, P6 ;  /* 0x000000064b027211 */ /* 0x002fc600030f0eff */
[----:B------:R-:W-:Y:S01]  /*17780*/  STL [R1+0x11e8], R75 ;  /* 0x0011e84b01007387 */ /* 0x000fe20000100800 */
[----:B---3--:R-:W-:-:S05]  /*17790*/  IADD3 R0, P5, PT, R73, R7, RZ ;  /* 0x0000000749007210 */ /* 0x008fca0007fbe0ff */
[----:B------:R1:W-:Y:S01]  /*177a0*/  STL [R1+0x3dc], R0 ;  /* 0x0003dc0001007387 */ /* 0x0003e20000100800 */
[----:B------:R-:W-:-:S03]  /*177b0*/  LEA.HI.X.SX32 R77, R73, R6, 0x1, P5 ;  /* 0x00000006494d7211 */ /* 0x000fc600028f0eff */
[----:B------:R-:W-:Y:S01]  /*177c0*/  STL [R1+0x398], R2 ;  /* 0x0003980201007387 */ /* 0x000fe20000100800 */
[----:B-1----:R-:W-:-:S05]  /*177d0*/  IADD3 R0, P6, PT, R71, R7, RZ ;  /* 0x0000000747007210 */ /* 0x002fca0007fde0ff */
[----:B------:R1:W-:Y:S01]  /*177e0*/  STL [R1+0x41c], R0 ;  /* 0x00041c0001007387 */ /* 0x0003e20000100800 */
[----:B------:R-:W-:-:S03]  /*177f0*/  LEA.HI.X.SX32 R75, R71, R6, 0x1, P6 ;  /* 0x00000006474b7211 */ /* 0x000fc600030f0eff */
[----:B------:R-:W-:Y:S01]  /*17800*/  STL [R1+0x11e0], R71 ;  /* 0x0011e04701007387 */ /* 0x000fe20000100800 */
[----:B-1----:R-:W-:-:S05]  /*17810*/  IADD3 R0, P5, PT, R69, R7, RZ ;  /* 0x0000000745007210 */ /* 0x002fca0007fbe0ff */
[----:B------:R1:W-:Y:S04]  /*17820*/  STL [R1+0x45c], R0 ;  /* 0x00045c0001007387 */ /* 0x0003e80000100800 */
[----:B------:R-:W-:Y:S01]  /*17830*/  STL [R1+0x3d8], R77 ;  /* 0x0003d84d01007387 */ /* 0x000fe20000100800 */
[----:B-1----:R-:W-:-:S03]  /*17840*/  IADD3 R0, P6, PT, R68, R7, RZ ;  /* 0x0000000744007210 */ /* 0x002fc60007fde0ff */
[----:B------:R-:W-:Y:S04]  /*17850*/  STL [R1+0x418], R75 ;  /* 0x0004184b01007387 */ /* 0x000fe80000100800 */
[----:B------:R1:W-:Y:S04]  /*17860*/  STL [R1+0x49c], R0 ;  /* 0x00049c0001007387 */ /* 0x0003e80000100800 */
[----:B------:R-:W-:Y:S01]  /*17870*/  STL [R1+0x11e4], R69 ;  /* 0x0011e44501007387 */ /* 0x000fe20000100800 */
[----:B-1----:R-:W-:Y:S02]  /*17880*/  LEA.HI.X.SX32 R0, R69, R6, 0x1, P5 ;  /* 0x0000000645007211 */ /* 0x002fe400028f0eff */
[----:B------:R-:W-:-:S03]  /*17890*/  IADD3 R2, P5, PT, R67, R7, RZ ;  /* 0x0000000743027210 */ /* 0x000fc60007fbe0ff */
[----:B------:R1:W-:Y:S04]  /*178a0*/  STL [R1+0x458], R0 ;  /* 0x0004580001007387 */ /* 0x0003e80000100800 */
[----:B------:R-:W-:Y:S01]  /*178b0*/  STL [R1+0x11d8], R68 ;  /* 0x0011d84401007387 */ /* 0x000fe20000100800 */
[----:B-1----:R-:W-:-:S03]  /*178c0*/  LEA.HI.X.SX32 R0, R68, R6, 0x1, P6 ;  /* 0x0000000644007211 */ /* 0x002fc600030f0eff */
[----:B------:R1:W-:Y:S01]  /*178d0*/  STL [R1+0x4dc], R2 ;  /* 0x0004dc0201007387 */ /* 0x0003e20000100800 */
[----:B------:R-:W-:-:S03]  /*178e0*/  IADD3 R71, P6, PT, R66, R7, RZ ;  /* 0x0000000742477210 */ /* 0x000fc60007fde0ff */
[----:B------:R3:W-:Y:S01]  /*178f0*/  STL [R1+0x498], R0 ;  /* 0x0004980001007387 */ /* 0x0007e20000100800 */
[-C--:B------:R-:W-:Y:S02]  /*17900*/  LEA.HI.X.SX32 R69, R66, R6.reuse, 0x1, P6 ;  /* 0x0000000642457211 */ /* 0x080fe400030f0eff */
[----:B-1----:R-:W-:Y:S01]  /*17910*/  LEA.HI.X.SX32 R2, R67, R6, 0x1, P5 ;  /* 0x0000000643027211 */ /* 0x002fe200028f0eff */
[----:B------:R1:W-:Y:S01]  /*17920*/  STL [R1+0x11dc], R47 ;  /* 0x0011dc2f01007387 */ /* 0x0003e20000100800 */
[----:B---3--:R-:W-:-:S03]  /*17930*/  IADD3 R0, P5, PT, R65, R7, RZ ;  /* 0x0000000741007210 */ /* 0x008fc60007fbe0ff */
[----:B------:R-:W-:Y:S01]  /*17940*/  STL [R1+0x51c], R71 ;  /* 0x00051c4701007387 */ /* 0x000fe20000100800 */
[----:B------:R-:W-:-:S03]  /*17950*/  IADD3 R68, P6, PT, R64, R7, RZ ;  /* 0x0000000740447210 */ /* 0x000fc60007fde0ff */
[----:B------:R-:W-:Y:S01]  /*17960*/  STL [R1+0x4d8], R2 ;  /* 0x0004d80201007387 */ /* 0x000fe20000100800 */
[----:B------:R-:W-:-:S03]  /*17970*/  IMAD R18, R47, UR39, RZ ;  /* 0x000000272f127c24 */ /* 0x000fc6000f8e02ff */
[----:B------:R3:W-:Y:S01]  /*17980*/  STL [R1+0x55c], R0 ;  /* 0x00055c0001007387 */ /* 0x0007e20000100800 */
[-C--:B-1----:R-:W-:Y:S01]  /*17990*/  LEA.HI.X.SX32 R47, R64, R6.reuse, 0x1, P6 ;  /* 0x00000006402f7211 */ /* 0x082fe200030f0eff */
[----:B------:R-:W-:Y:S01]  /*179a0*/  IMAD R13, R60, UR48, RZ ;  /* 0x000000303c0d7c24 */ /* 0x000fe2000f8e02ff */
[-C--:B------:R-:W-:Y:S01]  /*179b0*/  IADD3 R42, P6, PT, R17, R7.reuse, RZ ;  /* 0x00000007112a7210 */ /* 0x080fe20007fde0ff */
[----:B------:R-:W-:Y:S02]  /*179c0*/  IMAD R14, R55, UR45, RZ ;  /* 0x0000002d370e7c24 */ /* 0x000fe4000f8e02ff */
[----:B------:R-:W-:Y:S02]  /*179d0*/  IMAD R12, R59, UR47, RZ ;  /* 0x0000002f3b0c7c24 */ /* 0x000fe4000f8e02ff */
[----:B------:R-:W-:Y:S02]  /*179e0*/  IMAD R11, R57, UR46, RZ ;  /* 0x0000002e390b7c24 */ /* 0x000fe4000f8e02ff */
[----:B------:R-:W-:Y:S01]  /*179f0*/  IMAD R16, R45, UR38, RZ ;  /* 0x000000262d107c24 */ /* 0x000fe2000f8e02ff */
[-C--:B---3--:R-:W-:Y:S01]  /*17a00*/  LEA.HI.X.SX32 R0, R65, R6.reuse, 0x1, P5 ;  /* 0x0000000641007211 */ /* 0x088fe200028f0eff */
[----:B------:R-:W-:Y:S01]  /*17a10*/  STL [R1+0x518], R69 ;  /* 0x0005184501007387 */ /* 0x000fe20000100800 */
[-C--:B------:R-:W-:Y:S01]  /*17a20*/  IADD3 R20, P5, PT, R19, R7.reuse, RZ ;  /* 0x0000000713147210 */ /* 0x080fe20007fbe0ff */
[----:B------:R-:W-:Y:S01]  /*17a30*/  IMAD R26, R43, UR37, RZ ;  /* 0x000000252b1a7c24 */ /* 0x000fe2000f8e02ff */
[-C--:B------:R-:W-:Y:S01]  /*17a40*/  LEA.HI.X.SX32 R59, R17, R6.reuse, 0x1, P6 ;  /* 0x00000006113b7211 */ /* 0x080fe200030f0eff */
[----:B------:R1:W-:Y:S01]  /*17a50*/  STL [R1+0x558], R0 ;  /* 0x0005580001007387 */ /* 0x0003e20000100800 */
[-C--:B------:R-:W-:Y:S01]  /*17a60*/  LEA.HI.X.SX32 R55, R19, R6.reuse, 0x1, P5 ;  /* 0x0000000613377211 */ /* 0x080fe200028f0eff */
[----:B------:R-:W3:Y:S01]  /*17a70*/  LDCU UR48, c[0x0][0x3b0] ;  /* 0x00007600ff3077ac */ /* 0x000ee20008000800 */
[-C--:B------:R-:W-:Y:S01]  /*17a80*/  IADD3 R62, P5, PT, R15, R7.reuse, RZ ;  /* 0x000000070f3e7210 */ /* 0x080fe20007fbe0ff */
[----:B------:R-:W-:Y:S01]  /*17a90*/  STL [R1+0x59c], R68 ;  /* 0x00059c4401007387 */ /* 0x000fe20000100800 */
[-C--:B------:R-:W-:Y:S01]  /*17aa0*/  IADD3 R50, P6, PT, R13, R7.reuse, RZ ;  /* 0x000000070d327210 */ /* 0x080fe20007fde0ff */
[----:B------:R-:W0:Y:S01]  /*17ab0*/  LDCU UR47, c[0x0][0x3b0] ;  /* 0x00007600ff2f77ac */ /* 0x000e220008000800 */
[-C--:B------:R-:W-:Y:S01]  /*17ac0*/  LEA.HI.X.SX32 R44, R15, R6.reuse, 0x1, P5 ;  /* 0x000000060f2c7211 */ /* 0x080fe200028f0eff */
[----:B------:R-:W-:Y:S01]  /*17ad0*/  STL [R1+0x5dc], R20 ;  /* 0x0005dc1401007387 */ /* 0x000fe20000100800 */
[CC--:B------:R-:W-:Y:S01]  /*17ae0*/  IADD3 R58, P5, PT, R12.reuse, R7.reuse, RZ ;  /* 0x000000070c3a7210 */ /* 0x0c0fe20007fbe0ff */
[----:B------:R-:W0:Y:S02]  /*17af0*/  LDCU UR46, c[0x0][0x3b0] ;  /* 0x00007600ff2e77ac */ /* 0x000e240008000800 */
[----:B------:R-:W-:Y:S01]  /*17b00*/  STL [R1+0x598], R47 ;  /* 0x0005982f01007387 */ /* 0x000fe20000100800 */
[-C--:B------:R-:W-:Y:S01]  /*17b10*/  LEA.HI.X.SX32 R61, R13, R6.reuse, 0x1, P6 ;  /* 0x000000060d3d7211 */ /* 0x080fe200030f0eff */
[----:B------:R-:W0:Y:S02]  /*17b20*/  LDCU UR45, c[0x0][0x3b0] ;  /* 0x00007600ff2d77ac */ /* 0x000e240008000800 */
[----:B------:R-:W-:Y:S01]  /*17b30*/  STL [R1+0x61c], R42 ;  /* 0x00061c2a01007387 */ /* 0x000fe20000100800 */
[CC--:B------:R-:W-:Y:S01]  /*17b40*/  IADD3 R36, P6, PT, R11.reuse, R7.reuse, RZ ;  /* 0x000000070b247210 */ /* 0x0c0fe20007fde0ff */
[----:B------:R-:W0:Y:S02]  /*17b50*/  LDCU UR39, c[0x0][0x3b0] ;  /* 0x00007600ff2777ac */ /* 0x000e240008000800 */
[----:B------:R-:W-:Y:S01]  /*17b60*/  STL [R1+0x5d8], R55 ;  /* 0x0005d83701007387 */ /* 0x000fe20000100800 */
[-C--:B------:R-:W-:Y:S01]  /*17b70*/  LEA.HI.X.SX32 R56, R12, R6.reuse, 0x1, P5 ;  /* 0x000000060c387211 */ /* 0x080fe200028f0eff */
[----:B------:R-:W0:Y:S02]  /*17b80*/  LDCU UR38, c[0x0][0x3b0] ;  /* 0x00007600ff2677ac */ /* 0x000e240008000800 */
[----:B------:R-:W-:Y:S01]  /*17b90*/  STL [R1+0x65c], R62 ;  /* 0x00065c3e01007387 */ /* 0x000fe20000100800 */
[----:B------:R-:W-:Y:S01]  /*17ba0*/  IADD3 R33, P5, PT, R14, R7, RZ ;  /* 0x000000070e217210 */ /* 0x000fe20007fbe0ff */
[----:B------:R-:W0:Y:S02]  /*17bb0*/  LDCU UR37, c[0x0][0x3b0] ;  /* 0x00007600ff2577ac */ /* 0x000e240008000800 */
[----:B------:R-:W-:Y:S01]  /*17bc0*/  STL [R1+0x618], R59 ;  /* 0x0006183b01007387 */ /* 0x000fe20000100800 */
[----:B------:R-:W-:-:S03]  /*17bd0*/  LEA.HI.X.SX32 R38, R11, R6, 0x1, P6 ;  /* 0x000000060b267211 */ /* 0x000fc600030f0eff */
[----:B------:R-:W-:Y:S01]  /*17be0*/  STL [R1+0x69c], R50 ;  /* 0x00069c3201007387 */ /* 0x000fe20000100800 */
[----:B------:R-:W-:-:S03]  /*17bf0*/  IADD3 R31, P6, PT, R25, R7, RZ ;  /* 0x00000007191f7210 */ /* 0x000fc60007fde0ff */
[----:B------:R-:W-:Y:S04]  /*17c00*/  STL [R1+0x658], R44 ;  /* 0x0006582c01007387 */ /* 0x000fe80000100800 */
[----:B------:R-:W-:Y:S04]  /*17c10*/  STL [R1+0x6dc], R58 ;  /* 0x0006dc3a01007387 */ /* 0x000fe80000100800 */
[----:B------:R-:W-:Y:S04]  /*17c20*/  STL [R1+0x698], R61 ;  /* 0x0006983d01007387 */ /* 0x000fe80000100800 */
[----:B------:R-:W-:Y:S01]  /*17c30*/  STL [R1+0x71c], R36 ;  /* 0x00071c2401007387 */ /* 0x000fe20000100800 */
[----:B------:R-:W-:-:S03]  /*17c40*/  LEA.HI.X.SX32 R30, R25, R6, 0x1, P6 ;  /* 0x00000006191e7211 */ /* 0x000fc600030f0eff */
[----:B------:R-:W-:Y:S04]  /*17c50*/  STL [R1+0x6d8], R56 ;  /* 0x0006d83801007387 */ /* 0x000fe80000100800 */
[----:B------:R-:W-:Y:S04]  /*17c60*/  STL [R1+0x75c], R33 ;  /* 0x00075c2101007387 */ /* 0x000fe80000100800 */
[----:B------:R-:W-:Y:S04]  /*17c70*/  STL [R1+0x718], R38 ;  /* 0x0007182601007387 */ /* 0x000fe80000100800 */
[----:B------:R-:W-:Y:S04]  /*17c80*/  STL [R1+0x79c], R31 ;  /* 0x00079c1f01007387 */ /* 0x000fe80000100800 */
[----:B------:R-:W2:Y:S01]  /*17c90*/  LDL.LU R25, [R1+0x19c] ;  /* 0x00019c0001197983 */ /* 0x000ea20000300800 */
[----:B------:R-:W-:-:S02]  /*17ca0*/  LEA.HI.X.SX32 R35, R14, R6, 0x1, P5 ;  /* 0x000000060e237211 */ /* 0x000fc400028f0eff */
[CC--:B------:R-:W-:Y:S02]  /*17cb0*/  IADD3 R5, P5, PT, R24.reuse, R7.reuse, RZ ;  /* 0x0000000718057210 */ /* 0x0c0fe40007fbe0ff */
[-C--:B------:R-:W-:Y:S02]  /*17cc0*/  IADD3 R65, P6, PT, R23, R7.reuse, RZ ;  /* 0x0000000717417210 */ /* 0x080fe40007fde0ff */
[-C--:B------:R-:W-:Y:S02]  /*17cd0*/  LEA.HI.X.SX32 R29, R24, R6.reuse, 0x1, P5 ;  /* 0x00000006181d7211 */ /* 0x080fe400028f0eff */
[-C--:B------:R-:W-:Y:S01]  /*17ce0*/  IADD3 R37, P5, PT, R18, R7.reuse, RZ ;  /* 0x0000000712257210 */ /* 0x080fe20007fbe0ff */
[----:B------:R-:W-:Y:S01]  /*17cf0*/  IMAD R19, R41, UR36, RZ ;  /* 0x0000002429137c24 */ /* 0x000fe2000f8e02ff */
[-C--:B------:R-:W-:Y:S01]  /*17d00*/  LEA.HI.X.SX32 R4, R23, R6.reuse, 0x1, P6 ;  /* 0x0000000617047211 */ /* 0x080fe200030f0eff */
[----:B------:R-:W-:Y:S01]  /*17d10*/  IMAD R17, R39, UR35, RZ ;  /* 0x0000002327117c24 */ /* 0x000fe2000f8e02ff */
[-C--:B------:R-:W-:Y:S01]  /*17d20*/  IADD3 R88, P6, PT, R16, R7.reuse, RZ ;  /* 0x0000000710587210 */ /* 0x080fe20007fde0ff */
[----:B------:R-:W-:Y:S01]  /*17d30*/  IMAD R15, R49, UR34, RZ ;  /* 0x00000022310f7c24 */ /* 0x000fe2000f8e02ff */
[-C--:B------:R-:W-:Y:S01]  /*17d40*/  LEA.HI.X.SX32 R21, R18, R6.reuse, 0x1, P5 ;  /* 0x0000000612157211 */ /* 0x080fe200028f0eff */
[----:B------:R-:W-:Y:S01]  /*17d50*/  STL [R1+0x758], R35 ;  /* 0x0007582301007387 */ /* 0x000fe20000100800 */
        /* <DEDUP_REMOVED lines=13> */
[----:B------:R-:W0:Y:S01]  /*17e30*/  LDC R24, c[0x0][0x3a0] ;  /* 0x0000e800ff187b82 */ /* 0x000e220000000800 */
[----:B------:R-:W-:Y:S01]  /*17e40*/  LEA.HI.X.SX32 R43, R17, R6, 0x1, P5 ;  /* 0x00000006112b7211 */ /* 0x000fe200028f0eff */
[----:B------:R-:W-:Y:S01]  /*17e50*/  STL [R1+0x7d8], R29 ;  /* 0x0007d81d01007387 */ /* 0x000fe20000100800 */
[----:B------:R-:W-:Y:S01]  /*17e60*/  IADD3 R48, P5, PT, R13, R7, RZ ;  /* 0x000000070d307210 */ /* 0x000fe20007fbe0ff */
[----:B------:R-:W-:-:S02]  /*17e70*/  IMAD R16, R78, UR30, RZ ;  /* 0x0000001e4e107c24 */ /* 0x000fc4000f8e02ff */
[----:B------:R-:W-:Y:S01]  /*17e80*/  IMAD R14, R76, UR29, RZ ;  /* 0x0000001d4c0e7c24 */ /* 0x000fe2000f8e02ff */
        /* <DEDUP_REMOVED lines=10> */
[-C--:B------:R-:W-:Y:S01]  /*17f30*/  IADD3 R46, P5, PT, R11, R7.reuse, RZ ;  /* 0x000000070b2e7210 */ /* 0x080fe20007fbe0ff */
[----:B------:R-:W0:Y:S02]  /*17f40*/  LDCU UR33, c[0x0][0x3b0] ;  /* 0x00007600ff2177ac */ /* 0x000e240008000800 */
[----:B------:R-:W-:Y:S01]  /*17f50*/  STL [R1+0x8dc], R40 ;  /* 0x0008dc2801007387 */ /* 0x000fe20000100800 */
[----:B------:R-:W-:Y:S01]  /*17f60*/  PRMT R92, RZ, 0x7610, R92 ;  /* 0x00007610ff5c7816 */ /* 0x000fe2000000005c */
        /* <DEDUP_REMOVED lines=8> */
[----:B------:R-:W-:Y:S01]  /*17ff0*/  LEA.HI.X.SX32 R60, R11, R6, 0x1, P5 ;  /* 0x000000060b3c7211 */ /* 0x000fe200028f0eff */
[----:B------:R-:W0:Y:S02]  /*18000*/  LDCU UR29, c[0x0][0x3b0] ;  /* 0x00007600ff1d77ac */ /* 0x000e240008000800 */
[----:B------:R-:W-:Y:S01]  /*18010*/  STL [R1+0x95c], R79 ;  /* 0x00095c4f01007387 */ /* 0x000fe20000100800 */
[----:B-1----:R-:W-:-:S03]  /*18020*/  IADD3 R0, P5, PT, R80, R7, RZ ;  /* 0x0000000750007210 */ /* 0x002fc60007fbe0ff */
[----:B------:R-:W-:Y:S04]  /*18030*/  STL [R1+0x918], R26 ;  /* 0x0009181a01007387 */ /* 0x000fe80000100800 */
[----:B------:R-:W-:Y:S01]  /*18040*/  STL [R1+0x99c], R89 ;  /* 0x00099c5901007387 */ /* 0x000fe20000100800 */
[----:B------:R-:W-:-:S03]  /*18050*/  LEA.HI.X.SX32 R52, R83, R6, 0x1, P6 ;  /* 0x0000000653347211 */ /* 0x000fc600030f0eff */
[----:B------:R-:W-:Y:S01]  /*18060*/  STL [R1+0x958], R43 ;  /* 0x0009582b01007387 */ /* 0x000fe20000100800 */
[----:B------:R-:W-:-:S03]  /*18070*/  IMAD R12, R74, UR22, RZ ;  /* 0x000000164a0c7c24 */ /* 0x000fc6000f8e02ff */
        /* <DEDUP_REMOVED lines=9> */
[----:B------:R-:W-:Y:S01]  /*18110*/  LEA.HI.X.SX32 R3, R14, R6, 0x1, P5 ;  /* 0x000000060e037211 */ /* 0x000fe200028f0eff */
[----:B------:R-:W1:Y:S02]  /*18120*/  LDCU UR28, c[0x0][0x3b0] ;  /* 0x00007600ff1c77ac */ /* 0x000e640008000800 */
[----:B------:R-:W-:Y:S01]  /*18130*/  STL [R1+0x9d8], R73 ;  /* 0x0009d84901007387 */ /* 0x000fe20000100800 */
[----:B------:R-:W-:Y:S01]  /*18140*/  PRMT R93, RZ, 0x7610, R93 ;  /* 0x00007610ff5d7816 */ /* 0x000fe2000000005d */
[----:B------:R-:W0:Y:S02]  /*18150*/  LDCU UR23, c[0x0][0x3b0] ;  /* 0x00007600ff1777ac */ /* 0x000e240008000800 */
[----:B------:R-:W-:Y:S01]  /*18160*/  STL [R1+0xa4c], R46 ;  /* 0x000a4c2e01007387 */ /* 0x000fe20000100800 */
[-C--:B------:R-:W-:Y:S01]  /*18170*/  IADD3 R32, P6, PT, R12, R7.reuse, RZ ;  /* 0x000000070c207210 */ /* 0x080fe20007fde0ff */
[----:B------:R-:W0:Y:S02]  /*18180*/  LDCU UR22, c[0x0][0x3b0] ;  /* 0x00007600ff1677ac */ /* 0x000e240008000800 */
[----:B------:R-:W-:Y:S04]  /*18190*/  STL [R1+0xa10], R57 ;  /* 0x000a103901007387 */ /* 0x000fe80000100800 */
[----:B------:R-:W-:Y:S01]  /*181a0*/  STL [R1+0x284], R8 ;  /* 0x0002840801007387 */ /* 0x000fe20000100800 */
[----:B------:R-:W-:-:S03]  /*181b0*/  IADD3 R28, P5, PT, R11, R7, RZ ;  /* 0x000000070b1c7210 */ /* 0x000fc60007fbe0ff */
[----:B------:R-:W-:Y:S04]  /*181c0*/  STL [R1+0xa48], R60 ;  /* 0x000a483c01007387 */ /* 0x000fe80000100800 */
        /* <DEDUP_REMOVED lines=8> */
[----:B------:R-:W3:Y:S04]  /*18250*/  LDL R12, [R1+0x274] ;  /* 0x00027400010c7983 */ /* 0x000ee80000100800 */
[----:B------:R-:W-:Y:S04]  /*18260*/  STL [R1+0x360], R3 ;  /* 0x0003600301007387 */ /* 0x000fe80000100800 */
[----:B------:R-:W-:Y:S04]  /*18270*/  STL [R1+0x3e4], R28 ;  /* 0x0003e41c01007387 */ /* 0x000fe80000100800 */
[----:B------:R-:W-:Y:S01]  /*18280*/  STL [R1+0x3a0], R34 ;  /* 0x0003a02201007387 */ /* 0x000fe20000100800 */
[----:B--2---:R-:W-:-:S02]  /*18290*/  ISETP.GE.AND P6, PT, R25, RZ, PT ;  /* 0x000000ff1900720c */ /* 0x004fc40003fc6270 */
[-C--:B------:R-:W-:Y:S02]  /*182a0*/  LEA.HI.X.SX32 R25, R11, R6.reuse, 0x1, P5 ;  /* 0x000000060b197211 */ /* 0x080fe400028f0eff */
[C---:B------:R-:W-:Y:S01]  /*182b0*/  IADD3 R23, P5, PT, R13.reuse, R7, RZ ;  /* 0x000000070d177210 */ /* 0x040fe20007fbe0ff */
[----:B0-----:R-:W-:Y:S02]  /*182c0*/  VIADD R11, R24, 0xffffff80 ;  /* 0xffffff80180b7836 */ /* 0x001fe40000000000 */
[----:B------:R-:W-:Y:S01]  /*182d0*/  STL [R1+0x3e0], R25 ;  /* 0x0003e01901007387 */ /* 0x000fe20000100800 */
[----:B------:R-:W-:-:S03]  /*182e0*/  LEA.HI.X.SX32 R24, R13, R6, 0x1, P5 ;  /* 0x000000060d187211 */ /* 0x000fc600028f0eff */
[----:B------:R-:W-:Y:S04]  /*182f0*/  STL [R1+0x424], R23 ;  /* 0x0004241701007387 */ /* 0x000fe80000100800 */
[----:B------:R-:W3:Y:S04]  /*18300*/  LDL R13, [R1+0x270] ;  /* 0x00027000010d7983 */ /* 0x000ee80000100800 */
[----:B---3--:R-:W2:Y:S04]  /*18310*/  @P0 LDG.E.U8 R92, desc[UR42][R12.64] ;  /* 0x0000002a0c5c0981 */ /* 0x008ea8000c1e1100 */
[----:B------:R-:W-:Y:S04]  /*18320*/  STL [R1+0x420], R24 ;  /* 0x0004201801007387 */ /* 0x000fe80000100800 */
[----:B--2---:R0:W-:Y:S04]  /*18330*/  STL [R1+0x178], R92 ;  /* 0x0001785c01007387 */ /* 0x0041e80000100800 */
[----:B0-----:R-:W2:Y:S04]  /*18340*/  LDL.LU R92, [R1+0x1258] ;  /* 0x00125800015c7983 */ /* 0x001ea80000300800 */
[----:B------:R-:W3:Y:S04]  /*18350*/  LDL R12, [R1+0x2b0] ;  /* 0x0002b000010c7983 */ /* 0x000ee80000100800 */
[----:B------:R-:W3:Y:S02]  /*18360*/  LDL R13, [R1+0x2b4] ;  /* 0x0002b400010d7983 */ /* 0x000ee40000100800 */
[----:B---3--:R-:W-:-:S04]  /*18370*/  @P0 LOP3.LUT R13, R13, R12, RZ, 0x3c, !PT ;  /* 0x0000000c0d0d0212 */ /* 0x008fc800078e3cff */
[----:B------:R-:W-:-:S04]  /*18380*/  @P0 LOP3.LUT R12, R13, R12, RZ, 0x3c, !PT ;  /* 0x0000000c0d0c0212 */ /* 0x000fc800078e3cff */
[----:B------:R-:W-:-:S05]  /*18390*/  @P0 LOP3.LUT R13, R13, R12, RZ, 0x3c, !PT ;  /* 0x0000000c0d0d0212 */ /* 0x000fca00078e3cff */
[----:B------:R-:W3:Y:S04]  /*183a0*/  @P0 LDG.E.U8 R93, desc[UR42][R12.64] ;  /* 0x0000002a0c5d0981 */ /* 0x000ee8000c1e1100 */
[----:B---3--:R0:W-:Y:S04]  /*183b0*/  STL [R1+0x174], R93 ;  /* 0x0001745d01007387 */ /* 0x0081e80000100800 */
[----:B0-----:R-:W3:Y:S04]  /*183c0*/  LDL.LU R93, [R1+0x1254] ;  /* 0x00125400015d7983 */ /* 0x001ee80000300800 */
[----:B------:R-:W3:Y:S04]  /*183d0*/  LDL R12, [R1+0x2f0] ;  /* 0x0002f000010c7983 */ /* 0x000ee80000100800 */
[----:B------:R-:W3:Y:S01]  /*183e0*/  LDL R13, [R1+0x2f4] ;  /* 0x0002f400010d7983 */ /* 0x000ee20000100800 */
[----:B--2---:R-:W-:-:S02]  /*183f0*/  PRMT R92, RZ, 0x7610, R92 ;  /* 0x00007610ff5c7816 */ /* 0x004fc4000000005c */
[----:B---3--:R-:W-:-:S04]  /*18400*/  @P0 LOP3.LUT R13, R13, R12, RZ, 0x3c, !PT ;  /* 0x0000000c0d0d0212 */ /* 0x008fc800078e3cff */
[----:B------:R-:W-:-:S04]  /*18410*/  @P0 LOP3.LUT R12, R13, R12, RZ, 0x3c, !PT ;  /* 0x0000000c0d0c0212 */ /* 0x000fc800078e3cff */
[----:B------:R-:W-:-:S05]  /*18420*/  @P0 LOP3.LUT R13, R13, R12, RZ, 0x3c, !PT ;  /* 0x0000000c0d0d0212 */ /* 0x000fca00078e3cff */
[----:B------:R-:W2:Y:S04]  /*18430*/  @P0 LDG.E.U8 R92, desc[UR42][R12.64] ;  /* 0x0000002a0c5c0981 */ /* 0x000ea8000c1e1100 */
[----:B--2---:R0:W-:Y:S04]  /*18440*/  STL [R1+0x16c], R92 ;  /* 0x00016c5c01007387 */ /* 0x0041e80000100800 */
[----:B0-----:R-:W2:Y:S04]  /*18450*/  LDL.LU R92, [R1+0x1250] ;  /* 0x00125000015c7983 */ /* 0x001ea80000300800 */
[----:B------:R-:W3:Y:S04]  /*18460*/  LDL R12, [R1+0x350] ;  /* 0x00035000010c7983 */ /* 0x000ee80000100800 */
[----:B------:R-:W3:Y:S01]  /*18470*/  LDL R13, [R1+0x354] ;  /* 0x00035400010d7983 */ /* 0x000ee20000100800 */
[----:B------:R-:W-:-:S02]  /*18480*/  PRMT R93, RZ, 0x7610, R93 ;  /* 0x00007610ff5d7816 */ /* 0x000fc4000000005d */
        /* <DEDUP_REMOVED lines=24> */
[----:B------:R-:W2:Y:S04]  /*18610*/  LDL R12, [R1+0x410] ;  /* 0x00041000010c7983 */ /* 0x000ea80000100800 */
[----:B------:R-:W2:Y:S01]  /*18620*/  LDL R13, [R1+0x414] ;  /* 0x00041400010d7983 */ /* 0x000ea20000100800 */
[----:B------:R-:W-:-:S02]  /*18630*/  PRMT R17, RZ, 0x7610, R17 ;  /* 0x00007610ff117816 */ /* 0x000fc40000000011 */
[----:B--2---:R-:W-:-:S04]  /*18640*/  @P0 LOP3.LUT R13, R13, R12, RZ, 0x3c, !PT ;  /* 0x0000000c0d0d0212 */ /* 0x004fc800078e3cff */
[----:B------:R-:W-:-:S04]  /*18650*/  @P0 LOP3.LUT R12, R13, R12, RZ, 0x3c, !PT ;  /* 0x0000000c0d0c0212 */ /* 0x000fc800078e3cff */
[----:B------:R-:W-:-:S05]  /*18660*/  @P0 LOP3.LUT R13, R13, R12, RZ, 0x3c, !PT ;  /* 0x0000000c0d0d0212 */ /* 0x000fca00078e3cff */
[----:B------:R0:W2:Y:S04]  /*18670*/  @P0 LDG.E.U8 R17, desc[UR42][R12.64] ;  /* 0x0000002a0c110981 */ /* 0x0000a8000c1e1100 */
[----:B------:R-:W0:Y:S04]  /*18680*/  LDL R12, [R1+0x450] ;  /* 0x00045000010c7983 */ /* 0x000e280000100800 */
[----:B------:R-:W0:Y:S01]  /*18690*/  LDL R13, [R1+0x454] ;  /* 0x00045400010d7983 */ /* 0x000e220000100800 */
[----:B---3--:R-:W-:Y:S02]  /*186a0*/  PRMT R93, RZ, 0x7610, R93 ;  /* 0x00007610ff5d7816 */ /* 0x008fe4000000005d */
[----:B0-----:R-:W-:-:S04]  /*186b0*/  @P0 LOP3.LUT R13, R13, R12, RZ, 0x3c, !PT ;  /* 0x0000000c0d0d0212 */ /* 0x001fc800078e3cff */
[----:B------:R-:W-:-:S04]  /*186c0*/  @P0 LOP3.LUT R12, R13, R12, RZ, 0x3c, !PT ;  /* 0x0000000c0d0c0212 */ /* 0x000fc800078e3cff */
[----:B------:R-:W-:-:S05]  /*186d0*/  @P0 LOP3.LUT R13, R13, R12, RZ, 0x3c, !PT ;  /* 0x0000000c0d0d0212 */ /* 0x000fca00078e3cff */
[----:B------:R-:W3:Y:S04]  /*186e0*/  @P0 LDG.E.U8 R93, desc[UR42][R12.64] ;  /* 0x0000002a0c5d0981 */ /* 0x000ee8000c1e1100 */
[----:B--2---:R0:W-:Y:S04]  /*186f0*/  STL [R1+0x158], R17 ;  /* 0x0001581101007387 */ /* 0x0041e80000100800 */
[----:B0-----:R-:W2:Y:S04]  /*18700*/  LDL R17, [R1+0x614] ;  /* 0x0006140001117983 */ /* 0x001ea80000100800 */
        /* <DEDUP_REMOVED lines=8> */
[----:B------:R-:W2:Y:S04]  /*18790*/  @P0 LDG.E.U8 R92, desc[UR42][R12.64] ;  /* 0x0000002a0c5c0981 */ /* 0x000ea8000c1e1100 */
[----:B--2---:R0:W-:Y:S04]  /*187a0*/  STL [R1+0x148], R92 ;  /* 0x0001485c01007387 */ /* 0x0041e80000100800 */
[----:B0-----:R-:W2:Y:S04]  /*187b0*/  LDL.LU R92, [R1+0x123c] ;  /* 0x00123c00015c7983 */ /* 0x001ea80000300800 */
[----:B------:R-:W2:Y:S04]  /*187c0*/  LDL R12, [R1+0x4d0] ;  /* 0x0004d000010c7983 */ /* 0x000ea80000100800 */
[----:B------:R-:W2:Y:S01]  /*187d0*/  LDL R13, [R1+0x4d4] ;  /* 0x0004d400010d7983 */ /* 0x000ea20000100800 */
[----:B---3--:R-:W-:-:S02]  /*187e0*/  PRMT R93, RZ, 0x7610, R93 ;  /* 0x00007610ff5d7816 */ /* 0x008fc4000000005d */
[----:B--2---:R-:W-:-:S04]  /*187f0*/  @P0 LOP3.LUT R13, R13, R12, RZ, 0x3c, !PT ;  /* 0x0000000c0d0d0212 */ /* 0x004fc800078e3cff */
        /* <DEDUP_REMOVED lines=38> */
[----:B------:R-:W2:Y:S01]  /*18a60*/  @P0 LDG.E.U8 R93, desc[UR42][R12.64] ;  /* 0x0000002a0c5d0981 */ /* 0x000ea2000c1e1100 */
[----:B------:R-:W-:-:S03]  /*18a70*/  PRMT R92, RZ, 0x7610, R92 ;  /* 0x00007610ff5c7816 */ /* 0x000fc6000000005c */
[----:B--2---:R0:W-:Y:S04]  /*18a80*/  STL [R1+0x44], R93 ;  /* 0x0000445d01007387 */ /* 0x0041e80000100800 */
[----:B0-----:R-:W2:Y:S04]  /*18a90*/  LDL.LU R93, [R1+0x1228] ;  /* 0x00122800015d7983 */ /* 0x001ea80000300800 */
[----:B------:R-:W3:Y:S01]  /*18aa0*/  LDL R13, [R1+0x610] ;  /* 0x00061000010d7983 */ /* 0x000ee20000100800 */
[----:B------:R-:W-:-:S03]  /*18ab0*/  @P0 IMAD.MOV.U32 R12, RZ, RZ, R17 ;  /* 0x000000ffff0c0224 */ /* 0x000fc600078e0011 */
[----:B------:R-:W2:Y:S04]  /*18ac0*/  LDL R17, [R1+0x7d4] ;  /* 0x0007d40001117983 */ /* 0x000ea80000100800 */
[----:B---3--:R-:W3:Y:S04]  /*18ad0*/  @P0 LDG.E.U8 R92, desc[UR42][R12.64] ;  /* 0x0000002a0c5c0981 */ /* 0x008ee8000c1e1100 */
        /* <DEDUP_REMOVED lines=18> */
[----:B------:R-:W2:Y:S04]  /*18c00*/  LDL R12, [R1+0x6d0] ;  /* 0x0006d000010c7983 */ /* 0x000ea80000100800 */
[----:B------:R-:W2:Y:S01]  /*18c10*/  LDL R13, [R1+0x6d4] ;  /* 0x0006d400010d7983 */ /* 0x000ea20000100800 */
[----:B------:R-:W-:-:S03]  /*18c20*/  PRMT R18, RZ, 0x7610, R18 ;  /* 0x00007610ff127816 */ /* 0x000fc60000000012 */
[----:B---3--:R0:W-:Y:S01]  /*18c30*/  STL [R1+0x38], R70 ;  /* 0x0000384601007387 */ /* 0x0081e20000100800 */
[----:B------:R-:W-:-:S03]  /*18c40*/  PRMT R83, RZ, 0x7610, R83 ;  /* 0x00007610ff537816 */ /* 0x000fc60000000053 */
[----:B0-----:R-:W3:Y:S01]  /*18c50*/  LDL R70, [R1+0x854] ;  /* 0x0008540001467983 */ /* 0x001ee20000100800 */
[----:B--2---:R-:W-:-:S04]  /*18c60*/  @P0 LOP3.LUT R13, R13, R12, RZ, 0x3c, !PT ;  /* 0x0000000c0d0d0212 */ /* 0x004fc800078e3cff */
[----:B------:R-:W-:-:S04]  /*18c70*/  @P0 LOP3.LUT R12, R13, R12, RZ, 0x3c, !PT ;  /* 0x0000000c0d0c0212 */ /* 0x000fc800078e3cff */
[----:B------:R-:W-:-:S05]  /*18c80*/  @P0 LOP3.LUT R13, R13, R12, RZ, 0x3c, !PT ;  /* 0x0000000c0d0d0212 */ /* 0x000fca00078e3cff */
[----:B------:R-:W2:Y:S04]  /*18c90*/  @P0 LDG.E.U8 R18, desc[UR42][R12.64] ;  /* 0x0000002a0c120981 */ /* 0x000ea8000c1e1100 */
[----:B------:R-:W3:Y:S04]  /*18ca0*/  LDL R12, [R1+0x710] ;  /* 0x00071000010c7983 */ /* 0x000ee80000100800 */
[----:B------:R-:W3:Y:S04]  /*18cb0*/  LDL R13, [R1+0x714] ;  /* 0x00071400010d7983 */ /* 0x000ee80000100800 */
[----:B--2---:R0:W-:Y:S01]  /*18cc0*/  STL [R1+0x34], R18 ;  /* 0x0000341201007387 */ /* 0x0041e20000100800 */
[----:B------:R-:W-:-:S03]  /*18cd0*/  PRMT R92, RZ, 0x7610, R92 ;  /* 0x00007610ff5c7816 */ /* 0x000fc6000000005c */
[----:B0-----:R-:W2:Y:S01]  /*18ce0*/  LDL R18, [R1+0x894] ;  /* 0x0008940001127983 */ /* 0x001ea20000100800 */
[----:B---3--:R-:W-:-:S04]  /*18cf0*/  @P0 LOP3.LUT R13, R13, R12, RZ, 0x3c, !PT ;  /* 0x0000000c0d0d0212 */ /* 0x008fc800078e3cff */
[----:B------:R-:W-:-:S04]  /*18d00*/  @P0 LOP3.LUT R12, R13, R12, RZ, 0x3c, !PT ;  /* 0x0000000c0d0c0212 */ /* 0x000fc800078e3cff */
[----:B------:R-:W-:-:S05]  /*18d10*/  @P0 LOP3.LUT R13, R13, R12, RZ, 0x3c, !PT ;  /* 0x0000000c0d0d0212 */ /* 0x000fca00078e3cff */
[----:B------:R0:W3:Y:S04]  /*18d20*/  @P0 LDG.E.U8 R83, desc[UR42][R12.64] ;  /* 0x0000002a0c530981 */ /* 0x0000e8000c1e1100 */
[----:B------:R-:W0:Y:S04]  /*18d30*/  LDL R12, [R1+0x750] ;  /* 0x00075000010c7983 */ /* 0x000e280000100800 */
[----:B------:R-:W0:Y:S02]  /*18d40*/  LDL R13, [R1+0x754] ;  /* 0x00075400010d7983 */ /* 0x000e240000100800 */
[----:B0-----:R-:W-:-:S04]  /*18d50*/  @P0 LOP3.LUT R13, R13, R12, RZ, 0x3c, !PT ;  /* 0x0000000c0d0d0212 */ /* 0x001fc800078e3cff */
[----:B------:R-:W-:-:S04]  /*18d60*/  @P0 LOP3.LUT R12, R13, R12, RZ, 0x3c, !PT ;  /* 0x0000000c0d0c0212 */ /* 0x000fc800078e3cff */
[----:B------:R-:W-:-:S05]  /*18d70*/  @P0 LOP3.LUT R13, R13, R12, RZ, 0x3c, !PT ;  /* 0x0000000c0d0d0212 */ /* 0x000fca00078e3cff */
[----:B------:R-:W2:Y:S04]  /*18d80*/  @P0 LDG.E.U8 R92, desc[UR42][R12.64] ;  /* 0x0000002a0c5c0981 */ /* 0x000ea8000c1e1100 */
[----:B---3--:R0:W-:Y:S04]  /*18d90*/  STL [R1+0x30], R83 ;  /* 0x0000305301007387 */ /* 0x0081e80000100800 */
[----:B0-----:R-:W3:Y:S04]  /*18da0*/  LDL R83, [R1+0x8d0] ;  /* 0x0008d00001537983 */ /* 0x001ee80000100800 */
[----:B--2---:R0:W-:Y:S04]  /*18db0*/  STL [R1+0x28], R92 ;  /* 0x0000285c01007387 */ /* 0x0041e80000100800 */
[----:B0-----:R-:W2:Y:S04]  /*18dc0*/  LDL.LU R92, [R1+0x121c] ;  /* 0x00121c00015c7983 */ /* 0x001ea80000300800 */
[----:B------:R-:W2:Y:S04]  /*18dd0*/  LDL R12, [R1+0x790] ;  /* 0x00079000010c7983 */ /* 0x000ea80000100800 */
[----:B------:R-:W2:Y:S01]  /*18de0*/  LDL R13, [R1+0x794] ;  /* 0x00079400010d7983 */ /* 0x000ea20000100800 */
[----:B------:R-:W-:-:S02]  /*18df0*/  PRMT R93, RZ, 0x7610, R93 ;  /* 0x00007610ff5d7816 */ /* 0x000fc4000000005d */
[----:B--2---:R-:W-:-:S04]  /*18e00*/  @P0 LOP3.LUT R13, R13, R12, RZ, 0x3c, !PT ;  /* 0x0000000c0d0d0212 */ /* 0x004fc800078e3cff */
[----:B------:R-:W-:-:S04]  /*18e10*/  @P0 LOP3.LUT R12, R13, R12, RZ, 0x3c, !PT ;  /* 0x0000000c0d0c0212 */ /* 0x000fc800078e3cff */
[----:B------:R-:W-:-:S05]  /*18e20*/  @P0 LOP3.LUT R13, R13, R12, RZ, 0x3c, !PT ;  /* 0x0000000c0d0d0212 */ /* 0x000fca00078e3cff */
[----:B------:R-:W2:Y:S01]  /*18e30*/  @P0 LDG.E.U8 R93, desc[UR42][R12.64] ;  /* 0x0000002a0c5d0981 */ /* 0x000ea2000c1e1100 */
[----:B------:R-:W-:-:S03]  /*18e40*/  PRMT R19, RZ, 0x7610, R19 ;  /* 0x00007610ff137816 */ /* 0x000fc60000000013 */
[----:B--2---:R0:W-:Y:S04]  /*18e50*/  STL [R1+0x24], R93 ;  /* 0x0000245d01007387 */ /* 0x0041e80000100800 */
[----:B0-----:R-:W2:Y:S04]  /*18e60*/  LDL.LU R93, [R1+0x1218] ;  /* 0x00121800015d7983 */ /* 0x001ea80000300800 */
[----:B------:R-:W2:Y:S01]  /*18e70*/  LDL R13, [R1+0x7d0] ;  /* 0x0007d000010d7983 */ /* 0x000ea20000100800 */
[----:B------:R-:W-:Y:S01]  /*18e80*/  @P0 IMAD.MOV.U32 R12, RZ, RZ, R17 ;  /* 0x000000ffff0c0224 */ /* 0x000fe200078e0011 */
[----:B------:R-:W-:-:S02]  /*18e90*/  PRMT R92, RZ, 0x7610, R92 ;  /* 0x00007610ff5c7816 */ /* 0x000fc4000000005c */
[----:B------:R-:W3:Y:S04]  /*18ea0*/  LDL R17, [R1+0x954] ;  /* 0x0009540001117983 */ /* 0x000ee80000100800 */
[----:B--2---:R0:W2:Y:S04]  /*18eb0*/  @P0 LDG.E.U8 R19, desc[UR42][R12.64] ;  /* 0x0000002a0c130981 */ /* 0x0040a8000c1e1100 */
[----:B------:R-:W0:Y:S04]  /*18ec0*/  LDL R12, [R1+0x810] ;  /* 0x00081000010c7983 */ /* 0x000e280000100800 */
[----:B------:R-:W0:Y:S02]  /*18ed0*/  LDL R13, [R1+0x814] ;  /* 0x00081400010d7983 */ /* 0x000e240000100800 */
        /* <DEDUP_REMOVED lines=8> */
[----:B------:R-:W2:Y:S01]  /*18f60*/  LDL R13, [R1+0x850] ;  /* 0x00085000010d7983 */ /* 0x000ea20000100800 */
[----:B------:R-:W-:Y:S01]  /*18f70*/  PRMT R93, RZ, 0x7610, R93 ;  /* 0x00007610ff5d7816 */ /* 0x000fe2000000005d */
[----:B------:R-:W-:-:S02]  /*18f80*/  @P0 IMAD.MOV.U32 R12, RZ, RZ, R70 ;  /* 0x000000ffff0c0224 */ /* 0x000fc400078e0046 */
[----:B------:R-:W3:Y:S04]  /*18f90*/  LDL R70, [R1+0x9d0] ;  /* 0x0009d00001467983 */ /* 0x000ee80000100800 */
[----:B--2---:R-:W2:Y:S01]  /*18fa0*/  @P0 LDG.E.U8 R93, desc[UR42][R12.64] ;  /* 0x0000002a0c5d0981 */ /* 0x004ea2000c1e1100 */
[----:B------:R-:W-:-:S03]  /*18fb0*/  PRMT R16, RZ, 0x7610, R16 ;  /* 0x00007610ff107816 */ /* 0x000fc60000000010 */
[----:B--2---:R0:W-:Y:S04]  /*18fc0*/  STL [R1+0x18], R93 ;  /* 0x0000185d01007387 */ /* 0x0041e80000100800 */
[----:B0-----:R-:W2:Y:S04]  /*18fd0*/  LDL.LU R93, [R1+0x1210] ;  /* 0x00121000015d7983 */ /* 0x001ea80000300800 */
[----:B------:R-:W2:Y:S01]  /*18fe0*/  LDL R13, [R1+0x890] ;  /* 0x00089000010d7983 */ /* 0x000ea20000100800 */
[----:B------:R-:W-:Y:S01]  /*18ff0*/  @P0 IMAD.MOV.U32 R12, RZ, RZ, R18 ;  /* 0x000000ffff0c0224 */ /* 0x000fe200078e0012 */
[----:B------:R-:W-:-:S02]  /*19000*/  PRMT R14, RZ, 0x7610, R14 ;  /* 0x00007610ff0e7816 */ /* 0x000fc4000000000e */
[----:B------:R-:W3:Y:S04]  /*19010*/  LDL R18, [R1+0xa08] ;  /* 0x000a080001127983 */ /* 0x000ee80000100800 */
[----:B--2---:R0:W2:Y:S02]  /*19020*/  @P0 LDG.E.U8 R16, desc[UR42][R12.64] ;  /* 0x0000002a0c100981 */ /* 0x0040a4000c1e1100 */
[----:B0-----:R-:W-:Y:S02]  /*19030*/  @P0 IMAD.MOV.U32 R12, RZ, RZ, R93 ;  /* 0x000000ffff0c0224 */ /* 0x001fe400078e005d */
[----:B------:R-:W-:Y:S01]  /*19040*/  @P0 IMAD.MOV.U32 R13, RZ, RZ, R83 ;  /* 0x000000ffff0d0224 */ /* 0x000fe200078e0053 */
[----:B------:R-:W-:Y:S01]  /*19050*/  PRMT R15, RZ, 0x7610, R15 ;  /* 0x00007610ff0f7816 */ /* 0x000fe2000000000f */
[----:B------:R-:W2:Y:S04]  /*19060*/  LDL.LU R93, [R1+0x120c] ;  /* 0x00120c00015d7983 */ /* 0x000ea80000300800 */
[----:B------:R3:W2:Y:S02]  /*19070*/  @P0 LDG.E.U8 R14, desc[UR42][R12.64] ;  /* 0x0000002a0c0e0981 */ /* 0x0006a4000c1e1100 */
[----:B---3--:R-:W-:-:S02]  /*19080*/  @P0 IMAD.MOV.U32 R12, RZ, RZ, R92 ;  /* 0x000000ffff0c0224 */ /* 0x008fc400078e005c */
[----:B------:R-:W-:-:S05]  /*19090*/  @P0 IMAD.MOV.U32 R13, RZ, RZ, R91 ;  /* 0x000000ffff0d0224 */ /* 0x000fca00078e005b */
[----:B------:R0:W3:Y:S04]  /*190a0*/  @P0 LDG.E.U8 R15, desc[UR42][R12.64] ;  /* 0x0000002a0c0f0981 */ /* 0x0000e8000c1e1100 */
[----:B--2---:R2:W-:Y:S04]  /*190b0*/  STL [R1+0xc], R14 ;  /* 0x00000c0e01007387 */ /* 0x0045e80000100800 */
[----:B--2---:R-:W2:Y:S04]  /*190c0*/  LDL R14, [R1+0xa40] ;  /* 0x000a4000010e7983 */ /* 0x004ea80000100800 */
[----:B------:R0:W-:Y:S04]  /*190d0*/  STL [R1+0x10], R16 ;  /* 0x0000101001007387 */ /* 0x0001e80000100800 */
[----:B0-----:R-:W2:Y:S04]  /*190e0*/  LDL R16, [R1+0xa44] ;  /* 0x000a440001107983 */ /* 0x001ea80000100800 */
[----:B------:R-:W2:Y:S04]  /*190f0*/  LDL.LU R91, [R1+0x1208] ;  /* 0x00120800015b7983 */ /* 0x000ea80000300800 */
[----:B------:R-:W2:Y:S04]  /*19100*/  LDL.LU R92, [R1+0x1204] ;  /* 0x00120400015c7983 */ /* 0x000ea80000300800 */
[----:B------:R-:W2:Y:S01]  /*19110*/  LDL R13, [R1+0x950] ;  /* 0x00095000010d7983 */ /* 0x000ea20000100800 */
[----:B------:R-:W-:Y:S01]  /*19120*/  ISETP.GE.U32.AND P5, PT, R11, 0x7fffff01, PT ;  /* 0x7fffff010b00780c */ /* 0x000fe20003fa6070 */
[----:B------:R-:W-:Y:S01]  /*19130*/  @P0 IMAD.MOV.U32 R12, RZ, RZ, R17 ;  /* 0x000000ffff0c0224 */ /* 0x000fe200078e0011 */
[----:B------:R-:W-:Y:S01]  /*19140*/  PRMT R11, RZ, 0x7610, R11 ;  /* 0x00007610ff0b7816 */ /* 0x000fe2000000000b */
[----:B------:R-:W3:Y:S01]  /*19150*/  LDL R83, [R1+0x278] ;  /* 0x0002780001537983 */ /* 0x000ee20000100800 */
[----:B------:R-:W-:-:S04]  /*19160*/  PRMT R93, RZ, 0x7610, R93 ;  /* 0x00007610ff5d7816 */ /* 0x000fc8000000005d */
[----:B--2---:R0:W2:Y:S02]  /*19170*/  @P0 LDG.E.U8 R11, desc[UR42][R12.64] ;  /* 0x0000002a0c0b0981 */ /* 0x0040a4000c1e1100 */
[----:B0-----:R-:W-:Y:S02]  /*19180*/  @P0 IMAD.MOV.U32 R12, RZ, RZ, R90 ;  /* 0x000000ffff0c0224 */ /* 0x001fe400078e005a */
[----:B------:R-:W-:-:S05]  /*19190*/  @P0 IMAD.MOV.U32 R13, RZ, RZ, R19 ;  /* 0x000000ffff0d0224 */ /* 0x000fca00078e0013 */
[----:B------:R0:W2:Y:S01]  /*191a0*/  @P0 LDG.E.U8 R93, desc[UR42][R12.64] ;  /* 0x0000002a0c5d0981 */ /* 0x0000a2000c1e1100 */
[----:B------:R-:W-:-:S03]  /*191b0*/  PRMT R92, RZ, 0x7610, R92 ;  /* 0x00007610ff5c7816 */ /* 0x000fc6000000005c */
[----:B---3--:R3:W-:Y:S01]  /*191c0*/  STL [R1+0x8], R15 ;  /* 0x0000080f01007387 */ /* 0x0087e20000100800 */
[----:B0-----:R-:W-:Y:S02]  /*191d0*/  @P0 IMAD.MOV.U32 R12, RZ, RZ, R87 ;  /* 0x000000ffff0c0224 */ /* 0x001fe400078e0057 */
[----:B------:R-:W-:Y:S01]  /*191e0*/  @P0 IMAD.MOV.U32 R13, RZ, RZ, R70 ;  /* 0x000000ffff0d0224 */ /* 0x000fe200078e0046 */
[----:B---3--:R-:W3:Y:S04]  /*191f0*/  LDL R15, [R1+0x27c] ;  /* 0x00027c00010f7983 */ /* 0x008ee80000100800 */
[----:B------:R-:W3:Y:S04]  /*19200*/  LDL.LU R90, [R1+0x1200] ;  /* 0x00120000015a7983 */ /* 0x000ee80000300800 */
[----:B------:R-:W4:Y:S04]  /*19210*/  LDL R17, [R1+0x2b8] ;  /* 0x0002b80001117983 */ /* 0x000f280000100800 */
[----:B------:R0:W4:Y:S04]  /*19220*/  @P0 LDG.E.U8 R92, desc[UR42][R12.64] ;  /* 0x0000002a0c5c0981 */ /* 0x000128000c1e1100 */
[----:B--2---:R2:W-:Y:S04]  /*19230*/  STL [R1+0x10a8], R93 ;  /* 0x0010a85d01007387 */ /* 0x0045e80000100800 */
[----:B------:R-:W2:Y:S01]  /*19240*/  LDL.LU R87, [R1+0x11fc] ;  /* 0x0011fc0001577983 */ /* 0x000ea20000300800 */
[----:B------:R-:W-:Y:S01]  /*19250*/  PRMT R91, RZ, 0x7610, R91 ;  /* 0x00007610ff5b7816 */ /* 0x000fe2000000005b */
[----:B0-----:R-:W-:-:S02]  /*19260*/  @P0 IMAD.MOV.U32 R12, RZ, RZ, R86 ;  /* 0x000000ffff0c0224 */ /* 0x001fc400078e0056 */
[----:B------:R-:W-:Y:S01]  /*19270*/  @P0 IMAD.MOV.U32 R13, RZ, RZ, R18 ;  /* 0x000000ffff0d0224 */ /* 0x000fe200078e0012 */
[----:B------:R-:W2:Y:S04]  /*19280*/  LDL R19, [R1+0x2fc] ;  /* 0x0002fc0001137983 */ /* 0x000ea80000100800 */
[----:B------:R0:W2:Y:S01]  /*19290*/  @P0 LDG.E.U8 R91, desc[UR42][R12.64] ;  /* 0x0000002a0c5b0981 */ /* 0x0000a2000c1e1100 */
[----:B---3--:R-:W-:Y:S01]  /*192a0*/  PRMT R90, RZ, 0x7610, R90 ;  /* 0x00007610ff5a7816 */ /* 0x008fe2000000005a */
[----:B0-----:R-:W-:Y:S02]  /*192b0*/  @P0 IMAD.MOV.U32 R12, RZ, RZ, R16 ;  /* 0x000000ffff0c0224 */ /* 0x001fe400078e0010 */
[----:B------:R-:W-:Y:S01]  /*192c0*/  @P0 IMAD.MOV.U32 R13, RZ, RZ, R14 ;  /* 0x000000ffff0d0224 */ /* 0x000fe200078e000e */
[----:B----4-:R-:W-:Y:S04]  /*192d0*/  STL [R1+0x10ac], R92 ;  /* 0x0010ac5c01007387 */ /* 0x010fe80000100800 */
[----:B------:R-:W3:Y:S04]  /*192e0*/  LDL.LU R86, [R1+0x11f8] ;  /* 0x0011f80001567983 */ /* 0x000ee80000300800 */
[----:B------:R0:W4:Y:S04]  /*192f0*/  @P0 LDG.E.U8 R90, desc[UR42][R12.64] ;  /* 0x0000002a0c5a0981 */ /* 0x000128000c1e1100 */
[----:B------:R-:W4:Y:S04]  /*19300*/  LDL R70, [R1+0x358] ;  /* 0x0003580001467983 */ /* 0x000f280000100800 */
[----:B------:R-:W4:Y:S01]  /*19310*/  LDL R18, [R1+0x35c] ;  /* 0x00035c0001127983 */ /* 0x000f220000100800 */
[----:B0-----:R-:W-:-:S02]  /*19320*/  @P0 IMAD.MOV.U32 R12, RZ, RZ, R15 ;  /* 0x000000ffff0c0224 */ /* 0x001fc400078e000f */
[----:B------:R-:W-:Y:S01]  /*19330*/  @P0 IMAD.MOV.U32 R13, RZ, RZ, R83 ;  /* 0x000000ffff0d0224 */ /* 0x000fe200078e0053 */
[----:B--2---:R-:W-:-:S06]  /*19340*/  PRMT R87, RZ, 0x7610, R87 ;  /* 0x00007610ff577816 */ /* 0x004fcc0000000057 */
[----:B------:R0:W2:Y:S04]  /*19350*/  @P0 LDG.E.U8 R87, desc[UR42][R12.64] ;  /* 0x0000002a0c570981 */ /* 0x0000a8000c1e1100 */
[----:B------:R-:W-:Y:S04]  /*19360*/  STL [R1+0x10b0], R91 ;  /* 0x0010b05b01007387 */ /* 0x000fe80000100800 */
[----:B------:R-:W2:Y:S01]  /*19370*/  LDL R93, [R1+0x398] ;  /* 0x00039800015d7983 */ /* 0x000ea20000100800 */
[----:B0-----:R-:W-:Y:S02]  /*19380*/  @P0 IMAD.MOV.U32 R12, RZ, RZ, R82 ;  /* 0x000000ffff0c0224 */ /* 0x001fe400078e0052 */
[----:B------:R-:W-:Y:S01]  /*19390*/  @P0 IMAD.MOV.U32 R13, RZ, RZ, R17 ;  /* 0x000000ffff0d0224 */ /* 0x000fe200078e0011 */
[----:B------:R0:W-:Y:S01]  /*193a0*/  STL [R1+0x4], R11 ;  /* 0x0000040b01007387 */ /* 0x0001e20000100800 */
[----:B---3--:R-:W-:-:S03]  /*193b0*/  PRMT R86, RZ, 0x7610, R86 ;  /* 0x00007610ff567816 */ /* 0x008fc60000000056 */
[----:B0-----:R-:W3:Y:S04]  /*193c0*/  LDL R11, [R1+0x39c] ;  /* 0x00039c00010b7983 */ /* 0x001ee80000100800 */
[----:B----4-:R0:W-:Y:S04]  /*193d0*/  STL [R1+0x10b4], R90 ;  /* 0x0010b45a01007387 */ /* 0x0101e80000100800 */
[----:B------:R-:W4:Y:S04]  /*193e0*/  LDL R14, [R1+0x3dc] ;  /* 0x0003dc00010e7983 */ /* 0x000f280000100800 */
[----:B------:R0:W3:Y:S04]  /*193f0*/  @P0 LDG.E.U8 R86, desc[UR42][R12.64] ;  /* 0x0000002a0c560981 */ /* 0x0000e8000c1e1100 */
[----:B--2---:R-:W-:Y:S04]  /*19400*/  STL [R1+0x10b8], R87 ;  /* 0x0010b85701007387 */ /* 0x004fe80000100800 */
[----:B------:R-:W2:Y:S01]  /*19410*/  LDL.LU R82, [R1+0x11f4] ;  /* 0x0011f40001527983 */ /* 0x000ea20000300800 */
[----:B------:R-:W-:Y:S01]  /*19420*/  PRMT R85, RZ, 0x7610, R85 ;  /* 0x00007610ff557816 */ /* 0x000fe20000000055 */
[----:B0-----:R-:W-:-:S02]  /*19430*/  @P0 IMAD.MOV.U32 R12, RZ, RZ, R19 ;  /* 0x000000ffff0c0224 */ /* 0x001fc400078e0013 */
[----:B------:R-:W-:Y:S01]  /*19440*/  @P0 IMAD.MOV.U32 R13, RZ, RZ, R81 ;  /* 0x000000ffff0d0224 */ /* 0x000fe200078e0051 */
[----:B------:R-:W-:Y:S01]  /*19450*/  PRMT R84, RZ, 0x7610, R84 ;  /* 0x00007610ff547816 */ /* 0x000fe20000000054 */
[----:B------:R-:W4:Y:S04]  /*19460*/  LDL R16, [R1+0x41c] ;  /* 0x00041c0001107983 */ /* 0x000f280000100800 */
[----:B------:R0:W4:Y:S02]  /*19470*/  @P0 LDG.E.U8 R85, desc[UR42][R12.64] ;  /* 0x0000002a0c550981 */ /* 0x000124000c1e1100 */
[----:B0-----:R-:W-:Y:S02]  /*19480*/  @P0 IMAD.MOV.U32 R12, RZ, RZ, R18 ;  /* 0x000000ffff0c0224 */ /* 0x001fe400078e0012 */
[----:B------:R-:W-:-:S05]  /*19490*/  @P0 IMAD.MOV.U32 R13, RZ, RZ, R70 ;  /* 0x000000ffff0d0224 */ /* 0x000fca00078e0046 */
[----:B------:R0:W4:Y:S04]  /*194a0*/  @P0 LDG.E.U8 R84, desc[UR42][R12.64] ;  /* 0x0000002a0c540981 */ /* 0x000128000c1e1100 */
[----:B---3--:R-:W-:Y:S04]  /*194b0*/  STL [R1+0x10bc], R86 ;  /* 0x0010bc5601007387 */ /* 0x008fe80000100800 */
[----:B------:R-:W3:Y:S01]  /*194c0*/  LDL.LU R81, [R1+0x11f0] ;  /* 0x0011f00001517983 */ /* 0x000ee20000300800 */
[----:B0-----:R-:W-:Y:S02]  /*194d0*/  @P0 IMAD.MOV.U32 R12, RZ, RZ, R11 ;  /* 0x000000ffff0c0224 */ /* 0x001fe400078e000b */
[----:B------:R-:W-:Y:S01]  /*194e0*/  @P0 IMAD.MOV.U32 R13, RZ, RZ, R93 ;  /* 0x000000ffff0d0224 */ /* 0x000fe200078e005d */
[----:B------:R-:W3:Y:S04]  /*194f0*/  LDL R83, [R1+0x458] ;  /* 0x0004580001537983 */ /* 0x000ee80000100800 */
[----:B------:R-:W3:Y:S04]  /*19500*/  LDL R15, [R1+0x45c] ;  /* 0x00045c00010f7983 */ /* 0x000ee80000100800 */
[----:B------:R-:W3:Y:S04]  /*19510*/  LDL R17, [R1+0x498] ;  /* 0x0004980001117983 */ /* 0x000ee80000100800 */
[----:B------:R-:W3:Y:S01]  /*19520*/  LDL R19, [R1+0x49c] ;  /* 0x00049c0001137983 */ /* 0x000ee20000100800 */
[----:B--2---:R-:W-:-:S06]  /*19530*/  PRMT R82, RZ, 0x7610, R82 ;  /* 0x00007610ff527816 */ /* 0x004fcc0000000052 */
[----:B------:R0:W2:Y:S04]  /*19540*/  @P0 LDG.E.U8 R82, desc[UR42][R12.64] ;  /* 0x0000002a0c520981 */ /* 0x0000a8000c1e1100 */
[----:B----4-:R-:W-:Y:S04]  /*19550*/  STL [R1+0x10c0], R85 ;  /* 0x0010c05501007387 */ /* 0x010fe80000100800 */
[----:B------:R-:W4:Y:S01]  /*19560*/  LDL R70, [R1+0x4d8] ;  /* 0x0004d80001467983 */ /* 0x000f220000100800 */
[----:B0-----:R-:W-:Y:S02]  /*19570*/  @P0 IMAD.MOV.U32 R12, RZ, RZ, R14 ;  /* 0x000000ffff0c0224 */ /* 0x001fe400078e000e */
[----:B------:R-:W-:Y:S01]  /*19580*/  @P0 IMAD.MOV.U32 R13, RZ, RZ, R77 ;  /* 0x000000ffff0d0224 */ /* 0x000fe200078e004d */
[----:B------:R-:W4:Y:S04]  /*19590*/  LDL R18, [R1+0x4dc] ;  /* 0x0004dc0001127983 */ /* 0x000f280000100800 */
[----:B------:R-:W-:Y:S01]  /*195a0*/  STL [R1+0x10c4], R84 ;  /* 0x0010c45401007387 */ /* 0x000fe20000100800 */
[----:B---3--:R-:W-:-:S06]  /*195b0*/  PRMT R81, RZ, 0x7610, R81 ;  /* 0x00007610ff517816 */ /* 0x008fcc0000000051 */
[----:B------:R0:W3:Y:S04]  /*195c0*/  @P0 LDG.E.U8 R81, desc[UR42][R12.64] ;  /* 0x0000002a0c510981 */ /* 0x0000e8000c1e1100 */
[----:B--2---:R-:W-:Y:S04]  /*195d0*/  STL [R1+0x10c8], R82 ;  /* 0x0010c85201007387 */ /* 0x004fe80000100800 */
[----:B------:R-:W2:Y:S01]  /*195e0*/  LDL.LU R77, [R1+0x11ec] ;  /* 0x0011ec00014d7983 */ /* 0x000ea20000300800 */
[----:B------:R-:W-:Y:S01]  /*195f0*/  PRMT R80, RZ, 0x7610, R80 ;  /* 0x00007610ff507816 */ /* 0x000fe20000000050 */
[----:B0-----:R-:W-:-:S02]  /*19600*/  @P0 IMAD.MOV.U32 R12, RZ, RZ, R16 ;  /* 0x000000ffff0c0224 */ /* 0x001fc400078e0010 */
[----:B------:R-:W-:Y:S01]  /*19610*/  @P0 IMAD.MOV.U32 R13, RZ, RZ, R75 ;  /* 0x000000ffff0d0224 */ /* 0x000fe200078e004b */
[----:B------:R-:W-:-:S04]  /*19620*/  PRMT R78, RZ, 0x7610, R78 ;  /* 0x00007610ff4e7816 */ /* 0x000fc8000000004e */
        /* <DEDUP_REMOVED lines=8> */
[----:B------:R-:W3:Y:S01]  /*196b0*/  LDL R92, [R1+0x558] ;  /* 0x00055800015c7983 */ /* 0x000ee20000100800 */
[----:B------:R-:W-:-:S03]  /*196c0*/  PRMT R76, RZ, 0x7610, R76 ;  /* 0x00007610ff4c7816 */ /* 0x000fc6000000004c */
[----:B------:R-:W3:Y:S01]  /*196d0*/  LDL R93, [R1+0x55c] ;  /* 0x00055c00015d7983 */ /* 0x000ee20000100800 */
[----:B--2---:R-:W-:-:S06]  /*196e0*/  PRMT R77, RZ, 0x7610, R77 ;  /* 0x00007610ff4d7816 */ /* 0x004fcc000000004d */
[----:B------:R4:W2:Y:S02]  /*196f0*/  @P0 LDG.E.U8 R77, desc[UR42][R12.64] ;  /* 0x0000002a0c4d0981 */ /* 0x0008a4000c1e1100 */
[----:B----4-:R-:W-:Y:S02]  /*19700*/  @P0 IMAD.MOV.U32 R12, RZ, RZ, R18 ;  /* 0x000000ffff0c0224 */ /* 0x010fe400078e0012 */
[----:B------:R-:W-:-:S05]  /*19710*/  @P0 IMAD.MOV.U32 R13, RZ, RZ, R70 ;  /* 0x000000ffff0d0224 */ /* 0x000fca00078e0046 */
[----:B------:R0:W4:Y:S01]  /*19720*/  @P0 LDG.E.U8 R76, desc[UR42][R12.64] ;  /* 0x0000002a0c4c0981 */ /* 0x000122000c1e1100 */
[----:B------:R-:W-:Y:S01]  /*19730*/  PRMT R74, RZ, 0x7610, R74 ;  /* 0x00007610ff4a7816 */ /* 0x000fe2000000004a */
[----:B0-----:R-:W-:Y:S01]  /*19740*/  @P0 IMAD.MOV.U32 R12, RZ, RZ, R71 ;  /* 0x000000ffff0c0224 */ /* 0x001fe200078e0047 */
[----:B---3--:R-:W-:Y:S01]  /*19750*/  PRMT R75, RZ, 0x7610, R75 ;  /* 0x00007610ff4b7816 */ /* 0x008fe2000000004b */
[----:B------:R-:W-:Y:S01]  /*19760*/  @P0 IMAD.MOV.U32 R13, RZ, RZ, R69 ;  /* 0x000000ffff0d0224 */ /* 0x000fe200078e0045 */
[----:B------:R-:W-:Y:S04]  /*19770*/  STL [R1+0x10d0], R80 ;  /* 0x0010d05001007387 */ /* 0x000fe80000100800 */
[----:B------:R0:W3:Y:S01]  /*19780*/  @P0 LDG.E.U8 R75, desc[UR42][R12.64] ;  /* 0x0000002a0c4b0981 */ /* 0x0000e2000c1e1100 */
[----:B------:R-:W-:-:S03]  /*19790*/  PRMT R72, RZ, 0x7610, R72 ;  /* 0x00007610ff487816 */ /* 0x000fc60000000048 */
[----:B------:R-:W-:Y:S01]  /*197a0*/  STL [R1+0x10d4], R78 ;  /* 0x0010d44e01007387 */ /* 0x000fe20000100800 */
[----:B0-----:R-:W-:Y:S02]  /*197b0*/  @P0 IMAD.MOV.U32 R12, RZ, RZ, R93 ;  /* 0x000000ffff0c0224 */ /* 0x001fe400078e005d */
[----:B------:R-:W-:-:S05]  /*197c0*/  @P0 IMAD.MOV.U32 R13, RZ, RZ, R92 ;  /* 0x000000ffff0d0224 */ /* 0x000fca00078e005c */
[----:B------:R0:W3:Y:S02]  /*197d0*/  @P0 LDG.E.U8 R74, desc[UR42][R12.64] ;  /* 0x0000002a0c4a0981 */ /* 0x0000e4000c1e1100 */
[----:B0-----:R-:W-:Y:S02]  /*197e0*/  @P0 IMAD.MOV.U32 R12, RZ, RZ, R68 ;  /* 0x000000ffff0c0224 */ /* 0x001fe400078e0044 */
[----:B------:R-:W-:-:S05]  /*197f0*/  @P0 IMAD.MOV.U32 R13, RZ, RZ, R47 ;  /* 0x000000ffff0d0224 */ /* 0x000fca00078e002f */
[----:B------:R0:W3:Y:S04]  /*19800*/  @P0 LDG.E.U8 R72, desc[UR42][R12.64] ;  /* 0x0000002a0c480981 */ /* 0x0000e8000c1e1100 */
[----:B--2---:R-:W-:Y:S04]  /*19810*/  STL [R1+0x10d8], R77 ;  /* 0x0010d84d01007387 */ /* 0x004fe80000100800 */
[----:B----4-:R-:W-:Y:S04]  /*19820*/  STL [R1+0x10dc], R76 ;  /* 0x0010dc4c01007387 */ /* 0x010fe80000100800 */
[----:B------:R-:W2:Y:S04]  /*19830*/  LDL.LU R69, [R1+0x11e4] ;  /* 0x0011e40001457983 */ /* 0x000ea80000300800 */
[----:B------:R-:W4:Y:S04]  /*19840*/  LDL.LU R71, [R1+0x11e0] ;  /* 0x0011e00001477983 */ /* 0x000f280000300800 */
[----:B------:R-:W2:Y:S04]  /*19850*/  LDL.LU R18, [R1+0x114] ;  /* 0x0001140001127983 */ /* 0x000ea80000300800 */
[----:B------:R-:W2:Y:S04]  /*19860*/  LDL.LU R17, [R1+0x118] ;  /* 0x0001180001117983 */ /* 0x000ea80000300800 */
[----:B------:R-:W2:Y:S04]  /*19870*/  LDL.LU R16, [R1+0x11c] ;  /* 0x00011c0001107983 */ /* 0x000ea80000300800 */
[----:B------:R-:W2:Y:S04]  /*19880*/  LDL.LU R15, [R1+0x120] ;  /* 0x00012000010f7983 */ /* 0x000ea80000300800 */
[----:B------:R-:W2:Y:S04]  /*19890*/  LDL.LU R14, [R1+0x124] ;  /* 0x00012400010e7983 */ /* 0x000ea80000300800 */
[----:B------:R-:W2:Y:S04]  /*198a0*/  LDL.LU R11, [R1+0x128] ;  /* 0x00012800010b7983 */ /* 0x000ea80000300800 */
[----:B------:R-:W2:Y:S04]  /*198b0*/  LDL.LU R83, [R1+0x12c] ;  /* 0x00012c0001537983 */ /* 0x000ea80000300800 */
[----:B------:R-:W2:Y:S01]  /*198c0*/  LDL.LU R19, [R1+0x130] ;  /* 0x0001300001137983 */ /* 0x000ea20000300800 */
[----:B0-----:R-:W-:-:S03]  /*198d0*/  @P0 IMAD.MOV.U32 R12, RZ, RZ, R20 ;  /* 0x000000ffff0c0224 */ /* 0x001fc600078e0014 */
[----:B------:R-:W2:Y:S01]  /*198e0*/  LDL.LU R70, [R1+0x138] ;  /* 0x0001380001467983 */ /* 0x000ea20000300800 */
[----:B------:R-:W-:-:S03]  /*198f0*/  @P0 IMAD.MOV.U32 R13, RZ, RZ, R55 ;  /* 0x000000ffff0d0224 */ /* 0x000fc600078e0037 */
[----:B---3--:R-:W-:Y:S04]  /*19900*/  STL [R1+0x10e0], R75 ;  /* 0x0010e04b01007387 */ /* 0x008fe80000100800 */
[----:B------:R-:W-:Y:S04]  /*19910*/  STL [R1+0x10e4], R74 ;  /* 0x0010e44a01007387 */ /* 0x000fe80000100800 */
[----:B------:R-:W3:Y:S04]  /*19920*/  LDL.LU R47, [R1+0x11dc] ;  /* 0x0011dc00012f7983 */ /* 0x000ee80000300800 */
[----:B------:R-:W3:Y:S04]  /*19930*/  LDL.LU R68, [R1+0x11d8] ;  /* 0x0011d80001447983 */ /* 0x000ee80000300800 */
[----:B------:R-:W-:Y:S04]  /*19940*/  STL [R1+0x10e8], R72 ;  /* 0x0010e84801007387 */ /* 0x000fe80000100800 */
[----:B------:R-:W3:Y:S04]  /*19950*/  LDL.LU R55, [R1+0x11d4] ;  /* 0x0011d40001377983 */ /* 0x000ee80000300800 */
[----:B------:R-:W3:Y:S01]  /*19960*/  LDL.LU R20, [R1+0x11d0] ;  /* 0x0011d00001147983 */ /* 0x000ee20000300800 */
[----:B----4-:R-:W-:-:S02]  /*19970*/  PRMT R71, RZ, 0x7610, R71 ;  /* 0x00007610ff477816 */ /* 0x010fc40000000047 */
[----:B--2---:R-:W-:-:S04]  /*19980*/  PRMT R69, RZ, 0x7610, R69 ;  /* 0x00007610ff457816 */ /* 0x004fc80000000045 */
[----:B------:R0:W2:Y:S02]  /*19990*/  @P0 LDG.E.U8 R71, desc[UR42][R12.64] ;  /* 0x0000002a0c470981 */ /* 0x0000a4000c1e1100 */
[----:B0-----:R-:W-:Y:S02]  /*199a0*/  @P0 IMAD.MOV.U32 R12, RZ, RZ, R42 ;  /* 0x000000ffff0c0224 */ /* 0x001fe400078e002a */
[----:B------:R-:W-:-:S05]  /*199b0*/  @P0 IMAD.MOV.U32 R13, RZ, RZ, R59 ;  /* 0x000000ffff0d0224 */ /* 0x000fca00078e003b */
[----:B------:R0:W4:Y:S01]  /*199c0*/  @P0 LDG.E.U8 R69, desc[UR42][R12.64] ;  /* 0x0000002a0c450981 */ /* 0x000122000c1e1100 */
[C---:B---3--:R-:W-:Y:S02]  /*199d0*/  SEL R18, R20.reuse, R18, !P4 ;  /* 0x0000001214127207 */ /* 0x048fe40006000000 */
[C---:B------:R-:W-:Y:S02]  /*199e0*/  SEL R17, R20.reuse, R17, !P4 ;  /* 0x0000001114117207 */ /* 0x040fe40006000000 */
[C---:B------:R-:W-:Y:S02]  /*199f0*/  SEL R16, R20.reuse, R16, !P4 ;  /* 0x0000001014107207 */ /* 0x040fe40006000000 */
[----:B------:R-:W-:Y:S01]  /*19a00*/  SEL R15, R20, R15, !P4 ;  /* 0x0000000f140f7207 */ /* 0x000fe20006000000 */
[----:B------:R-:W-:Y:S01]  /*19a10*/  IMAD R18, R18, UR9, RZ ;  /* 0x0000000912127c24 */ /* 0x000fe2000f8e02ff */
[C---:B------:R-:W-:Y:S01]  /*19a20*/  SEL R14, R20.reuse, R14, !P4 ;  /* 0x0000000e140e7207 */ /* 0x040fe20006000000 */
[----:B------:R-:W-:Y:S01]  /*19a30*/  IMAD R17, R17, UR9, RZ ;  /* 0x0000000911117c24 */ /* 0x000fe2000f8e02ff */
[----:B0-----:R-:W-:Y:S01]  /*19a40*/  SEL R13, R20, R11, !P4 ;  /* 0x0000000b140d7207 */ /* 0x001fe20006000000 */
[----:B------:R-:W-:Y:S01]  /*19a50*/  IMAD R16, R16, UR9, RZ ;  /* 0x0000000910107c24 */ /* 0x000fe2000f8e02ff */
[----:B------:R-:W-:Y:S01]  /*19a60*/  SEL R12, R20, R83, !P4 ;  /* 0x00000053140c7207 */ /* 0x000fe20006000000 */
[----:B------:R-:W-:-:S02]  /*19a70*/  IMAD R15, R15, UR9, RZ ;  /* 0x000000090f0f7c24 */ /* 0x000fc4000f8e02ff */
[----:B------:R-:W-:Y:S02]  /*19a80*/  IMAD R14, R14, UR9, RZ ;  /* 0x000000090e0e7c24 */ /* 0x000fe4000f8e02ff */
[----:B------:R-:W-:Y:S02]  /*19a90*/  IMAD R13, R13, UR9, RZ ;  /* 0x000000090d0d7c24 */ /* 0x000fe4000f8e02ff */
[----:B------:R-:W-:Y:S01]  /*19aa0*/  IMAD R12, R12, UR9, RZ ;  /* 0x000000090c0c7c24 */ /* 0x000fe2000f8e02ff */
[----:B------:R-:W-:Y:S01]  /*19ab0*/  PRMT R68, RZ, 0x7610, R68 ;  /* 0x00007610ff447816 */ /* 0x000fe20000000044 */
[----:B--2---:R-:W-:Y:S04]  /*19ac0*/  STL [R1+0x10ec], R71 ;  /* 0x0010ec4701007387 */ /* 0x004fe80000100800 */
[----:B------:R-:W2:Y:S04]  /*19ad0*/  LDL.LU R59, [R1+0x11cc] ;  /* 0x0011cc00013b7983 */ /* 0x000ea80000300800 */
[----:B------:R-:W3:Y:S04]  /*19ae0*/  LDL.LU R42, [R1+0x11c8] ;  /* 0x0011c800012a7983 */ /* 0x000ee80000300800 */
[----:B------:R-:W3:Y:S04]  /*19af0*/  LDL.LU R90, [R1+0x13c] ;  /* 0x00013c00015a7983 */ /* 0x000ee80000300800 */
[----:B------:R-:W3:Y:S04]  /*19b00*/  LDL.LU R93, [R1+0x140] ;  /* 0x00014000015d7983 */ /* 0x000ee80000300800 */
[----:B----4-:R-:W-:Y:S04]  /*19b10*/  STL [R1+0x10f0], R69 ;  /* 0x0010f04501007387 */ /* 0x010fe80000100800 */
[----:B------:R-:W4:Y:S04]  /*19b20*/  LDL.LU R91, [R1+0x144] ;  /* 0x00014400015b7983 */ /* 0x000f280000300800 */
[----:B------:R-:W4:Y:S04]  /*19b30*/  LDL.LU R83, [R1+0x150] ;  /* 0x0001500001537983 */ /* 0x000f280000300800 */
[----:B------:R-:W-:Y:S04]  /*19b40*/  STL [R1+0x88], R18 ;  /* 0x0000881201007387 */ /* 0x000fe80000100800 */
[----:B------:R-:W-:Y:S04]  /*19b50*/  STL [R1+0x94], R17 ;  /* 0x0000941101007387 */ /* 0x000fe80000100800 */
[----:B------:R-:W-:Y:S04]  /*19b60*/  STL [R1+0xa0], R16 ;  /* 0x0000a01001007387 */ /* 0x000fe80000100800 */
[----:B------:R-:W-:Y:S04]  /*19b70*/  STL [R1+0xac], R15 ;  /* 0x0000ac0f01007387 */ /* 0x000fe80000100800 */
[----:B------:R-:W-:Y:S04]  /*19b80*/  STL [R1+0xc0], R14 ;  /* 0x0000c00e01007387 */ /* 0x000fe80000100800 */
[----:B------:R-:W4:Y:S04]  /*19b90*/  LDL.LU R92, [R1+0x154] ;  /* 0x00015400015c7983 */ /* 0x000f280000300800 */
[----:B------:R0:W-:Y:S04]  /*19ba0*/  STL [R1+0xcc], R13 ;  /* 0x0000cc0d01007387 */ /* 0x0001e80000100800 */
[----:B------:R1:W-:Y:S01]  /*19bb0*/  STL [R1+0xd8], R12 ;  /* 0x0000d80c01007387 */ /* 0x0003e20000100800 */
[----:B0-----:R-:W-:-:S02]  /*19bc0*/  @P0 IMAD.MOV.U32 R13, RZ, RZ, R44 ;  /* 0x000000ffff0d0224 */ /* 0x001fc400078e002c */
[----:B-1----:R-:W-:-:S05]  /*19bd0*/  @P0 IMAD.MOV.U32 R12, RZ, RZ, R62 ;  /* 0x000000ffff0c0224 */ /* 0x002fca00078e003e */
[----:B------:R0:W4:Y:S01]  /*19be0*/  @P0 LDG.E.U8 R68, desc[UR42][R12.64] ;  /* 0x0000002a0c440981 */ /* 0x000122000c1e1100 */
[C---:B------:R-:W-:Y:S02]  /*19bf0*/  SEL R11, R20.reuse, R19, !P4 ;  /* 0x00000013140b7207 */ /* 0x040fe40006000000 */
[----:B------:R-:W-:-:S03]  /*19c00*/  SEL R19, R20, R70, !P4 ;  /* 0x0000004614137207 */ /* 0x000fc60006000000 */
[----:B------:R-:W-:Y:S01]  /*19c10*/  IMAD R11, R11, UR9, RZ ;  /* 0x000000090b0b7c24 */ /* 0x000fe2000f8e02ff */
[----:B------:R-:W-:Y:S02]  /*19c20*/  PRMT R64, RZ, 0x7610, R64 ;  /* 0x00007610ff407816 */ /* 0x000fe40000000040 */
[----:B--2---:R-:W-:Y:S02]  /*19c30*/  PRMT R59, RZ, 0x7610, R59 ;  /* 0x00007610ff3b7816 */ /* 0x004fe4000000003b */
[----:B------:R3:W-:Y:S01]  /*19c40*/  STL [R1+0xe4], R11 ;  /* 0x0000e40b01007387 */ /* 0x0007e20000100800 */
[----:B0-----:R-:W-:Y:S01]  /*19c50*/  IMAD R12, R19, UR27, RZ ;  /* 0x0000001b130c7c24 */ /* 0x001fe2000f8e02ff */
[----:B------:R-:W-:Y:S01]  /*19c60*/  PRMT R55, RZ, 0x7610, R55 ;  /* 0x00007610ff377816 */ /* 0x000fe20000000037 */
[----:B------:R-:W-:Y:S01]  /*19c70*/  @P0 IMAD.MOV.U32 R13, RZ, RZ, R61 ;  /* 0x000000ffff0d0224 */ /* 0x000fe200078e003d */
[----:B------:R-:W2:Y:S01]  /*19c80*/  LDL.LU R44, [R1+0x11c4] ;  /* 0x0011c400012c7983 */ /* 0x000ea20000300800 */
[----:B------:R-:W-:-:S02]  /*19c90*/  PRMT R53, RZ, 0x7610, R53 ;  /* 0x00007610ff357816 */ /* 0x000fc40000000035 */
[----:B------:R-:W-:Y:S01]  /*19ca0*/  PRMT R51, RZ, 0x7610, R51 ;  /* 0x00007610ff337816 */ /* 0x000fe20000000033 */
[----:B------:R-:W2:Y:S01]  /*19cb0*/  LDL.LU R62, [R1+0x11c0] ;  /* 0x0011c000013e7983 */ /* 0x000ea20000300800 */
[----:B------:R-:W-:Y:S02]  /*19cc0*/  PRMT R49, RZ, 0x7610, R49 ;  /* 0x00007610ff317816 */ /* 0x000fe40000000031 */
[----:B------:R-:W-:Y:S01]  /*19cd0*/  PRMT R47, RZ, 0x7610, R47 ;  /* 0x00007610ff2f7816 */ /* 0x000fe2000000002f */
[----:B------:R-:W2:Y:S01]  /*19ce0*/  LDL.LU R70, [R1+0x164] ;  /* 0x0001640001467983 */ /* 0x000ea20000300800 */
[----:B---3--:R-:W-:Y:S02]  /*19cf0*/  SEL R11, R20, R90, !P4 ;  /* 0x0000005a140b7207 */ /* 0x008fe40006000000 */
[----:B------:R-:W-:Y:S02]  /*19d00*/  PRMT R45, RZ, 0x7610, R45 ;  /* 0x00007610ff2d7816 */ /* 0x000fe4000000002d */
[----:B------:R-:W-:-:S02]  /*19d10*/  PRMT R42, RZ, 0x7610, R42 ;  /* 0x00007610ff2a7816 */ /* 0x000fc4000000002a */
[----:B------:R-:W-:Y:S02]  /*19d20*/  PRMT R41, RZ, 0x7610, R41 ;  /* 0x00007610ff297816 */ /* 0x000fe40000000029 */
[----:B------:R-:W-:Y:S01]  /*19d30*/  PRMT R39, RZ, 0x7610, R39 ;  /* 0x00007610ff277816 */ /* 0x000fe20000000027 */
[----:B------:R-:W-:Y:S01]  /*19d40*/  IMAD.U32 R15, RZ, RZ, UR7 ;  /* 0x00000007ff0f7e24 */ /* 0x000fe2000f8e00ff */
[----:B------:R-:W-:Y:S01]  /*19d50*/  SEL R14, R20, R93, !P4 ;  /* 0x0000005d140e7207 */ /* 0x000fe20006000000 */
[----:B------:R-:W0:Y:S01]  /*19d60*/  LDCU UR9, c[0x0][0x3b0] ;  /* 0x00007600ff0977ac */ /* 0x000e220008000800 */
[----:B------:R-:W1:Y:S01]  /*19d70*/  LDCU UR27, c[0x0][0x3b0] ;  /* 0x00007600ff1b77ac */ /* 0x000e620008000800 */
[----:B----4-:R-:W-:Y:S04]  /*19d80*/  STL [R1+0x10f4], R68 ;  /* 0x0010f44401007387 */ /* 0x010fe80000100800 */
[----:B------:R3:W-:Y:S01]  /*19d90*/  STL [R1+0xc8], R12 ;  /* 0x0000c80c01007387 */ /* 0x0007e20000100800 */
[----:B------:R-:W-:Y:S01]  /*19da0*/  IMAD R11, R11, UR10, RZ ;  /* 0x0000000a0b0b7c24 */ /* 0x000fe2000f8e02ff */
[----:B------:R-:W4:Y:S02]  /*19db0*/  LDCU UR10, c[0x0][0x3b0] ;  /* 0x00007600ff0a77ac */ /* 0x000f240008000800 */
[----:B------:R-:W4:Y:S01]  /*19dc0*/  LDL.LU R90, [R1+0x170] ;  /* 0x00017000015a7983 */ /* 0x000f220000300800 */
[----:B---3--:R-:W-:-:S05]  /*19dd0*/  @P0 IMAD.MOV.U32 R12, RZ, RZ, R50 ;  /* 0x000000ffff0c0224 */ /* 0x008fca00078e0032 */
[----:B------:R3:W4:Y:S04]  /*19de0*/  @P0 LDG.E.U8 R64, desc[UR42][R12.64] ;  /* 0x0000002a0c400981 */ /* 0x000728000c1e1100 */
[----:B------:R0:W-:Y:S04]  /*19df0*/  STL [R1+0xc4], R11 ;  /* 0x0000c40b01007387 */ /* 0x0001e80000100800 */
[----:B------:R-:W4:Y:S01]  /*19e00*/  LDL.LU R61, [R1+0x11bc] ;  /* 0x0011bc00013d7983 */ /* 0x000f220000300800 */
[----:B---3--:R-:W-:-:S03]  /*19e10*/  IMAD R12, R14, UR11, RZ ;  /* 0x0000000b0e0c7c24 */ /* 0x008fc6000f8e02ff */
[----:B------:R-:W3:Y:S01]  /*19e20*/  LDL.LU R50, [R1+0x11b8] ;  /* 0x0011b80001327983 */ /* 0x000ee20000300800 */
[----:B------:R-:W-:Y:S01]  /*19e30*/  @P0 IMAD.MOV.U32 R13, RZ, RZ, R56 ;  /* 0x000000ffff0d0224 */ /* 0x000fe200078e0038 */
[----:B--2---:R-:W-:Y:S02]  /*19e40*/  PRMT R62, RZ, 0x7610, R62 ;  /* 0x00007610ff3e7816 */ /* 0x004fe4000000003e */
[----:B------:R-:W2:Y:S01]  /*19e50*/  LDL.LU R93, [R1+0x194] ;  /* 0x00019400015d7983 */ /* 0x000ea20000300800 */
[C---:B0-----:R-:W-:Y:S01]  /*19e60*/  SEL R11, R20.reuse, R91, !P4 ;  /* 0x0000005b140b7207 */ /* 0x041fe20006000000 */
[----:B------:R-:W0:Y:S02]  /*19e70*/  LDCU UR11, c[0x0][0x3b0] ;  /* 0x00007600ff0b77ac */ /* 0x000e240008000800 */
[----:B----4-:R-:W-:Y:S04]  /*19e80*/  STL [R1+0x10f8], R64 ;  /* 0x0010f84001007387 */ /* 0x010fe80000100800 */
[----:B------:R4:W-:Y:S01]  /*19e90*/  STL [R1+0xa8], R12 ;  /* 0x0000a80c01007387 */ /* 0x0009e20000100800 */
[----:B------:R-:W-:Y:S01]  /*19ea0*/  SEL R14, R20, R83, !P4 ;  /* 0x00000053140e7207 */ /* 0x000fe20006000000 */
[----:B------:R-:W-:Y:S01]  /*19eb0*/  IMAD R11, R11, UR12, RZ ;  /* 0x0000000c0b0b7c24 */ /* 0x000fe2000f8e02ff */
[----:B------:R-:W-:Y:S01]  /*19ec0*/  PRMT R44, RZ, 0x7610, R44 ;  /* 0x00007610ff2c7816 */ /* 0x000fe2000000002c */
[----:B------:R-:W2:Y:S01]  /*19ed0*/  LDL.LU R91, [R1+0x1a0] ;  /* 0x0001a000015b7983 */ /* 0x000ea20000300800 */
[----:B------:R-:W-:Y:S01]  /*19ee0*/  PRMT R61, RZ, 0x7610, R61 ;  /* 0x00007610ff3d7816 */ /* 0x000fe2000000003d */
[----:B------:R-:W0:Y:S01]  /*19ef0*/  LDCU UR12, c[0x0][0x3b0] ;  /* 0x00007600ff0c77ac */ /* 0x000e220008000800 */
[----:B----4-:R-:W-:-:S05]  /*19f00*/  @P0 IMAD.MOV.U32 R12, RZ, RZ, R58 ;  /* 0x000000ffff0c0224 */ /* 0x010fca00078e003a */
[----:B------:R4:W2:Y:S04]  /*19f10*/  @P0 LDG.E.U8 R62, desc[UR42][R12.64] ;  /* 0x0000002a0c3e0981 */ /* 0x0008a8000c1e1100 */
[----:B------:R0:W-:Y:S04]  /*19f20*/  STL [R1+0xa4], R11 ;  /* 0x0000a40b01007387 */ /* 0x0001e80000100800 */
[----:B------:R-:W3:Y:S01]  /*19f30*/  LDL.LU R56, [R1+0x11b4] ;  /* 0x0011b40001387983 */ /* 0x000ee20000300800 */
[----:B----4-:R-:W-:-:S03]  /*19f40*/  IMAD R12, R14, UR13, RZ ;  /* 0x0000000d0e0c7c24 */ /* 0x010fc6000f8e02ff */
[----:B------:R-:W4:Y:S01]  /*19f50*/  LDL.LU R58, [R1+0x11b0] ;  /* 0x0011b000013a7983 */ /* 0x000f220000300800 */
[----:B------:R-:W-:Y:S01]  /*19f60*/  @P0 IMAD.MOV.U32 R13, RZ, RZ, R38 ;  /* 0x000000ffff0d0224 */ /* 0x000fe200078e0026 */
[C---:B0-----:R-:W-:Y:S01]  /*19f70*/  SEL R11, R20.reuse, R92, !P4 ;  /* 0x0000005c140b7207 */ /* 0x041fe20006000000 */
[----:B------:R-:W0:Y:S01]  /*19f80*/  LDCU UR13, c[0x0][0x3b0] ;  /* 0x00007600ff0d77ac */ /* 0x000e220008000800 */
[----:B------:R-:W4:Y:S04]  /*19f90*/  LDL.LU R83, [R1+0x1a4] ;  /* 0x0001a40001537983 */ /* 0x000f280000300800 */
[----:B--2---:R-:W-:Y:S04]  /*19fa0*/  STL [R1+0x10fc], R62 ;  /* 0x0010fc3e01007387 */ /* 0x004fe80000100800 */
[----:B------:R2:W-:Y:S01]  /*19fb0*/  STL [R1+0x90], R12 ;  /* 0x0000900c01007387 */ /* 0x0005e20000100800 */
[----:B------:R-:W-:Y:S01]  /*19fc0*/  SEL R14, R20, R70, !P4 ;  /* 0x00000046140e7207 */ /* 0x000fe20006000000 */
[----:B------:R-:W-:Y:S01]  /*19fd0*/  IMAD R11, R11, UR14, RZ ;  /* 0x0000000e0b0b7c24 */ /* 0x000fe2000f8e02ff */
[----:B---3--:R-:W-:Y:S01]  /*19fe0*/  PRMT R50, RZ, 0x7610, R50 ;  /* 0x00007610ff327816 */ /* 0x008fe20000000032 */
[----:B------:R-:W3:Y:S01]  /*19ff0*/  LDL.LU R92, [R1+0x1a8] ;  /* 0x0001a800015c7983 */ /* 0x000ee20000300800 */
[----:B------:R-:W-:Y:S01]  /*1a000*/  PRMT R56, RZ, 0x7610, R56 ;  /* 0x00007610ff387816 */ /* 0x000fe20000000038 */
[----:B------:R-:W0:Y:S01]  /*1a010*/  LDCU UR14, c[0x0][0x3b0] ;  /* 0x00007600ff0e77ac */ /* 0x000e220008000800 */
[----:B--2---:R-:W-:-:S05]  /*1a020*/  @P0 IMAD.MOV.U32 R12, RZ, RZ, R36 ;  /* 0x000000ffff0c0224 */ /* 0x004fca00078e0024 */
[----:B------:R2:W3:Y:S04]  /*1a030*/  @P0 LDG.E.U8 R61, desc[UR42][R12.64] ;  /* 0x0000002a0c3d0981 */ /* 0x0004e8000c1e1100 */
[----:B------:R0:W-:Y:S04]  /*1a040*/  STL [R1+0x8c], R11 ;  /* 0x00008c0b01007387 */ /* 0x0001e80000100800 */
[----:B------:R-:W4:Y:S01]  /*1a050*/  LDL.LU R38, [R1+0x11ac] ;  /* 0x0011ac0001267983 */ /* 0x000f220000300800 */
[----:B--2---:R-:W-:-:S03]  /*1a060*/  IMAD R12, R14, UR15, RZ ;  /* 0x0000000f0e0c7c24 */ /* 0x004fc6000f8e02ff */
[----:B------:R-:W2:Y:S01]  /*1a070*/  LDL.LU R36, [R1+0x11a8] ;  /* 0x0011a80001247983 */ /* 0x000ea20000300800 */
[----:B------:R-:W-:Y:S01]  /*1a080*/  @P0 IMAD.MOV.U32 R13, RZ, RZ, R35 ;  /* 0x000000ffff0d0224 */ /* 0x000fe200078e0023 */
[C---:B0-----:R-:W-:Y:S01]  /*1a090*/  SEL R11, R20.reuse, R90, !P4 ;  /* 0x0000005a140b7207 */ /* 0x041fe20006000000 */
[----:B------:R-:W0:Y:S01]  /*1a0a0*/  LDCU UR15, c[0x0][0x3b0] ;  /* 0x00007600ff0f77ac */ /* 0x000e220008000800 */
[----:B------:R-:W2:Y:S04]  /*1a0b0*/  LDL.LU R70, [R1+0x1ac] ;  /* 0x0001ac0001467983 */ /* 0x000ea80000300800 */
[----:B---3--:R-:W-:Y:S04]  /*1a0c0*/  STL [R1+0x1100], R61 ;  /* 0x0011003d01007387 */ /* 0x008fe80000100800 */
[----:B------:R3:W-:Y:S01]  /*1a0d0*/  STL [R1+0x70], R12 ;  /* 0x0000700c01007387 */ /* 0x0007e20000100800 */
[----:B------:R-:W-:Y:S01]  /*1a0e0*/  SEL R14, R20, R93, !P4 ;  /* 0x0000005d140e7207 */ /* 0x000fe20006000000 */
[----:B------:R-:W-:Y:S01]  /*1a0f0*/  IMAD R11, R11, UR16, RZ ;  /* 0x000000100b0b7c24 */ /* 0x000fe2000f8e02ff */
[----:B----4-:R-:W-:Y:S01]  /*1a100*/  PRMT R58, RZ, 0x7610, R58 ;  /* 0x00007610ff3a7816 */ /* 0x010fe2000000003a */
[----:B------:R-:W4:Y:S01]  /*1a110*/  LDL.LU R90, [R1+0x1b0] ;  /* 0x0001b000015a7983 */ /* 0x000f220000300800 */
[----:B------:R-:W-:Y:S01]  /*1a120*/  PRMT R38, RZ, 0x7610, R38 ;  /* 0x00007610ff267816 */ /* 0x000fe20000000026 */
[----:B------:R-:W0:Y:S01]  /*1a130*/  LDCU UR16, c[0x0][0x3b0] ;  /* 0x00007600ff1077ac */ /* 0x000e220008000800 */
[----:B---3--:R-:W-:-:S05]  /*1a140*/  @P0 IMAD.MOV.U32 R12, RZ, RZ, R33 ;  /* 0x000000ffff0c0224 */ /* 0x008fca00078e0021 */
[----:B------:R3:W2:Y:S04]  /*1a150*/  @P0 LDG.E.U8 R59, desc[UR42][R12.64] ;  /* 0x0000002a0c3b0981 */ /* 0x0006a8000c1e1100 */
[----:B------:R0:W-:Y:S04]  /*1a160*/  STL [R1+0x84], R11 ;  /* 0x0000840b01007387 */ /* 0x0001e80000100800 */
[----:B------:R-:W4:Y:S01]  /*1a170*/  LDL.LU R35, [R1+0x11a4] ;  /* 0x0011a40001237983 */ /* 0x000f220000300800 */
[----:B---3--:R-:W-:-:S03]  /*1a180*/  IMAD R12, R14, UR17, RZ ;  /* 0x000000110e0c7c24 */ /* 0x008fc6000f8e02ff */
[----:B------:R-:W3:Y:S01]  /*1a190*/  LDL.LU R33, [R1+0x11a0] ;  /* 0x0011a00001217983 */ /* 0x000ee20000300800 */
[----:B------:R-:W-:Y:S01]  /*1a1a0*/  @P0 IMAD.MOV.U32 R13, RZ, RZ, R30 ;  /* 0x000000ffff0d0224 */ /* 0x000fe200078e001e */
[C---:B0-----:R-:W-:Y:S01]  /*1a1b0*/  SEL R11, R20.reuse, R91, !P4 ;  /* 0x0000005b140b7207 */ /* 0x041fe20006000000 */
[----:B------:R-:W0:Y:S01]  /*1a1c0*/  LDCU UR17, c[0x0][0x3b0] ;  /* 0x00007600ff1177ac */ /* 0x000e220008000800 */
[----:B------:R-:W3:Y:S04]  /*1a1d0*/  LDL.LU R93, [R1+0x1b4] ;  /* 0x0001b400015d7983 */ /* 0x000ee80000300800 */
[----:B--2---:R-:W-:Y:S04]  /*1a1e0*/  STL [R1+0x1104], R59 ;  /* 0x0011043b01007387 */ /* 0x004fe80000100800 */
[----:B------:R2:W-:Y:S01]  /*1a1f0*/  STL [R1+0x6c], R12 ;  /* 0x00006c0c01007387 */ /* 0x0005e20000100800 */
[----:B------:R-:W-:Y:S01]  /*1a200*/  SEL R14, R20, R83, !P4 ;  /* 0x00000053140e7207 */ /* 0x000fe20006000000 */
[----:B------:R-:W-:Y:S01]  /*1a210*/  IMAD R11, R11, UR18, RZ ;  /* 0x000000120b0b7c24 */ /* 0x000fe2000f8e02ff */
[----:B------:R-:W-:Y:S01]  /*1a220*/  PRMT R36, RZ, 0x7610, R36 ;  /* 0x00007610ff247816 */ /* 0x000fe20000000024 */
[----:B------:R-:W3:Y:S01]  /*1a230*/  LDL.LU R91, [R1+0x1b8] ;  /* 0x0001b800015b7983 */ /* 0x000ee20000300800 */
[----:B----4-:R-:W-:Y:S01]  /*1a240*/  PRMT R35, RZ, 0x7610, R35 ;  /* 0x00007610ff237816 */ /* 0x010fe20000000023 */
[----:B------:R-:W4:Y:S01]  /*1a250*/  LDCU UR18, c[0x0][0x3b0] ;  /* 0x00007600ff1277ac */ /* 0x000f220008000800 */
        /* <DEDUP_REMOVED lines=14> */
[----:B------:R-:W-:Y:S01]  /*1a340*/  PRMT R33, RZ, 0x7610, R33 ;  /* 0x00007610ff217816 */ /* 0x000fe20000000021 */
[----:B------:R-:W2:Y:S01]  /*1a350*/  LDL.LU R92, [R1+0x1c0] ;  /* 0x0001c000015c7983 */ /* 0x000ea20000300800 */
[----:B----4-:R-:W-:Y:S01]  /*1a360*/  PRMT R30, RZ, 0x7610, R30 ;  /* 0x00007610ff1e7816 */ /* 0x010fe2000000001e */
[----:B------:R-:W4:Y:S01]  /*1a370*/  LDCU UR20, c[0x0][0x3b0] ;  /* 0x00007600ff1477ac */ /* 0x000f220008000800 */
[----:B---3--:R-:W-:-:S05]  /*1a380*/  @P0 IMAD.MOV.U32 R12, RZ, RZ, R5 ;  /* 0x000000ffff0c0224 */ /* 0x008fca00078e0005 */
[----:B------:R3:W2:Y:S04]  /*1a390*/  @P0 LDG.E.U8 R56, desc[UR42][R12.64] ;  /* 0x0000002a0c380981 */ /* 0x0006a8000c1e1100 */
[----:B------:R0:W-:Y:S04]  /*1a3a0*/  STL [R1+0x7c], R11 ;  /* 0x00007c0b01007387 */ /* 0x0001e80000100800 */
[----:B------:R-:W4:Y:S01]  /*1a3b0*/  LDL.LU R29, [R1+0x1194] ;  /* 0x00119400011d7983 */ /* 0x000f220000300800 */
[----:B---3--:R-:W-:-:S03]  /*1a3c0*/  IMAD R12, R14, UR21, RZ ;  /* 0x000000150e0c7c24 */ /* 0x008fc6000f8e02ff */
[----:B------:R-:W3:Y:S01]  /*1a3d0*/  LDL.LU R5, [R1+0x1190] ;  /* 0x0011900001057983 */ /* 0x000ee20000300800 */
[----:B------:R-:W-:Y:S01]  /*1a3e0*/  @P0 IMAD.MOV.U32 R13, RZ, RZ, R4 ;  /* 0x000000ffff0d0224 */ /* 0x000fe200078e0004 */
[----:B0-----:R-:W-:Y:S01]  /*1a3f0*/  SEL R11, R20, R90, !P4 ;  /* 0x0000005a140b7207 */ /* 0x001fe20006000000 */
[----:B------:R-:W0:Y:S01]  /*1a400*/  LDCU UR21, c[0x0][0x3b0] ;  /* 0x00007600ff1577ac */ /* 0x000e220008000800 */
[----:B------:R-:W3:Y:S04]  /*1a410*/  LDL.LU R70, [R1+0x1c4] ;  /* 0x0001c40001467983 */ /* 0x000ee80000300800 */
[----:B--2---:R-:W-:Y:S04]  /*1a420*/  STL [R1+0x110c], R56 ;  /* 0x00110c3801007387 */ /* 0x004fe80000100800 */
[----:B------:R2:W-:Y:S02]  /*1a430*/  STL [R1+0x64], R12 ;  /* 0x0000640c01007387 */ /* 0x0005e40000100800 */
[----:B--2---:R-:W-:-:S05]  /*1a440*/  @P0 IMAD.MOV.U32 R12, RZ, RZ, R65 ;  /* 0x000000ffff0c0224 */ /* 0x004fca00078e0041 */
[----:B------:R2:W3:Y:S01]  /*1a450*/  @P0 LDG.E.U8 R55, desc[UR42][R12.64] ;  /* 0x0000002a0c370981 */ /* 0x0004e2000c1e1100 */
[----:B------:R-:W-:Y:S01]  /*1a460*/  SEL R14, R20, R93, !P4 ;  /* 0x0000005d140e7207 */ /* 0x000fe20006000000 */
[----:B------:R-:W-:Y:S01]  /*1a470*/  IMAD R11, R11, UR24, RZ ;  /* 0x000000180b0b7c24 */ /* 0x000fe2000f8e02ff */
[----:B------:R-:W-:Y:S01]  /*1a480*/  PRMT R31, RZ, 0x7610, R31 ;  /* 0x00007610ff1f7816 */ /* 0x000fe2000000001f */
[----:B------:R-:W3:Y:S01]  /*1a490*/  LDL.LU R93, [R1+0x1c8] ;  /* 0x0001c800015d7983 */ /* 0x000ee20000300800 */
[----:B----4-:R-:W-:Y:S01]  /*1a4a0*/  PRMT R29, RZ, 0x7610, R29 ;  /* 0x00007610ff1d7816 */ /* 0x010fe2000000001d */
[----:B------:R-:W4:Y:S02]  /*1a4b0*/  LDCU UR24, c[0x0][0x3b0] ;  /* 0x00007600ff1877ac */ /* 0x000f240008000800 */
[----:B------:R0:W-:Y:S01]  /*1a4c0*/  STL [R1+0x78], R11 ;  /* 0x0000780b01007387 */ /* 0x0001e20000100800 */
[----:B--2---:R-:W-:-:S03]  /*1a4d0*/  IMAD R12, R14, UR25, RZ ;  /* 0x000000190e0c7c24 */ /* 0x004fc6000f8e02ff */
[----:B------:R-:W2:Y:S01]  /*1a4e0*/  LDL.LU R4, [R1+0x118c] ;  /* 0x00118c0001047983 */ /* 0x000ea20000300800 */
[----:B------:R-:W-:Y:S01]  /*1a4f0*/  @P0 IMAD.MOV.U32 R13, RZ, RZ, R21 ;  /* 0x000000ffff0d0224 */ /* 0x000fe200078e0015 */
[C---:B------:R-:W-:Y:S01]  /*1a500*/  SEL R14, R20.reuse, R83, !P4 ;  /* 0x00000053140e7207 */ /* 0x040fe20006000000 */
[----:B------:R-:W0:Y:S01]  /*1a510*/  LDCU UR25, c[0x0][0x3b0] ;  /* 0x00007600ff1977ac */ /* 0x000e220008000800 */
[----:B------:R-:W2:Y:S04]  /*1a520*/  LDL.LU R65, [R1+0x1cc] ;  /* 0x0001cc0001417983 */ /* 0x000ea80000300800 */
[----:B---3--:R-:W-:Y:S04]  /*1a530*/  STL [R1+0x1110], R55 ;  /* 0x0011103701007387 */ /* 0x008fe80000100800 */
[----:B------:R3:W-:Y:S01]  /*1a540*/  STL [R1+0x60], R12 ;  /* 0x0000600c01007387 */ /* 0x0007e20000100800 */
[----:B0-----:R-:W-:-:S03]  /*1a550*/  SEL R11, R20, R91, !P4 ;  /* 0x0000005b140b7207 */ /* 0x001fc60006000000 */
[----:B------:R-:W2:Y:S01]  /*1a560*/  LDL.LU R83, [R1+0x288] ;  /* 0x0002880001537983 */ /* 0x000ea20000300800 */
[----:B---3--:R-:W-:-:S05]  /*1a570*/  @P0 IMAD.MOV.U32 R12, RZ, RZ, R37 ;  /* 0x000000ffff0c0224 */ /* 0x008fca00078e0025 */
[----:B------:R0:W3:Y:S01]  /*1a580*/  @P0 LDG.E.U8 R53, desc[UR42][R12.64] ;  /* 0x0000002a0c350981 */ /* 0x0000e2000c1e1100 */
[----:B------:R-:W-:Y:S01]  /*1a590*/  IMAD R11, R11, UR62, RZ ;  /* 0x0000003e0b0b7c24 */ /* 0x000fe2000f8e02ff */
[----:B------:R-:W1:Y:S04]  /*1a5a0*/  LDCU UR62, c[0x0][0x3b0] ;  /* 0x00007600ff3e77ac */ /* 0x000e680008000800 */
[----:B------:R4:W-:Y:S01]  /*1a5b0*/  STL [R1+0x74], R11 ;  /* 0x0000740b01007387 */ /* 0x0009e20000100800 */
[----:B0-----:R-:W-:-:S03]  /*1a5c0*/  IMAD R12, R14, UR61, RZ ;  /* 0x0000003d0e0c7c24 */ /* 0x001fc6000f8e02ff */
[----:B------:R-:W2:Y:S01]  /*1a5d0*/  LDL.LU R21, [R1+0x1188] ;  /* 0x0011880001157983 */ /* 0x000ea20000300800 */
[----:B------:R-:W-:Y:S01]  /*1a5e0*/  @P0 IMAD.MOV.U32 R13, RZ, RZ, R22 ;  /* 0x000000ffff0d0224 */ /* 0x000fe200078e0016 */
[C---:B----4-:R-:W-:Y:S02]  /*1a5f0*/  SEL R11, R20.reuse, R92, !P4 ;  /* 0x0000005c140b7207 */ /* 0x050fe40006000000 */
[----:B------:R-:W4:Y:S01]  /*1a600*/  LDL.LU R37, [R1+0x298] ;  /* 0x0002980001257983 */ /* 0x000f220000300800 */
[----:B------:R-:W-:Y:S01]  /*1a610*/  SEL R14, R20, R70, !P4 ;  /* 0x00000046140e7207 */ /* 0x000fe20006000000 */
[----:B------:R-:W0:Y:S02]  /*1a620*/  LDCU UR61, c[0x0][0x3b0] ;  /* 0x00007600ff3d77ac */ /* 0x000e240008000800 */
[----:B---3--:R-:W-:Y:S04]  /*1a630*/  STL [R1+0x1114], R53 ;  /* 0x0011143501007387 */ /* 0x008fe80000100800 */
[----:B------:R3:W-:Y:S01]  /*1a640*/  STL [R1+0x5c], R12 ;  /* 0x00005c0c01007387 */ /* 0x0007e20000100800 */
[----:B------:R-:W-:Y:S01]  /*1a650*/  IMAD R11, R11, UR60, RZ ;  /* 0x0000003c0b0b7c24 */ /* 0x000fe2000f8e02ff */
[----:B------:R-:W0:Y:S02]  /*1a660*/  LDCU UR60, c[0x0][0x3b0] ;  /* 0x00007600ff3c77ac */ /* 0x000e240008000800 */
[----:B------:R-:W2:Y:S01]  /*1a670*/  LDL.LU R70, [R1+0x2a4] ;  /* 0x0002a40001467983 */ /* 0x000ea20000300800 */
        /* <DEDUP_REMOVED lines=9> */
[----:B--2---:R-:W-:Y:S04]  /*1a710*/  STL [R1+0x1118], R51 ;  /* 0x0011183301007387 */ /* 0x004fe80000100800 */
[----:B------:R2:W-:Y:S02]  /*1a720*/  STL [R1+0x58], R12 ;  /* 0x0000580c01007387 */ /* 0x0005e40000100800 */
[----:B--2---:R-:W-:-:S05]  /*1a730*/  @P0 IMAD.MOV.U32 R12, RZ, RZ, R40 ;  /* 0x000000ffff0c0224 */ /* 0x004fca00078e0028 */
[----:B------:R2:W3:Y:S01]  /*1a740*/  @P0 LDG.E.U8 R50, desc[UR42][R12.64] ;  /* 0x0000002a0c320981 */ /* 0x0004e2000c1e1100 */
[----:B------:R-:W-:Y:S01]  /*1a750*/  SEL R14, R20, R65, !P4 ;  /* 0x00000041140e7207 */ /* 0x000fe20006000000 */
[----:B------:R-:W-:Y:S01]  /*1a760*/  IMAD R11, R11, UR58, RZ ;  /* 0x0000003a0b0b7c24 */ /* 0x000fe2000f8e02ff */
[----:B----4-:R-:W-:Y:S01]  /*1a770*/  R2UR.FILL UR7, R22 ;  /* 0x00000000160772ca */ /* 0x010fe200004e0000 */
[----:B------:R-:W4:Y:S01]  /*1a780*/  LDL.LU R65, [R1+0x2dc] ;  /* 0x0002dc0001417983 */ /* 0x000f220000300800 */
[----:B------:R-:W0:Y:S03]  /*1a790*/  LDCU UR58, c[0x0][0x3b0] ;  /* 0x00007600ff3a77ac */ /* 0x000e260008000800 */
        /* <DEDUP_REMOVED lines=10> */
[----:B------:R-:W4:Y:S01]  /*1a840*/  LDL.LU R37, [R1+0x338] ;  /* 0x0003380001257983 */ /* 0x000f220000300800 */
[----:B---3--:R-:W-:-:S05]  /*1a850*/  @P0 IMAD.MOV.U32 R12, RZ, RZ, R67 ;  /* 0x000000ffff0c0224 */ /* 0x008fca00078e0043 */
[----:B------:R0:W3:Y:S01]  /*1a860*/  @P0 LDG.E.U8 R49, desc[UR42][R12.64] ;  /* 0x0000002a0c310981 */ /* 0x0000e2000c1e1100 */
[----:B------:R-:W-:Y:S01]  /*1a870*/  IMAD R11, R11, UR56, RZ ;  /* 0x000000380b0b7c24 */ /* 0x000fe2000f8e02ff */
[----:B--2---:R-:W-:Y:S01]  /*1a880*/  LOP3.LUT R19, R10, 0xe4, RZ, 0xfc, !PT ;  /* 0x000000e40a137812 */ /* 0x004fe200078efcff */
[----:B------:R-:W2:Y:S03]  /*1a890*/  LDCU UR56, c[0x0][0x3b0] ;  /* 0x00007600ff3877ac */ /* 0x000ea60008000800 */
[----:B------:R1:W-:Y:S01]  /*1a8a0*/  STL [R1+0xbc], R11 ;  /* 0x0000bc0b01007387 */ /* 0x0003e20000100800 */
[----:B0-----:R-:W-:-:S03]  /*1a8b0*/  IMAD R12, R14, UR55, RZ ;  /* 0x000000370e0c7c24 */ /* 0x001fc6000f8e02ff */
[----:B------:R-:W2:Y:S01]  /*1a8c0*/  LDL.LU R67, [R1+0x374] ;  /* 0x0003740001437983 */ /* 0x000ea20000300800 */
[----:B------:R-:W-:Y:S01]  /*1a8d0*/  @P0 IMAD.MOV.U32 R13, RZ, RZ, R43 ;  /* 0x000000ffff0d0224 */ /* 0x000fe200078e002b */
[C---:B------:R-:W-:Y:S01]  /*1a8e0*/  SEL R14, R20.reuse, R88, !P4 ;  /* 0x00000058140e7207 */ /* 0x040fe20006000000 */
[----:B------:R-:W0:Y:S01]  /*1a8f0*/  LDCU UR55, c[0x0][0x3b0] ;  /* 0x00007600ff3777ac */ /* 0x000e220008000800 */
[----:B---3--:R-:W-:Y:S04]  /*1a900*/  STL [R1+0x112c], R49 ;  /* 0x00112c3101007387 */ /* 0x008fe80000100800 */
[----:B------:R3:W-:Y:S01]  /*1a910*/  STL [R1+0xb0], R12 ;  /* 0x0000b00c01007387 */ /* 0x0007e20000100800 */
[----:B-1----:R-:W-:-:S03]  /*1a920*/  SEL R11, R20, R70, !P4 ;  /* 0x00000046140b7207 */ /* 0x002fc60006000000 */
[----:B------:R-:W2:Y:S01]  /*1a930*/  LDL.LU R88, [R1+0x378] ;  /* 0x0003780001587983 */ /* 0x000ea20000300800 */
[----:B---3--:R-:W-:-:S05]  /*1a940*/  @P0 IMAD.MOV.U32 R12, RZ, RZ, R79 ;  /* 0x000000ffff0c0224 */ /* 0x008fca00078e004f */
[----:B------:R1:W3:Y:S01]  /*1a950*/  @P0 LDG.E.U8 R47, desc[UR42][R12.64] ;  /* 0x0000002a0c2f0981 */ /* 0x0002e2000c1e1100 */
[----:B------:R-:W-:Y:S01]  /*1a960*/  IMAD R11, R11, UR54, RZ ;  /* 0x000000360b0b7c24 */ /* 0x000fe2000f8e02ff */
[----:B------:R-:W-:Y:S01]  /*1a970*/  LOP3.LUT R50, R10, 0xe6, RZ, 0xfc, !PT ;  /* 0x000000e60a327812 */ /* 0x000fe200078efcff */
[----:B------:R-:W0:Y:S03]  /*1a980*/  LDCU UR54, c[0x0][0x3b0] ;  /* 0x00007600ff3677ac */ /* 0x000e260008000800 */
[----:B------:R4:W-:Y:S01]  /*1a990*/  STL [R1+0xd4], R11 ;  /* 0x0000d40b01007387 */ /* 0x0009e20000100800 */
[----:B-1----:R-:W-:-:S03]  /*1a9a0*/  IMAD R12, R14, UR53, RZ ;  /* 0x000000350e0c7c24 */ /* 0x002fc6000f8e02ff */
[----:B------:R-:W2:Y:S01]  /*1a9b0*/  LDL.LU R79, [R1+0x380] ;  /* 0x00038000014f7983 */ /* 0x000ea20000300800 */
[----:B------:R-:W-:Y:S01]  /*1a9c0*/  @P0 IMAD.MOV.U32 R13, RZ, RZ, R66 ;  /* 0x000000ffff0d0224 */ /* 0x000fe200078e0042 */
[----:B----4-:R-:W-:Y:S01]  /*1a9d0*/  SEL R11, R20, R65, !P4 ;  /* 0x00000041140b7207 */ /* 0x010fe20006000000 */
[----:B------:R-:W1:Y:S01]  /*1a9e0*/  LDCU UR53, c[0x0][0x3b0] ;  /* 0x00007600ff3577ac */ /* 0x000e620008000800 */
[----:B---3--:R-:W-:Y:S04]  /*1a9f0*/  STL [R1+0x1130], R47 ;  /* 0x0011302f01007387 */ /* 0x008fe80000100800 */
[----:B------:R3:W-:Y:S02]  /*1aa00*/  STL [R1+0xb8], R12 ;  /* 0x0000b80c01007387 */ /* 0x0007e40000100800 */
[----:B---3--:R-:W-:-:S05]  /*1aa10*/  @P0 IMAD.MOV.U32 R12, RZ, RZ, R89 ;  /* 0x000000ffff0c0224 */ /* 0x008fca00078e0059 */
[----:B------:R3:W4:Y:S01]  /*1aa20*/  @P0 LDG.E.U8 R45, desc[UR42][R12.64] ;  /* 0x0000002a0c2d0981 */ /* 0x000722000c1e1100 */
[----:B------:R-:W-:Y:S01]  /*1aa30*/  SEL R14, R20, R40, !P4 ;  /* 0x00000028140e7207 */ /* 0x000fe20006000000 */
[----:B------:R-:W-:Y:S01]  /*1aa40*/  IMAD R11, R11, UR52, RZ ;  /* 0x000000340b0b7c24 */ /* 0x000fe2000f8e02ff */
[----:B------:R-:W0:Y:S01]  /*1aa50*/  LDCU UR52, c[0x0][0x3b0] ;  /* 0x00007600ff3477ac */ /* 0x000e220008000800 */
[----:B------:R-:W2:Y:S04]  /*1aa60*/  LDL.LU R40, [R1+0x3b4] ;  /* 0x0003b40001287983 */ /* 0x000ea80000300800 */
[----:B------:R1:W-:Y:S01]  /*1aa70*/  STL [R1+0xe0], R11 ;  /* 0x0000e00b01007387 */ /* 0x0003e20000100800 */
[----:B---3--:R-:W-:-:S03]  /*1aa80*/  IMAD R12, R14, UR51, RZ ;  /* 0x000000330e0c7c24 */ /* 0x008fc6000f8e02ff */
[----:B------:R-:W3:Y:S01]  /*1aa90*/  LDL.LU R89, [R1+0x3cc] ;  /* 0x0003cc0001597983 */ /* 0x000ee20000300800 */
[----:B------:R-:W-:Y:S01]  /*1aaa0*/  @P0 IMAD.MOV.U32 R13, RZ, RZ, R73 ;  /* 0x000000ffff0d0224 */ /* 0x000fe200078e0049 */
[----:B-1----:R-:W-:Y:S01]  /*1aab0*/  SEL R11, R20, R37, !P4 ;  /* 0x00000025140b7207 */ /* 0x002fe20006000000 */
[----:B------:R-:W1:Y:S01]  /*1aac0*/  LDCU UR51, c[0x0][0x3b0] ;  /* 0x00007600ff3377ac */ /* 0x000e620008000800 */
[----:B----4-:R-:W-:Y:S04]  /*1aad0*/  STL [R1+0x1134], R45 ;  /* 0x0011342d01007387 */ /* 0x010fe80000100800 */
[----:B------:R-:W4:Y:S04]  /*1aae0*/  LDL.LU R37, [R1+0x3f4] ;  /* 0x0003f40001257983 */ /* 0x000f280000300800 */
[----:B------:R0:W-:Y:S02]  /*1aaf0*/  STL [R1+0xd0], R12 ;  /* 0x0000d00c01007387 */ /* 0x0001e40000100800 */
[----:B0-----:R-:W-:-:S05]  /*1ab00*/  @P0 IMAD.MOV.U32 R12, RZ, RZ, R48 ;  /* 0x000000ffff0c0224 */ /* 0x001fca00078e0030 */
[----:B------:R0:W3:Y:S01]  /*1ab10*/  @P0 LDG.E.U8 R44, desc[UR42][R12.64] ;  /* 0x0000002a0c2c0981 */ /* 0x0000e2000c1e1100 */
[----:B--2---:R-:W-:Y:S01]  /*1ab20*/  SEL R14, R20, R67, !P4 ;  /* 0x00000043140e7207 */ /* 0x004fe20006000000 */
[----:B------:R-:W-:Y:S01]  /*1ab30*/  IMAD R11, R11, UR50, RZ ;  /* 0x000000320b0b7c24 */ /* 0x000fe2000f8e02ff */
[----:B------:R-:W2:Y:S04]  /*1ab40*/  LDCU UR50, c[0x0][0x3b0] ;  /* 0x00007600ff3277ac */ /* 0x000ea80008000800 */
[----:B------:R1:W-:Y:S01]  /*1ab50*/  STL [R1+0xec], R11 ;  /* 0x0000ec0b01007387 */ /* 0x0003e20000100800 */
[----:B0-----:R-:W-:-:S03]  /*1ab60*/  IMAD R12, R14, UR49, RZ ;  /* 0x000000310e0c7c24 */ /* 0x001fc6000f8e02ff */
[----:B------:R-:W2:Y:S01]  /*1ab70*/  LDL.LU R48, [R1+0x404] ;  /* 0x0004040001307983 */ /* 0x000ea20000300800 */
[----:B------:R-:W-:Y:S01]  /*1ab80*/  @P0 IMAD.MOV.U32 R13, RZ, RZ, R57 ;  /* 0x000000ffff0d0224 */ /* 0x000fe200078e0039 */
[----:B-1----:R-:W-:Y:S01]  /*1ab90*/  SEL R11, R20, R88, !P4 ;  /* 0x00000058140b7207 */ /* 0x002fe20006000000 */
[----:B------:R-:W0:Y:S01]  /*1aba0*/  LDCU UR49, c[0x0][0x3b0] ;  /* 0x00007600ff3177ac */ /* 0x000e220008000800 */
[----:B---3--:R-:W-:Y:S04]  /*1abb0*/  STL [R1+0x1138], R44 ;  /* 0x0011382c01007387 */ /* 0x008fe80000100800 */
[----:B------:R-:W3:Y:S04]  /*1abc0*/  LDL.LU R88, [R1+0x42c] ;  /* 0x00042c0001587983 */ /* 0x000ee80000300800 */
[----:B------:R1:W-:Y:S02]  /*1abd0*/  STL [R1+0xdc], R12 ;  /* 0x0000dc0c01007387 */ /* 0x0003e40000100800 */
[----:B-1----:R-:W-:-:S05]  /*1abe0*/  @P0 IMAD.MOV.U32 R12, RZ, RZ, R63 ;  /* 0x000000ffff0c0224 */ /* 0x002fca00078e003f */
[----:B------:R1:W2:Y:S01]  /*1abf0*/  @P0 LDG.E.U8 R42, desc[UR42][R12.64] ;  /* 0x0000002a0c2a0981 */ /* 0x0002a2000c1e1100 */
[----:B------:R-:W-:Y:S01]  /*1ac00*/  SEL R14, R20, R79, !P4 ;  /* 0x0000004f140e7207 */ /* 0x000fe20006000000 */
[----:B------:R-:W-:Y:S01]  /*1ac10*/  IMAD R11, R11, UR48, RZ ;  /* 0x000000300b0b7c24 */ /* 0x000fe2000f8e02ff */
[----:B------:R-:W0:Y:S04]  /*1ac20*/  LDCU UR48, c[0x0][0x3b0] ;  /* 0x00007600ff3077ac */ /* 0x000e280008000800 */
[----:B------:R0:W-:Y:S01]  /*1ac30*/  STL [R1+0xf4], R11 ;  /* 0x0000f40b01007387 */ /* 0x0001e20000100800 */
[----:B-1----:R-:W-:-:S03]  /*1ac40*/  IMAD R12, R14, UR47, RZ ;  /* 0x0000002f0e0c7c24 */ /* 0x002fc6000f8e02ff */
[----:B------:R-:W3:Y:S01]  /*1ac50*/  LDL.LU R63, [R1+0x464] ;  /* 0x00046400013f7983 */ /* 0x000ee20000300800 */
[----:B------:R-:W-:Y:S01]  /*1ac60*/  @P0 IMAD.MOV.U32 R13, RZ, RZ, R60 ;  /* 0x000000ffff0d0224 */ /* 0x000fe200078e003c */
[C---:B------:R-:W-:Y:S01]  /*1ac70*/  SEL R14, R20.reuse, R89, !P4 ;  /* 0x00000059140e7207 */ /* 0x040fe20006000000 */
[----:B------:R-:W1:Y:S01]  /*1ac80*/  LDCU UR47, c[0x0][0x3b0] ;  /* 0x00007600ff2f77ac */ /* 0x000e620008000800 */
[----:B--2---:R-:W-:Y:S04]  /*1ac90*/  STL [R1+0x113c], R42 ;  /* 0x00113c2a01007387 */ /* 0x004fe80000100800 */
[----:B------:R2:W-:Y:S01]  /*1aca0*/  STL [R1+0xe8], R12 ;  /* 0x0000e80c01007387 */ /* 0x0005e20000100800 */
[----:B0-----:R-:W-:-:S03]  /*1acb0*/  SEL R11, R20, R40, !P4 ;  /* 0x00000028140b7207 */ /* 0x001fc60006000000 */
[----:B------:R-:W3:Y:S01]  /*1acc0*/  LDL.LU R89, [R1+0x47c] ;  /* 0x00047c0001597983 */ /* 0x000ee20000300800 */
[----:B--2---:R-:W-:-:S05]  /*1acd0*/  @P0 IMAD.MOV.U32 R12, RZ, RZ, R46 ;  /* 0x000000ffff0c0224 */ /* 0x004fca00078e002e */
[----:B------:R0:W2:Y:S01]  /*1ace0*/  @P0 LDG.E.U8 R41, desc[UR42][R12.64] ;  /* 0x0000002a0c290981 */ /* 0x0000a2000c1e1100 */
[----:B------:R-:W-:Y:S01]  /*1acf0*/  IMAD R11, R11, UR46, RZ ;  /* 0x0000002e0b0b7c24 */ /* 0x000fe2000f8e02ff */
[----:B------:R-:W1:Y:S04]  /*1ad00*/  LDCU UR46, c[0x0][0x3b0] ;  /* 0x00007600ff2e77ac */ /* 0x000e680008000800 */
[----:B------:R4:W-:Y:S01]  /*1ad10*/  STL [R1+0xfc], R11 ;  /* 0x0000fc0b01007387 */ /* 0x0009e20000100800 */
[----:B0-----:R-:W-:Y:S02]  /*1ad20*/  IMAD R12, R14, UR45, RZ ;  /* 0x0000002d0e0c7c24 */ /* 0x001fe4000f8e02ff */
[----:B------:R-:W-:Y:S01]  /*1ad30*/  @P0 IMAD.MOV.U32 R13, RZ, RZ, R52 ;  /* 0x000000ffff0d0224 */ /* 0x000fe200078e0034 */
[----:B----4-:R-:W-:Y:S01]  /*1ad40*/  SEL R11, R20, R37, !P4 ;  /* 0x00000025140b7207 */ /* 0x010fe20006000000 */
[----:B------:R-:W0:Y:S01]  /*1ad50*/  LDCU UR45, c[0x0][0x3b0] ;  /* 0x00007600ff2d77ac */ /* 0x000e220008000800 */
[----:B--2---:R-:W-:Y:S04]  /*1ad60*/  STL [R1+0x1140], R41 ;  /* 0x0011402901007387 */ /* 0x004fe80000100800 */
[----:B------:R-:W2:Y:S04]  /*1ad70*/  LDL.LU R37, [R1+0x480] ;  /* 0x0004800001257983 */ /* 0x000ea80000300800 */
[----:B------:R4:W-:Y:S02]  /*1ad80*/  STL [R1+0xf0], R12 ;  /* 0x0000f00c01007387 */ /* 0x0009e40000100800 */
[----:B----4-:R-:W-:-:S05]  /*1ad90*/  @P0 IMAD.MOV.U32 R12, RZ, RZ, R8 ;  /* 0x000000ffff0c0224 */ /* 0x010fca00078e0008 */
[----:B------:R4:W2:Y:S02]  /*1ada0*/  @P0 LDG.E.U8 R39, desc[UR42][R12.64] ;  /* 0x0000002a0c270981 */ /* 0x0008a4000c1e1100 */
[----:B----4-:R-:W-:Y:S02]  /*1adb0*/  @P0 IMAD.MOV.U32 R12, RZ, RZ, R0 ;  /* 0x000000ffff0c0224 */ /* 0x010fe400078e0000 */
[----:B------:R-:W-:-:S05]  /*1adc0*/  @P0 IMAD.MOV.U32 R13, RZ, RZ, R54 ;  /* 0x000000ffff0d0224 */ /* 0x000fca00078e0036 */
[----:B------:R4:W2:Y:S01]  /*1add0*/  @P0 LDG.E.U8 R38, desc[UR42][R12.64] ;  /* 0x0000002a0c260981 */ /* 0x0008a2000c1e1100 */
[----:B------:R-:W-:Y:S01]  /*1ade0*/  IMAD R11, R11, UR44, RZ ;  /* 0x0000002c0b0b7c24 */ /* 0x000fe2000f8e02ff */
[----:B------:R-:W-:Y:S01]  /*1adf0*/  SEL R14, R20, R48, !P4 ;  /* 0x00000030140e7207 */ /* 0x000fe20006000000 */
[----:B------:R-:W0:Y:S03]  /*1ae00*/  LDCU UR44, c[0x0][0x3b0] ;  /* 0x00007600ff2c77ac */ /* 0x000e260008000800 */
[----:B------:R3:W-:Y:S01]  /*1ae10*/  STL [R1+0x104], R11 ;  /* 0x0001040b01007387 */ /* 0x0007e20000100800 */
[----:B----4-:R-:W-:-:S03]  /*1ae20*/  @P0 IMAD.MOV.U32 R12, RZ, RZ, R9 ;  /* 0x000000ffff0c0224 */ /* 0x010fc600078e0009 */
[----:B------:R-:W4:Y:S01]  /*1ae30*/  LDL.LU R8, [R1+0x48c] ;  /* 0x00048c0001087983 */ /* 0x000f220000300800 */
[----:B------:R-:W-:-:S05]  /*1ae40*/  @P0 IMAD.MOV.U32 R13, RZ, RZ, R27 ;  /* 0x000000ffff0d0224 */ /* 0x000fca00078e001b */
[----:B------:R0:W4:Y:S01]  /*1ae50*/  @P0 LDG.E.U8 R36, desc[UR42][R12.64] ;  /* 0x0000002a0c240981 */ /* 0x000122000c1e1100 */
[----:B---3--:R-:W-:-:S05]  /*1ae60*/  SEL R11, R20, R88, !P4 ;  /* 0x00000058140b7207 */ /* 0x008fca0006000000 */
[----:B------:R-:W-:Y:S02]  /*1ae70*/  IMAD R41, R11, UR40, RZ ;  /* 0x000000280b297c24 */ /* 0x000fe4000f8e02ff */
[----:B0-----:R-:W-:Y:S02]  /*1ae80*/  @P0 IMAD.MOV.U32 R12, RZ, RZ, R2 ;  /* 0x000000ffff0c0224 */ /* 0x001fe400078e0002 */
[----:B------:R-:W-:Y:S01]  /*1ae90*/  @P0 IMAD.MOV.U32 R13, RZ, RZ, R3 ;  /* 0x000000ffff0d0224 */ /* 0x000fe200078e0003 */
[----:B------:R-:W-:Y:S01]  /*1aea0*/  SEL R11, R20, R89, !P4 ;  /* 0x00000059140b7207 */ /* 0x000fe20006000000 */
[----:B------:R-:W0:Y:S03]  /*1aeb0*/  LDCU UR40, c[0x0][0x3b0] ;  /* 0x00007600ff2877ac */ /* 0x000e260008000800 */
[----:B------:R3:W4:Y:S04]  /*1aec0*/  @P0 LDG.E.U8 R35, desc[UR42][R12.64] ;  /* 0x0000002a0c230981 */ /* 0x000728000c1e1100 */
[----:B--2---:R2:W-:Y:S04]  /*1aed0*/  STL [R1+0x1144], R39 ;  /* 0x0011442701007387 */ /* 0x0045e80000100800 */
[----:B------:R-:W4:Y:S01]  /*1aee0*/  LDL.LU R88, [R1+0x4a8] ;  /* 0x0004a80001587983 */ /* 0x000f220000300800 */
[----:B--2---:R-:W-:Y:S01]  /*1aef0*/  IMAD R39, R14, UR41, RZ ;  /* 0x000000290e277c24 */ /* 0x004fe2000f8e02ff */
[----:B------:R-:W-:Y:S01]  /*1af00*/  SEL R14, R20, R63, !P4 ;  /* 0x0000003f140e7207 */ /* 0x000fe20006000000 */
[----:B------:R-:W-:Y:S01]  /*1af10*/  IMAD R44, R11, UR38, RZ ;  /* 0x000000260b2c7c24 */ /* 0x000fe2000f8e02ff */
[----:B------:R-:W2:Y:S02]  /*1af20*/  LDCU UR41, c[0x0][0x3b0] ;  /* 0x00007600ff2977ac */ /* 0x000ea40008000800 */
[----:B------:R-:W-:Y:S01]  /*1af30*/  STL [R1+0x1148], R39 ;  /* 0x0011482701007387 */ /* 0x000fe20000100800 */
[----:B------:R-:W-:Y:S01]  /*1af40*/  IMAD R42, R14, UR39, RZ ;  /* 0x000000270e2a7c24 */ /* 0x000fe2000f8e02ff */
[----:B------:R-:W0:Y:S02]  /*1af50*/  LDCU UR38, c[0x0][0x3b0] ;  /* 0x00007600ff2677ac */ /* 0x000e240008000800 */
[----:B------:R-:W-:Y:S01]  /*1af60*/  STL [R1+0x114c], R41 ;  /* 0x00114c2901007387 */ /* 0x000fe20000100800 */
[C---:B------:R-:W-:Y:S01]  /*1af70*/  SEL R14, R20.reuse, R37, !P4 ;  /* 0x00000025140e7207 */ /* 0x040fe20006000000 */
[----:B---3--:R-:W-:Y:S01]  /*1af80*/  @P0 IMAD.MOV.U32 R12, RZ, RZ, R32 ;  /* 0x000000ffff0c0224 */ /* 0x008fe200078e0020 */
[----:B------:R-:W3:Y:S01]  /*1af90*/  LDCU UR39, c[0x0][0x3b0] ;  /* 0x00007600ff2777ac */ /* 0x000ee20008000800 */
[----:B------:R-:W2:Y:S04]  /*1afa0*/  LDL.LU R0, [R1+0x4ac] ;  /* 0x0004ac0001007983 */ /* 0x000ea80000300800 */
[----:B------:R-:W-:Y:S04]  /*1afb0*/  STL [R1+0x1150], R38 ;  /* 0x0011502601007387 */ /* 0x000fe80000100800 */
[----:B------:R-:W3:Y:S01]  /*1afc0*/  LDL.LU R89, [R1+0x488] ;  /* 0x0004880001597983 */ /* 0x000ee20000300800 */
[----:B----4-:R-:W-:Y:S01]  /*1afd0*/  SEL R11, R20, R8, !P4 ;  /* 0x00000008140b7207 */ /* 0x010fe20006000000 */
[----:B------:R-:W-:Y:S01]  /*1afe0*/  IMAD R45, R14, UR37, RZ ;  /* 0x000000250e2d7c24 */ /* 0x000fe2000f8e02ff */
[----:B------:R-:W4:Y:S01]  /*1aff0*/  LDCU UR37, c[0x0][0x3b0] ;  /* 0x00007600ff2577ac */ /* 0x000f220008000800 */
[----:B------:R-:W-:Y:S04]  /*1b000*/  STL [R1+0x1154], R42 ;  /* 0x0011542a01007387 */ /* 0x000fe80000100800 */
[----:B------:R0:W-:Y:S01]  /*1b010*/  STL [R1+0x1158], R44 ;  /* 0x0011582c01007387 */ /* 0x0001e20000100800 */
[----:B------:R-:W-:Y:S01]  /*1b020*/  IMAD R47, R11, UR36, RZ ;  /* 0x000000240b2f7c24 */ /* 0x000fe2000f8e02ff */
[----:B------:R-:W0:Y:S02]  /*1b030*/  LDCU UR36, c[0x0][0x3b0] ;  /* 0x00007600ff2477ac */ /* 0x000e240008000800 */
[----:B------:R-:W4:Y:S04]  /*1b040*/  LDL.LU R9, [R1+0x4a0] ;  /* 0x0004a00001097983 */ /* 0x000f280000300800 */
[----:B------:R-:W-:Y:S04]  /*1b050*/  STL [R1+0x115c], R36 ;  /* 0x00115c2401007387 */ /* 0x000fe80000100800 */
[----:B------:R-:W4:Y:S04]  /*1b060*/  LDL.LU R8, [R1+0x4a4] ;  /* 0x0004a40001087983 */ /* 0x000f280000300800 */
[----:B------:R-:W-:Y:S04]  /*1b070*/  STL [R1+0x1160], R45 ;  /* 0x0011602d01007387 */ /* 0x000fe80000100800 */
[----:B------:R-:W4:Y:S04]  /*1b080*/  LDL.LU R27, [R1+0x484] ;  /* 0x00048400011b7983 */ /* 0x000f280000300800 */
[----:B------:R-:W-:Y:S01]  /*1b090*/  STL [R1+0x1164], R47 ;  /* 0x0011642f01007387 */ /* 0x000fe20000100800 */
[----:B------:R-:W-:-:S05]  /*1b0a0*/  @P0 IMAD.MOV.U32 R13, RZ, RZ, R34 ;  /* 0x000000ffff0d0224 */ /* 0x000fca00078e0022 */
[----:B------:R0:W4:Y:S01]  /*1b0b0*/  @P0 LDG.E.U8 R33, desc[UR42][R12.64] ;  /* 0x0000002a0c210981 */ /* 0x000122000c1e1100 */
[----:B------:R-:W-:-:S03]  /*1b0c0*/  SEL R14, R20, R88, !P4 ;  /* 0x00000058140e7207 */ /* 0x000fc60006000000 */
[----:B------:R-:W4:Y:S02]  /*1b0d0*/  LDL.LU R88, [R1+0x478] ;  /* 0x0004780001587983 */ /* 0x000f240000300800 */
[----:B------:R-:W-:Y:S02]  /*1b0e0*/  IMAD R49, R14, UR35, RZ ;  /* 0x000000230e317c24 */ /* 0x000fe4000f8e02ff */
[----:B------:R-:W-:Y:S01]  /*1b0f0*/  STL [R1+0x1168], R35 ;  /* 0x0011682301007387 */ /* 0x000fe20000100800 */
[----:B--2---:R-:W-:-:S03]  /*1b100*/  SEL R11, R20, R0, !P4 ;  /* 0x00000000140b7207 */ /* 0x004fc60006000000 */
[----:B------:R-:W2:Y:S01]  /*1b110*/  LDL.LU R3, [R1+0x474] ;  /* 0x0004740001037983 */ /* 0x000ea20000300800 */
[----:B0-----:R-:W-:Y:S01]  /*1b120*/  @P0 IMAD.MOV.U32 R12, RZ, RZ, R28 ;  /* 0x000000ffff0c0224 */ /* 0x001fe200078e001c */
[----:B------:R-:W0:Y:S02]  /*1b130*/  LDCU UR35, c[0x0][0x3b0] ;  /* 0x00007600ff2377ac */ /* 0x000e240008000800 */
[----:B------:R-:W2:Y:S01]  /*1b140*/  LDL.LU R2, [R1+0x470] ;  /* 0x0004700001027983 */ /* 0x000ea20000300800 */
[----:B---3--:R-:W-:-:S03]  /*1b150*/  SEL R14, R20, R89, !P4 ;  /* 0x00000059140e7207 */ /* 0x008fc60006000000 */
[----:B------:R-:W-:Y:S04]  /*1b160*/  STL [R1+0x116c], R49 ;  /* 0x00116c3101007387 */ /* 0x000fe80000100800 */
[----:B------:R-:W3:Y:S01]  /*1b170*/  LDL.LU R89, [R1+0x46c] ;  /* 0x00046c0001597983 */ /* 0x000ee20000300800 */
[----:B------:R-:W-:Y:S01]  /*1b180*/  IMAD R0, R11, UR34, RZ ;  /* 0x000000220b007c24 */ /* 0x000fe2000f8e02ff */
[----:B------:R-:W0:Y:S01]  /*1b190*/  LDCU UR34, c[0x0][0x3b0] ;  /* 0x00007600ff2277ac */ /* 0x000e220008000800 */
[----:B----4-:R-:W-:Y:S01]  /*1b1a0*/  SEL R11, R20, R9, !P4 ;  /* 0x00000009140b7207 */ /* 0x010fe20006000000 */
[----:B------:R-:W-:Y:S02]  /*1b1b0*/  IMAD R9, R14, UR33, RZ ;  /* 0x000000210e097c24 */ /* 0x000fe4000f8e02ff */
[----:B------:R4:W-:Y:S01]  /*1b1c0*/  STL [R1+0x1170], R0 ;  /* 0x0011700001007387 */ /* 0x0009e20000100800 */
[----:B------:R-:W-:Y:S01]  /*1b1d0*/  @P0 IMAD.MOV.U32 R13, RZ, RZ, R25 ;  /* 0x000000ffff0d0224 */ /* 0x000fe200078e0019 */
[----:B------:R-:W0:Y:S01]  /*1b1e0*/  LDCU UR33, c[0x0][0x3b0] ;  /* 0x00007600ff2177ac */ /* 0x000e220008000800 */
[----:B------:R-:W-:Y:S01]  /*1b1f0*/  SEL R14, R20, R8, !P4 ;  /* 0x00000008140e7207 */ /* 0x000fe20006000000 */
[----:B------:R-:W-:-:S02]  /*1b200*/  IMAD R8, R11, UR32, RZ ;  /* 0x000000200b087c24 */ /* 0x000fc4000f8e02ff */
[----:B------:R0:W4:Y:S04]  /*1b210*/  @P0 LDG.E.U8 R31, desc[UR42][R12.64] ;  /* 0x0000002a0c1f0981 */ /* 0x000128000c1e1100 */
[----:B------:R-:W-:Y:S01]  /*1b220*/  STL [R1+0x1174], R33 ;  /* 0x0011742101007387 */ /* 0x000fe20000100800 */
[----:B------:R-:W-:Y:S01]  /*1b230*/  SEL R11, R20, R27, !P4 ;  /* 0x0000001b140b7207 */ /* 0x000fe20006000000 */
[----:B------:R-:W-:Y:S01]  /*1b240*/  IMAD R93, R14, UR31, RZ ;  /* 0x0000001f0e5d7c24 */ /* 0x000fe2000f8e02ff */
[----:B------:R-:W-:Y:S01]  /*1b250*/  LOP3.LUT R25, R10, 0xe5, RZ, 0xfc, !PT ;  /* 0x000000e50a197812 */ /* 0x000fe200078efcff */
[----:B------:R-:W4:Y:S01]  /*1b260*/  LDL.LU R52, [R1+0x468] ;  /* 0x0004680001347983 */ /* 0x000f220000300800 */
[----:B0-----:R-:W-:Y:S01]  /*1b270*/  @P0 IMAD.MOV.U32 R12, RZ, RZ, R23 ;  /* 0x000000ffff0c0224 */ /* 0x001fe200078e0017 */
[----:B------:R-:W0:Y:S01]  /*1b280*/  LDCU UR32, c[0x0][0x3b0] ;  /* 0x00007600ff2077ac */ /* 0x000e220008000800 */
[----:B------:R-:W-:Y:S01]  /*1b290*/  IMAD R92, R11, UR30, RZ ;  /* 0x0000001e0b5c7c24 */ /* 0x000fe2000f8e02ff */
[----:B------:R-:W4:Y:S01]  /*1b2a0*/  LDL.LU R22, [R1+0x117c] ;  /* 0x00117c0001167983 */ /* 0x000f220000300800 */
[----:B------:R-:W-:Y:S01]  /*1b2b0*/  @P0 IMAD.MOV.U32 R13, RZ, RZ, R24 ;  /* 0x000000ffff0d0224 */ /* 0x000fe200078e0018 */
[----:B------:R-:W0:Y:S02]  /*1b2c0*/  LDCU UR31, c[0x0][0x3b0] ;  /* 0x00007600ff1f77ac */ /* 0x000e240008000800 */
[----:B------:R-:W4:Y:S01]  /*1b2d0*/  LDL.LU R63, [R1+0x460] ;  /* 0x00046000013f7983 */ /* 0x000f220000300800 */
[----:B------:R-:W0:Y:S03]  /*1b2e0*/  LDCU UR30, c[0x0][0x3b0] ;  /* 0x00007600ff1e77ac */ /* 0x000e260008000800 */
[----:B------:R1:W4:Y:S02]  /*1b2f0*/  @P0 LDG.E.U8 R30, desc[UR42][R12.64] ;  /* 0x0000002a0c1e0981 */ /* 0x000324000c1e1100 */
[----:B-1----:R-:W-:-:S02]  /*1b300*/  @!P5 IMAD.MOV.U32 R13, RZ, RZ, R5 ;  /* 0x000000ffff0dd224 */ /* 0x002fc400078e0005 */
[----:B------:R-:W-:-:S05]  /*1b310*/  @!P5 IMAD.MOV.U32 R12, RZ, RZ, R4 ;  /* 0x000000ffff0cd224 */ /* 0x000fca00078e0004 */
[----:B------:R1:W4:Y:S01]  /*1b320*/  @!P5 LDG.E.U8 R29, desc[UR42][R12.64] ;  /* 0x0000002a0c1dd981 */ /* 0x000322000c1e1100 */
[----:B------:R-:W-:-:S05]  /*1b330*/  SEL R14, R20, R88, !P4 ;  /* 0x00000058140e7207 */ /* 0x000fca0006000000 */
[----:B------:R-:W-:Y:S01]  /*1b340*/  IMAD R91, R14, UR29, RZ ;  /* 0x0000001d0e5b7c24 */ /* 0x000fe2000f8e02ff */
[----:B------:R-:W0:Y:S01]  /*1b350*/  LDCU UR29, c[0x0][0x3b0] ;  /* 0x00007600ff1d77ac */ /* 0x000e220008000800 */
[C---:B--2---:R-:W-:Y:S02]  /*1b360*/  SEL R11, R20.reuse, R3, !P4 ;  /* 0x00000003140b7207 */ /* 0x044fe40006000000 */
[----:B------:R-:W-:-:S03]  /*1b370*/  SEL R14, R20, R2, !P4 ;  /* 0x00000002140e7207 */ /* 0x000fc60006000000 */
[----:B------:R-:W-:Y:S01]  /*1b380*/  IMAD R90, R11, UR28, RZ ;  /* 0x0000001c0b5a7c24 */ /* 0x000fe2000f8e02ff */
[----:B------:R-:W2:Y:S01]  /*1b390*/  LDCU UR28, c[0x0][0x3b0] ;  /* 0x00007600ff1c77ac */ /* 0x000ea20008000800 */
[----:B---3--:R-:W-:Y:S01]  /*1b3a0*/  SEL R11, R20, R89, !P4 ;  /* 0x00000059140b7207 */ /* 0x008fe20006000000 */
[----:B------:R-:W-:Y:S01]  /*1b3b0*/  IMAD R89, R14, UR26, RZ ;  /* 0x0000001a0e597c24 */ /* 0x000fe2000f8e02ff */
[----:B------:R-:W3:Y:S01]  /*1b3c0*/  LDCU UR26, c[0x0][0x3b0] ;  /* 0x00007600ff1a77ac */ /* 0x000ee20008000800 */
[----:B------:R-:W-:Y:S01]  /*1b3d0*/  IMAD.U32 R14, RZ, RZ, UR6 ;  /* 0x00000006ff0e7e24 */ /* 0x000fe2000f8e00ff */
[----:B------:R-:W-:Y:S02]  /*1b3e0*/  R2UR.FILL UR6, R21 ;  /* 0x00000000150672ca */ /* 0x000fe400004e0000 */
[----:B------:R-:W2:Y:S04]  /*1b3f0*/  LDL.LU R21, [R1+0x1178] ;  /* 0x0011780001157983 */ /* 0x000ea80000300800 */
[----:B------:R-:W3:Y:S04]  /*1b400*/  LDL.LU R54, [R1+0x44c] ;  /* 0x00044c0001367983 */ /* 0x000ee80000300800 */
        /* <DEDUP_REMOVED lines=8> */
[----:B------:R-:W3:Y:S01]  /*1b490*/  LDL.LU R4, [R1+0x40c] ;  /* 0x00040c0001047983 */ /* 0x000ee20000300800 */
[----:B----4-:R-:W-:-:S03]  /*1b4a0*/  @!P2 IMAD.MOV R22, RZ, RZ, -R22 ;  /* 0x000000ffff16a224 */ /* 0x010fc600078e0a16 */
[----:B------:R-:W4:Y:S04]  /*1b4b0*/  LDL.LU R34, [R1+0x408] ;  /* 0x0004080001227983 */ /* 0x000f280000300800 */
[----:B------:R-:W4:Y:S04]  /*1b4c0*/  LDL.LU R37, [R1+0x400] ;  /* 0x0004000001257983 */ /* 0x000f280000300800 */
[----:B------:R-:W-:Y:S01]  /*1b4d0*/  STL [R1+0xebc], R10 ;  /* 0x000ebc0a01007387 */ /* 0x000fe20000100800 */
[----:B------:R-:W-:-:S03]  /*1b4e0*/  IMAD R87, R11, UR23, RZ ;  /* 0x000000170b577c24 */ /* 0x000fc6000f8e02ff */
[----:B------:R0:W-:Y:S01]  /*1b4f0*/  STL [R1+0xec0], R22 ;  /* 0x000ec01601007387 */ /* 0x0001e20000100800 */
[----:B------:R-:W-:Y:S02]  /*1b500*/  LOP3.LUT R11, R10, 0xe3, RZ, 0xfc, !PT ;  /* 0x000000e30a0b7812 */ /* 0x000fe400078efcff */
[C---:B-1----:R-:W-:Y:S02]  /*1b510*/  SEL R12, R20.reuse, R52, !P4 ;  /* 0x00000034140c7207 */ /* 0x042fe40006000000 */
[----:B------:R-:W-:Y:S02]  /*1b520*/  ISETP.GE.AND P2, PT, R11, RZ, PT ;  /* 0x000000ff0b00720c */ /* 0x000fe40003f46270 */
[----:B------:R-:W-:Y:S02]  /*1b530*/  IABS R3, R11 ;  /* 0x0000000b00037213 */ /* 0x000fe40000000000 */
[----:B------:R-:W-:Y:S01]  /*1b540*/  SEL R11, R20, R63, !P4 ;  /* 0x0000003f140b7207 */ /* 0x000fe20006000000 */
[----:B--2---:R-:W-:-:S05]  /*1b550*/  @!P3 IMAD.MOV R21, RZ, RZ, -R21 ;  /* 0x000000ffff15b224 */ /* 0x004fca00078e0a15 */
[----:B------:R1:W-:Y:S04]  /*1b560*/  STL [R1+0xec4], R21 ;  /* 0x000ec41501007387 */ /* 0x0003e80000100800 */
[----:B------:R-:W2:Y:S01]  /*1b570*/  LDL.LU R40, [R1+0x3fc] ;  /* 0x0003fc0001287983 */ /* 0x000ea20000300800 */
[----:B---3--:R-:W-:-:S03]  /*1b580*/  SEL R13, R20, R54, !P4 ;  /* 0x00000036140d7207 */ /* 0x008fc60006000000 */
[----:B------:R-:W3:Y:S04]  /*1b590*/  LDL.LU R65, [R1+0x3f8] ;  /* 0x0003f80001417983 */ /* 0x000ee80000300800 */
[----:B------:R-:W2:Y:S04]  /*1b5a0*/  LDL.LU R46, [R1+0x3f0] ;  /* 0x0003f000012e7983 */ /* 0x000ea80000300800 */
[----:B------:R-:W2:Y:S04]  /*1b5b0*/  LDL.LU R48, [R1+0x3ec] ;  /* 0x0003ec0001307983 */ /* 0x000ea80000300800 */
[----:B------:R-:W2:Y:S04]  /*1b5c0*/  LDL.LU R52, [R1+0x3e8] ;  /* 0x0003e80001347983 */ /* 0x000ea80000300800 */
[----:B------:R-:W2:Y:S04]  /*1b5d0*/  LDL.LU R54, [R1+0x3c8] ;  /* 0x0003c80001367983 */ /* 0x000ea80000300800 */
[----:B------:R-:W2:Y:S04]  /*1b5e0*/  LDL.LU R57, [R1+0x3c4] ;  /* 0x0003c40001397983 */ /* 0x000ea80000300800 */
[----:B------:R-:W2:Y:S01]  /*1b5f0*/  LDL.LU R60, [R1+0x3c0] ;  /* 0x0003c000013c7983 */ /* 0x000ea20000300800 */
[----:B------:R-:W-:-:S03]  /*1b600*/  SEL R16, R20, R79, !P4 ;  /* 0x0000004f14107207 */ /* 0x000fc60006000000 */
[----:B------:R-:W2:Y:S01]  /*1b610*/  LDL.LU R63, [R1+0x3bc] ;  /* 0x0003bc00013f7983 */ /* 0x000ea20000300800 */
[----:B------:R-:W-:-:S03]  /*1b620*/  SEL R17, R20, R88, !P4 ;  /* 0x0000005814117207 */ /* 0x000fc60006000000 */
[----:B------:R-:W2:Y:S01]  /*1b630*/  LDL.LU R66, [R1+0x3b8] ;  /* 0x0003b80001427983 */ /* 0x000ea20000300800 */
[----:B------:R-:W-:-:S03]  /*1b640*/  SEL R18, R20, R2, !P4 ;  /* 0x0000000214127207 */ /* 0x000fc60006000000 */
[----:B------:R-:W4:Y:S04]  /*1b650*/  LDL.LU R67, [R1+0x3b0] ;  /* 0x0003b00001437983 */ /* 0x000f280000300800 */
[----:B------:R-:W4:Y:S04]  /*1b660*/  LDL.LU R73, [R1+0x3ac] ;  /* 0x0003ac0001497983 */ /* 0x000f280000300800 */
[----:B------:R-:W4:Y:S01]  /*1b670*/  LDL.LU R79, [R1+0x3a8] ;  /* 0x0003a800014f7983 */ /* 0x000f220000300800 */
[----:B------:R-:W-:-:S03]  /*1b680*/  SEL R23, R20, R5, !P4 ;  /* 0x0000000514177207 */ /* 0x000fc60006000000 */
[----:B------:R-:W4:Y:S01]  /*1b690*/  LDL.LU R88, [R1+0x38c] ;  /* 0x00038c0001587983 */ /* 0x000f220000300800 */
[----:B------:R-:W-:-:S03]  /*1b6a0*/  SEL R26, R20, R32, !P4 ;  /* 0x00000020141a7207 */ /* 0x000fc60006000000 */
[----:B------:R-:W4:Y:S01]  /*1b6b0*/  LDL.LU R2, [R1+0x388] ;  /* 0x0003880001027983 */ /* 0x000f220000300800 */
[----:B------:R-:W-:-:S03]  /*1b6c0*/  SEL R32, R20, R4, !P4 ;  /* 0x0000000414207207 */ /* 0x000fc60006000000 */
[----:B------:R-:W4:Y:S04]  /*1b6d0*/  LDL.LU R5, [R1+0x384] ;  /* 0x0003840001057983 */ /* 0x000f280000300800 */
[----:B------:R-:W4:Y:S04]  /*1b6e0*/  LDL.LU R4, [R1+0x37c] ;  /* 0x00037c0001047983 */ /* 0x000f280000300800 */
[----:B------:R-:W4:Y:S04]  /*1b6f0*/  LDL.LU R85, [R1+0x370] ;  /* 0x0003700001557983 */ /* 0x000f280000300800 */
[----:B------:R-:W4:Y:S04]  /*1b700*/  LDL.LU R84, [R1+0x36c] ;  /* 0x00036c0001547983 */ /* 0x000f280000300800 */
[----:B------:R-:W4:Y:S04]  /*1b710*/  LDL.LU R82, [R1+0x368] ;  /* 0x0003680001527983 */ /* 0x000f280000300800 */
[----:B------:R-:W4:Y:S04]  /*1b720*/  LDL.LU R81, [R1+0x34c] ;  /* 0x00034c0001517983 */ /* 0x000f280000300800 */
[----:B------:R-:W4:Y:S04]  /*1b730*/  LDL.LU R80, [R1+0x348] ;  /* 0x0003480001507983 */ /* 0x000f280000300800 */
[----:B------:R-:W4:Y:S01]  /*1b740*/  LDL.LU R86, [R1+0x344] ;  /* 0x0003440001567983 */ /* 0x000f220000300800 */
[----:B------:R-:W-:-:S03]  /*1b750*/  SEL R24, R20, R43, !P4 ;  /* 0x0000002b14187207 */ /* 0x000fc60006000000 */
[----:B------:R-:W4:Y:S01]  /*1b760*/  LDL.LU R78, [R1+0x340] ;  /* 0x00034000014e7983 */ /* 0x000f220000300800 */
[C---:B---3--:R-:W-:Y:S02]  /*1b770*/  SEL R43, R20.reuse, R65, !P4 ;  /* 0x00000041142b7207 */ /* 0x048fe40006000000 */
[C---:B--2---:R-:W-:Y:S02]  /*1b780*/  SEL R65, R20.reuse, R66, !P4 ;  /* 0x0000004214417207 */ /* 0x044fe40006000000 */
[C---:B----4-:R-:W-:Y:S02]  /*1b790*/  SEL R66, R20.reuse, R67, !P4 ;  /* 0x0000004314427207 */ /* 0x050fe40006000000 */
[C---:B------:R-:W-:Y:S02]  /*1b7a0*/  SEL R67, R20.reuse, R73, !P4 ;  /* 0x0000004914437207 */ /* 0x040fe40006000000 */
[C---:B------:R-:W-:Y:S02]  /*1b7b0*/  SEL R70, R20.reuse, R79, !P4 ;  /* 0x0000004f14467207 */ /* 0x040fe40006000000 */
[----:B------:R-:W-:-:S02]  /*1b7c0*/  SEL R73, R20, R88, !P4 ;  /* 0x0000005814497207 */ /* 0x000fc40006000000 */
[C---:B------:R-:W-:Y:S02]  /*1b7d0*/  SEL R79, R20.reuse, R2, !P4 ;  /* 0x00000002144f7207 */ /* 0x040fe40006000000 */
[----:B------:R-:W2:Y:S01]  /*1b7e0*/  LDL.LU R2, [R1+0x33c] ;  /* 0x00033c0001027983 */ /* 0x000ea20000300800 */
[----:B------:R-:W-:-:S03]  /*1b7f0*/  SEL R83, R20, R5, !P4 ;  /* 0x0000000514537207 */ /* 0x000fc60006000000 */
[----:B------:R-:W3:Y:S01]  /*1b800*/  LDL.LU R77, [R1+0x334] ;  /* 0x00033400014d7983 */ /* 0x000ee20000300800 */
[----:B------:R-:W-:-:S03]  /*1b810*/  SEL R88, R20, R4, !P4 ;  /* 0x0000000414587207 */ /* 0x000fc60006000000 */
        /* <DEDUP_REMOVED lines=17> */
[----:B------:R-:W2:Y:S04]  /*1b930*/  LDL.LU R53, [R1+0x2a0] ;  /* 0x0002a00001357983 */ /* 0x000ea80000300800 */
[----:B------:R-:W2:Y:S04]  /*1b940*/  LDL.LU R51, [R1+0x29c] ;  /* 0x00029c0001337983 */ /* 0x000ea80000300800 */
[----:B------:R-:W0:Y:S04]  /*1b950*/  LDL.LU R44, [R1+0x294] ;  /* 0x00029400012c7983 */ /* 0x000e280000300800 */
[----:B------:R-:W1:Y:S04]  /*1b960*/  LDL.LU R42, [R1+0x290] ;  /* 0x00029000012a7983 */ /* 0x000e680000300800 */
[----:B------:R-:W2:Y:S04]  /*1b970*/  LDL.LU R86, [R1+0x28c] ;  /* 0x00028c0001567983 */ /* 0x000ea80000300800 */
[----:B------:R-:W2:Y:S04]  /*1b980*/  LDL.LU R0, [R1+0x88] ;  /* 0x0000880001007983 */ /* 0x000ea80000300800 */
[----:B------:R-:W3:Y:S04]  /*1b990*/  LDL.LU R38, [R1+0x94] ;  /* 0x0000940001267983 */ /* 0x000ee80000300800 */
[----:B------:R-:W3:Y:S04]  /*1b9a0*/  LDL.LU R41, [R1+0xa0] ;  /* 0x0000a00001297983 */ /* 0x000ee80000300800 */
[----:B------:R-:W4:Y:S04]  /*1b9b0*/  LDL.LU R39, [R1+0xac] ;  /* 0x0000ac0001277983 */ /* 0x000f280000300800 */
[----:B------:R-:W4:Y:S04]  /*1b9c0*/  LDL.LU R49, [R1+0xc0] ;  /* 0x0000c00001317983 */ /* 0x000f280000300800 */
[----:B------:R-:W4:Y:S04]  /*1b9d0*/  LDL.LU R35, [R1+0xcc] ;  /* 0x0000cc0001237983 */ /* 0x000f280000300800 */
[----:B------:R-:W4:Y:S04]  /*1b9e0*/  LDL.LU R47, [R1+0xd8] ;  /* 0x0000d800012f7983 */ /* 0x000f280000300800 */
[----:B------:R-:W4:Y:S04]  /*1b9f0*/  LDL.LU R45, [R1+0xe4] ;  /* 0x0000e400012d7983 */ /* 0x000f280000300800 */
[----:B------:R-:W4:Y:S01]  /*1ba00*/  LDL.LU R36, [R1+0xc8] ;  /* 0x0000c80001247983 */ /* 0x000f220000300800 */
[----:B------:R-:W-:-:S02]  /*1ba10*/  R2UR UR23, R15 ;  /* 0x000000000f1772ca */ /* 0x000fc400000e0000 */
[C---:B0-----:R-:W-:Y:S02]  /*1ba20*/  SEL R22, R20.reuse, R44, !P4 ;  /* 0x0000002c14167207 */ /* 0x041fe40006000000 */
[----:B------:R-:W4:Y:S01]  /*1ba30*/  LDL.LU R44, [R1+0xc4] ;  /* 0x0000c400012c7983 */ /* 0x000f220000300800 */
[----:B-1----:R-:W-:Y:S02]  /*1ba40*/  SEL R21, R20, R42, !P4 ;  /* 0x0000002a14157207 */ /* 0x002fe40006000000 */
[----:B--2---:R-:W-:Y:S02]  /*1ba50*/  IADD3 R33, P5, PT, R0, R7, RZ ;  /* 0x0000000700217210 */ /* 0x004fe40007fbe0ff */
[----:B------:R-:W-:Y:S01]  /*1ba60*/  SEL R10, R20, R86, !P4 ;  /* 0x00000056140a7207 */ /* 0x000fe20006000000 */
[----:B------:R-:W-:Y:S02]  /*1ba70*/  IMAD R86, R12, UR22, RZ ;  /* 0x000000160c567c24 */ /* 0x000fe4000f8e02ff */
[----:B------:R0:W-:Y:S01]  /*1ba80*/  STL [R1+0x28c], R33 ;  /* 0x00028c2101007387 */ /* 0x0001e20000100800 */
[----:B------:R-:W-:-:S03]  /*1ba90*/  R2UR UR22, R14 ;  /* 0x000000000e1672ca */ /* 0x000fc600000e0000 */
[----:B------:R-:W2:Y:S01]  /*1baa0*/  LDL.LU R42, [R1+0xa8] ;  /* 0x0000a800012a7983 */ /* 0x000ea20000300800 */
[----:B---3--:R-:W-:Y:S01]  /*1bab0*/  IADD3 R14, P3, PT, R38, R7, RZ ;  /* 0x00000007260e7210 */ /* 0x008fe20007f7e0ff */
[----:B------:R-:W-:-:S04]  /*1bac0*/  IMAD R12, R11, UR75, RZ ;  /* 0x0000004b0b0c7c24 */ /* 0x000fc8000f8e02ff */
[----:B------:R-:W-:Y:S01]  /*1bad0*/  STL [R1+0x294], R14 ;  /* 0x0002940e01007387 */ /* 0x000fe20000100800 */
[----:B------:R-:W-:-:S03]  /*1bae0*/  LEA.HI.X.SX32 R11, R0, R6, 0x1, P5 ;  /* 0x00000006000b7211 */ /* 0x000fc600028f0eff */
[----:B0-----:R-:W3:Y:S01]  /*1baf0*/  LDL.LU R33, [R1+0xa4] ;  /* 0x0000a40001217983 */ /* 0x001ee20000300800 */
[----:B------:R-:W-:-:S03]  /*1bb00*/  IADD3 R0, P5, PT, R41, R7, RZ ;  /* 0x0000000729007210 */ /* 0x000fc60007fbe0ff */
[----:B------:R0:W-:Y:S04]  /*1bb10*/  STL [R1+0x288], R11 ;  /* 0x0002880b01007387 */ /* 0x0001e80000100800 */
[----:B------:R4:W-:Y:S01]  /*1bb20*/  STL [R1+0x29c], R0 ;  /* 0x00029c0001007387 */ /* 0x0009e20000100800 */
[----:B0-----:R-:W-:-:S03]  /*1bb30*/  LEA.HI.X.SX32 R11, R38, R6, 0x1, P3 ;  /* 0x00000006260b7211 */ /* 0x001fc600018f0eff */
[----:B------:R-:W3:Y:S01]  /*1bb40*/  LDL.LU R38, [R1+0x90] ;  /* 0x0000900001267983 */ /* 0x000ee20000300800 */
[----:B----4-:R-:W-:-:S03]  /*1bb50*/  IADD3 R0, P3, PT, R39, R7, RZ ;  /* 0x0000000727007210 */ /* 0x010fc60007f7e0ff */
[----:B------:R0:W-:Y:S04]  /*1bb60*/  STL [R1+0x290], R11 ;  /* 0x0002900b01007387 */ /* 0x0001e80000100800 */
[----:B------:R1:W-:Y:S01]  /*1bb70*/  STL [R1+0x2a4], R0 ;  /* 0x0002a40001007387 */ /* 0x0003e20000100800 */
[----:B0-----:R-:W-:-:S03]  /*1bb80*/  LEA.HI.X.SX32 R11, R41, R6, 0x1, P5 ;  /* 0x00000006290b7211 */ /* 0x001fc600028f0eff */
[----:B------:R-:W4:Y:S01]  /*1bb90*/  LDL.LU R41, [R1+0x8c] ;  /* 0x00008c0001297983 */ /* 0x000f220000300800 */
[----:B-1----:R-:W-:-:S03]  /*1bba0*/  IADD3 R0, P5, PT, R49, R7, RZ ;  /* 0x0000000731007210 */ /* 0x002fc60007fbe0ff */
[----:B------:R0:W-:Y:S04]  /*1bbb0*/  STL [R1+0x298], R11 ;  /* 0x0002980b01007387 */ /* 0x0001e80000100800 */
[----:B------:R1:W-:Y:S01]  /*1bbc0*/  STL [R1+0x2ac], R0 ;  /* 0x0002ac0001007387 */ /* 0x0003e20000100800 */
[----:B0-----:R-:W-:-:S03]  /*1bbd0*/  LEA.HI.X.SX32 R11, R39, R6, 0x1, P3 ;  /* 0x00000006270b7211 */ /* 0x001fc600018f0eff */
[----:B------:R-:W4:Y:S01]  /*1bbe0*/  LDL.LU R39, [R1+0x70] ;  /* 0x0000700001277983 */ /* 0x000f220000300800 */
[----:B-1----:R-:W-:-:S03]  /*1bbf0*/  IADD3 R0, P3, PT, R35, R7, RZ ;  /* 0x0000000723007210 */ /* 0x002fc60007f7e0ff */
[----:B------:R-:W-:Y:S04]  /*1bc00*/  STL [R1+0x2a0], R11 ;  /* 0x0002a00b01007387 */ /* 0x000fe80000100800 */
[----:B------:R0:W-:Y:S01]  /*1bc10*/  STL [R1+0x2cc], R0 ;  /* 0x0002cc0001007387 */ /* 0x0001e20000100800 */
[----:B------:R-:W-:-:S03]  /*1bc20*/  LEA.HI.X.SX32 R14, R49, R6, 0x1, P5 ;  /* 0x00000006310e7211 */ /* 0x000fc600028f0eff */
[----:B0-----:R-:W4:Y:S01]  /*1bc30*/  LDL.LU R0, [R1+0x84] ;  /* 0x0000840001007983 */ /* 0x001f220000300800 */
[----:B------:R-:W-:-:S03]  /*1bc40*/  IADD3 R11, P5, PT, R47, R7, RZ ;  /* 0x000000072f0b7210 */ /* 0x000fc60007fbe0ff */
[----:B------:R-:W-:Y:S04]  /*1bc50*/  STL [R1+0x2a8], R14 ;  /* 0x0002a80e01007387 */ /* 0x000fe80000100800 */
[----:B------:R0:W-:Y:S04]  /*1bc60*/  STL [R1+0x2d4], R11 ;  /* 0x0002d40b01007387 */ /* 0x0001e80000100800 */
[----:B------:R-:W4:Y:S01]  /*1bc70*/  LDL.LU R49, [R1+0x6c] ;  /* 0x00006c0001317983 */ /* 0x000f220000300800 */
[----:B0-----:R-:W-:Y:S02]  /*1bc80*/  LEA.HI.X.SX32 R11, R35, R6, 0x1, P3 ;  /* 0x00000006230b7211 */ /* 0x001fe400018f0eff */
[----:B------:R-:W-:-:S02]  /*1bc90*/  IADD3 R15, P3, PT, R45, R7, RZ ;  /* 0x000000072d0f7210 */ /* 0x000fc40007f7e0ff */
[----:B------:R-:W-:Y:S01]  /*1bca0*/  LEA.HI.X.SX32 R14, R47, R6, 0x1, P5 ;  /* 0x000000062f0e7211 */ /* 0x000fe200028f0eff */
[----:B------:R0:W-:Y:S04]  /*1bcb0*/  STL [R1+0x2c8], R11 ;  /* 0x0002c80b01007387 */ /* 0x0001e80000100800 */
[----:B------:R-:W-:Y:S04]  /*1bcc0*/  STL [R1+0x2dc], R15 ;  /* 0x0002dc0f01007387 */ /* 0x000fe80000100800 */
[----:B------:R-:W4:Y:S01]  /*1bcd0*/  LDL.LU R35, [R1+0x80] ;  /* 0x0000800001237983 */ /* 0x000f220000300800 */
[----:B0-----:R-:W-:-:S03]  /*1bce0*/  IADD3 R11, P5, PT, R36, R7, RZ ;  /* 0x00000007240b7210 */ /* 0x001fc60007fbe0ff */
[----:B------:R0:W-:Y:S04]  /*1bcf0*/  STL [R1+0x2d0], R14 ;  /* 0x0002d00e01007387 */ /* 0x0001e80000100800 */
[----:B------:R-:W-:Y:S04]  /*1bd00*/  STL [R1+0x2e4], R11 ;  /* 0x0002e40b01007387 */ /* 0x000fe80000100800 */
[----:B------:R-:W4:Y:S01]  /*1bd10*/  LDL.LU R47, [R1+0x68] ;  /* 0x00006800012f7983 */ /* 0x000f220000300800 */
[----:B0-----:R-:W-:-:S05]  /*1bd20*/  LEA.HI.X.SX32 R14, R45, R6, 0x1, P3 ;  /* 0x000000062d0e7211 */ /* 0x001fca00018f0eff */
[----:B------:R0:W-:Y:S04]  /*1bd30*/  STL [R1+0x2d8], R14 ;  /* 0x0002d80e01007387 */ /* 0x0001e80000100800 */
[----:B------:R-:W4:Y:S01]  /*1bd40*/  LDL.LU R45, [R1+0x7c] ;  /* 0x00007c00012d7983 */ /* 0x000f220000300800 */
[----:B0-----:R-:W-:Y:S02]  /*1bd50*/  LEA.HI.X.SX32 R14, R36, R6, 0x1, P5 ;  /* 0x00000006240e7211 */ /* 0x001fe400028f0eff */
[----:B------:R-:W-:-:S05]  /*1bd60*/  IADD3 R11, P3, PT, R44, R7, RZ ;  /* 0x000000072c0b7210 */ /* 0x000fca0007f7e0ff */
[----:B------:R2:W-:Y:S01]  /*1bd70*/  STL [R1+0x2ec], R11 ;  /* 0x0002ec0b01007387 */ /* 0x0005e20000100800 */
[----:B------:R-:W-:-:S03]  /*1bd80*/  LEA.HI.X.SX32 R15, R44, R6, 0x1, P3 ;  /* 0x000000062c0f7211 */ /* 0x000fc600018f0eff */
[----:B------:R0:W-:Y:S04]  /*1bd90*/  STL [R1+0x2e0], R14 ;  /* 0x0002e00e01007387 */ /* 0x0001e80000100800 */
[----:B------:R-:W4:Y:S01]  /*1bda0*/  LDL.LU R36, [R1+0x64] ;  /* 0x0000640001247983 */ /* 0x000f220000300800 */
[----:B--2---:R-:W-:-:S05]  /*1bdb0*/  IADD3 R11, P5, PT, R42, R7, RZ ;  /* 0x000000072a0b7210 */ /* 0x004fca0007fbe0ff */
[----:B------:R3:W-:Y:S04]  /*1bdc0*/  STL [R1+0x32c], R11 ;  /* 0x00032c0b01007387 */ /* 0x0007e80000100800 */
[----:B------:R-:W-:Y:S01]  /*1bdd0*/  STL [R1+0x2e8], R15 ;  /* 0x0002e80f01007387 */ /* 0x000fe20000100800 */
[----:B0-----:R-:W-:-:S03]  /*1bde0*/  LEA.HI.X.SX32 R14, R42, R6, 0x1, P5 ;  /* 0x000000062a0e7211 */ /* 0x001fc600028f0eff */
[----:B------:R-:W2:Y:S01]  /*1bdf0*/  LDL.LU R44, [R1+0x78] ;  /* 0x00007800012c7983 */ /* 0x000ea20000300800 */
[----:B---3--:R-:W-:-:S05]  /*1be00*/  IADD3 R11, P3, PT, R33, R7, RZ ;  /* 0x00000007210b7210 */ /* 0x008fca0007f7e0ff */
[----:B------:R0:W-:Y:S04]  /*1be10*/  STL [R1+0x334], R11 ;  /* 0x0003340b01007387 */ /* 0x0001e80000100800 */
[----:B------:R1:W-:Y:S04]  /*1be20*/  STL [R1+0x328], R14 ;  /* 0x0003280e01007387 */ /* 0x0003e80000100800 */
[----:B------:R-:W3:Y:S01]  /*1be30*/  LDL.LU R42, [R1+0x60] ;  /* 0x00006000012a7983 */ /* 0x000ee20000300800 */
[----:B0-----:R-:W-:-:S05]  /*1be40*/  IADD3 R11, P5, PT, R38, R7, RZ ;  /* 0x00000007260b7210 */ /* 0x001fca0007fbe0ff */
[----:B------:R0:W-:Y:S01]  /*1be50*/  STL [R1+0x33c], R11 ;  /* 0x00033c0b01007387 */ /* 0x0001e20000100800 */
[-C--:B-1----:R-:W-:Y:S02]  /*1be60*/  LEA.HI.X.SX32 R14, R38, R6.reuse, 0x1, P5 ;  /* 0x00000006260e7211 */ /* 0x082fe400028f0eff */
[----:B0-----:R-:W-:Y:S02]  /*1be70*/  LEA.HI.X.SX32 R11, R33, R6, 0x1, P3 ;  /* 0x00000006210b7211 */ /* 0x001fe400018f0eff */
[----:B----4-:R-:W-:-:S03]  /*1be80*/  IADD3 R15, P3, PT, R41, R7, RZ ;  /* 0x00000007290f7210 */ /* 0x010fc60007f7e0ff */
[----:B------:R0:W-:Y:S04]  /*1be90*/  STL [R1+0x330], R11 ;  /* 0x0003300b01007387 */ /* 0x0001e80000100800 */
[----:B------:R-:W-:Y:S04]  /*1bea0*/  STL [R1+0x344], R15 ;  /* 0x0003440f01007387 */ /* 0x000fe80000100800 */
[----:B------:R-:W4:Y:S01]  /*1beb0*/  LDL.LU R38, [R1+0x74] ;  /* 0x0000740001267983 */ /* 0x000f220000300800 */
[----:B0-----:R-:W-:-:S03]  /*1bec0*/  IADD3 R11, P5, PT, R39, R7, RZ ;  /* 0x00000007270b7210 */ /* 0x001fc60007fbe0ff */
[----:B------:R-:W-:Y:S04]  /*1bed0*/  STL [R1+0x338], R14 ;  /* 0x0003380e01007387 */ /* 0x000fe80000100800 */
[----:B------:R0:W-:Y:S02]  /*1bee0*/  STL [R1+0x34c], R11 ;  /* 0x00034c0b01007387 */ /* 0x0001e40000100800 */
[-C--:B0-----:R-:W-:Y:S02]  /*1bef0*/  LEA.HI.X.SX32 R11, R41, R6.reuse, 0x1, P3 ;  /* 0x00000006290b7211 */ /* 0x081fe400018f0eff */
[----:B------:R-:W4:Y:S01]  /*1bf00*/  LDL.LU R41, [R1+0x5c] ;  /* 0x00005c0001297983 */ /* 0x000f220000300800 */
[-C--:B------:R-:W-:Y:S02]  /*1bf10*/  IADD3 R15, P3, PT, R0, R7.reuse, RZ ;  /* 0x00000007000f7210 */ /* 0x080fe40007f7e0ff */
[----:B------:R-:W-:Y:S01]  /*1bf20*/  LEA.HI.X.SX32 R14, R39, R6, 0x1, P5 ;  /* 0x00000006270e7211 */ /* 0x000fe200028f0eff */
[----:B------:R0:W-:Y:S04]  /*1bf30*/  STL [R1+0x340], R11 ;  /* 0x0003400b01007387 */ /* 0x0001e80000100800 */
[----:B------:R-:W-:Y:S04]  /*1bf40*/  STL [R1+0x36c], R15 ;  /* 0x00036c0f01007387 */ /* 0x000fe80000100800 */
[----:B------:R-:W4:Y:S01]  /*1bf50*/  LDL.LU R39, [R1+0x9c] ;  /* 0x00009c0001277983 */ /* 0x000f220000300800 */
[----:B0-----:R-:W-:-:S03]  /*1bf60*/  IADD3 R11, P5, PT, R49, R7, RZ ;  /* 0x00000007310b7210 */ /* 0x001fc60007fbe0ff */
[----:B------:R0:W-:Y:S04]  /*1bf70*/  STL [R1+0x348], R14 ;  /* 0x0003480e01007387 */ /* 0x0001e80000100800 */
[----:B------:R1:W-:Y:S01]  /*1bf80*/  STL [R1+0x374], R11 ;  /* 0x0003740b01007387 */ /* 0x0003e20000100800 */
[----:B0-----:R-:W-:Y:S02]  /*1bf90*/  LEA.HI.X.SX32 R14, R0, R6, 0x1, P3 ;  /* 0x00000006000e7211 */ /* 0x001fe400018f0eff */
[----:B------:R-:W-:-:S03]  /*1bfa0*/  IADD3 R0, P3, PT, R35, R7, RZ ;  /* 0x0000000723007210 */ /* 0x000fc60007f7e0ff */
[----:B------:R-:W-:Y:S01]  /*1bfb0*/  STL [R1+0x368], R14 ;  /* 0x0003680e01007387 */ /* 0x000fe20000100800 */
[----:B-1----:R-:W-:-:S03]  /*1bfc0*/  LEA.HI.X.SX32 R11, R49, R6, 0x1, P5 ;  /* 0x00000006310b7211 */ /* 0x002fc600028f0eff */
[----:B------:R-:W4:Y:S04]  /*1bfd0*/  LDL.LU R15, [R1+0x58] ;  /* 0x00005800010f7983 */ /* 0x000f280000300800 */
[----:B------:R0:W-:Y:S04]  /*1bfe0*/  STL [R1+0x37c], R0 ;  /* 0x00037c0001007387 */ /* 0x0001e80000100800 */
[----:B------:R1:W-:Y:S01]  /*1bff0*/  STL [R1+0x370], R11 ;  /* 0x0003700b01007387 */ /* 0x0003e20000100800 */
[----:B0-----:R-:W-:-:S05]  /*1c000*/  IADD3 R0, P5, PT, R47, R7, RZ ;  /* 0x000000072f007210 */ /* 0x001fca0007fbe0ff */
[----:B------:R0:W-:Y:S04]  /*1c010*/  STL [R1+0x384], R0 ;  /* 0x0003840001007387 */ /* 0x0001e80000100800 */
[----:B------:R-:W4:Y:S01]  /*1c020*/  LDL.LU R33, [R1+0xb4] ;  /* 0x0000b40001217983 */ /* 0x000f220000300800 */
[----:B-1----:R-:W-:Y:S02]  /*1c030*/  LEA.HI.X.SX32 R11, R35, R6, 0x1, P3 ;  /* 0x00000006230b7211 */ /* 0x002fe400018f0eff */
[----:B0-----:R-:W-:-:S03]  /*1c040*/  IADD3 R0, P3, PT, R45, R7, RZ ;  /* 0x000000072d007210 */ /* 0x001fc60007f7e0ff */
[----:B------:R-:W-:Y:S01]  /*1c050*/  STL [R1+0x378], R11 ;  /* 0x0003780b01007387 */ /* 0x000fe20000100800 */
[----:B------:R-:W-:-:S03]  /*1c060*/  LEA.HI.X.SX32 R14, R47, R6, 0x1, P5 ;  /* 0x000000062f0e7211 */ /* 0x000fc600028f0eff */
[----:B------:R0:W-:Y:S01]  /*1c070*/  STL [R1+0x38c], R0 ;  /* 0x00038c0001007387 */ /* 0x0001e20000100800 */
[----:B------:R-:W-:-:S03]  /*1c080*/  LEA.HI.X.SX32 R35, R45, R6, 0x1, P3 ;  /* 0x000000062d237211 */ /* 0x000fc600018f0eff */
[----:B0-----:R-:W4:Y:S04]  /*1c090*/  LDL.LU R0, [R1+0x98] ;  /* 0x0000980001007983 */ /* 0x001f280000300800 */
[----:B------:R0:W-:Y:S01]  /*1c0a0*/  STL [R1+0x380], R14 ;  /* 0x0003800e01007387 */ /* 0x0001e20000100800 */
[----:B------:R-:W-:-:S05]  /*1c0b0*/  IADD3 R11, P5, PT, R36, R7, RZ ;  /* 0x00000007240b7210 */ /* 0x000fca0007fbe0ff */
[----:B------:R2:W-:Y:S01]  /*1c0c0*/  STL [R1+0x3ac], R11 ;  /* 0x0003ac0b01007387 */ /* 0x0005e20000100800 */
[----:B0-----:R-:W-:-:S03]  /*1c0d0*/  LEA.HI.X.SX32 R14, R36, R6, 0x1, P5 ;  /* 0x00000006240e7211 */ /* 0x001fc600028f0eff */
[----:B------:R0:W-:Y:S04]  /*1c0e0*/  STL [R1+0x388], R35 ;  /* 0x0003882301007387 */ /* 0x0001e80000100800 */
[----:B------:R-:W4:Y:S01]  /*1c0f0*/  LDL.LU R49, [R1+0xbc] ;  /* 0x0000bc0001317983 */ /* 0x000f220000300800 */
[----:B--2---:R-:W-:-:S05]  /*1c100*/  IADD3 R11, P3, PT, R44, R7, RZ ;  /* 0x000000072c0b7210 */ /* 0x004fca0007f7e0ff */
[----:B------:R3:W-:Y:S04]  /*1c110*/  STL [R1+0x3b4], R11 ;  /* 0x0003b40b01007387 */ /* 0x0007e80000100800 */
[----:B------:R1:W-:Y:S04]  /*1c120*/  STL [R1+0x3a8], R14 ;  /* 0x0003a80e01007387 */ /* 0x0003e80000100800 */
[----:B0-----:R-:W2:Y:S01]  /*1c130*/  LDL.LU R35, [R1+0xb0] ;  /* 0x0000b00001237983 */ /* 0x001ea20000300800 */
[----:B---3--:R-:W-:-:S05]  /*1c140*/  IADD3 R11, P5, PT, R42, R7, RZ ;  /* 0x000000072a0b7210 */ /* 0x008fca0007fbe0ff */
[----:B------:R4:W-:Y:S01]  /*1c150*/  STL [R1+0x3bc], R11 ;  /* 0x0003bc0b01007387 */ /* 0x0009e20000100800 */
[----:B-1----:R-:W-:-:S03]  /*1c160*/  LEA.HI.X.SX32 R14, R44, R6, 0x1, P3 ;  /* 0x000000062c0e7211 */ /* 0x002fc600018f0eff */
[----:B------:R-:W3:Y:S04]  /*1c170*/  LDL.LU R47, [R1+0xd4] ;  /* 0x0000d400012f7983 */ /* 0x000ee80000300800 */
[----:B------:R0:W-:Y:S04]  /*1c180*/  STL [R1+0x3b0], R14 ;  /* 0x0003b00e01007387 */ /* 0x0001e80000100800 */
[----:B------:R-:W3:Y:S01]  /*1c190*/  LDL.LU R45, [R1+0xb8] ;  /* 0x0000b800012d7983 */ /* 0x000ee20000300800 */
[----:B----4-:R-:W-:Y:S02]  /*1c1a0*/  IADD3 R11, P3, PT, R38, R7, RZ ;  /* 0x00000007260b7210 */ /* 0x010fe40007f7e0ff */
[----:B0-----:R-:W-:-:S03]  /*1c1b0*/  LEA.HI.X.SX32 R14, R42, R6, 0x1, P5 ;  /* 0x000000062a0e7211 */ /* 0x001fc600028f0eff */
[----:B------:R0:W-:Y:S04]  /*1c1c0*/  STL [R1+0x3c4], R11 ;  /* 0x0003c40b01007387 */ /* 0x0001e80000100800 */
[----:B------:R-:W4:Y:S04]  /*1c1d0*/  LDL.LU R36, [R1+0xe0] ;  /* 0x0000e00001247983 */ /* 0x000f280000300800 */
[----:B------:R1:W-:Y:S04]  /*1c1e0*/  STL [R1+0x3b8], R14 ;  /* 0x0003b80e01007387 */ /* 0x0003e80000100800 */
[----:B------:R-:W4:Y:S01]  /*1c1f0*/  LDL.LU R44, [R1+0xd0] ;  /* 0x0000d000012c7983 */ /* 0x000f220000300800 */
[----:B0-----:R-:W-:-:S02]  /*1c200*/  IADD3 R11, P5, PT, R41, R7, RZ ;  /* 0x00000007290b7210 */ /* 0x001fc40007fbe0ff */
[----:B-1----:R-:W-:-:S03]  /*1c210*/  LEA.HI.X.SX32 R14, R38, R6, 0x1, P3 ;  /* 0x00000006260e7211 */ /* 0x002fc600018f0eff */
[----:B------:R0:W-:Y:S04]  /*1c220*/  STL [R1+0x3cc], R11 ;  /* 0x0003cc0b01007387 */ /* 0x0001e80000100800 */
[----:B------:R-:W4:Y:S01]  /*1c230*/  LDL.LU R42, [R1+0xec] ;  /* 0x0000ec00012a7983 */ /* 0x000f220000300800 */
[----:B0-----:R-:W-:-:S03]  /*1c240*/  IADD3 R11, P3, PT, R39, R7, RZ ;  /* 0x00000007270b7210 */ /* 0x001fc60007f7e0ff */
[----:B------:R0:W-:Y:S04]  /*1c250*/  STL [R1+0x3c0], R14 ;  /* 0x0003c00e01007387 */ /* 0x0001e80000100800 */
[----:B------:R1:W-:Y:S04]  /*1c260*/  STL [R1+0x3ec], R11 ;  /* 0x0003ec0b01007387 */ /* 0x0003e80000100800 */
[----:B------:R-:W4:Y:S01]  /*1c270*/  LDL.LU R38, [R1+0xdc] ;  /* 0x0000dc0001267983 */ /* 0x000f220000300800 */
[----:B0-----:R-:W-:-:S05]  /*1c280*/  LEA.HI.X.SX32 R14, R41, R6, 0x1, P5 ;  /* 0x00000006290e7211 */ /* 0x001fca00028f0eff */
[----:B------:R0:W-:Y:S04]  /*1c290*/  STL [R1+0x3c8], R14 ;  /* 0x0003c80e01007387 */ /* 0x0001e80000100800 */
[----:B------:R-:W4:Y:S01]  /*1c2a0*/  LDL.LU R41, [R1+0xf4] ;  /* 0x0000f40001297983 */ /* 0x000f220000300800 */
[----:B-1----:R-:W-:-:S05]  /*1c2b0*/  IADD3 R11, P5, PT, R15, R7, RZ ;  /* 0x000000070f0b7210 */ /* 0x002fca0007fbe0ff */
[----:B------:R1:W-:Y:S01]  /*1c2c0*/  STL [R1+0x3f4], R11 ;  /* 0x0003f40b01007387 */ /* 0x0003e20000100800 */
[----:B0-----:R-:W-:-:S03]  /*1c2d0*/  LEA.HI.X.SX32 R14, R39, R6, 0x1, P3 ;  /* 0x00000006270e7211 */ /* 0x001fc600018f0eff */
[----:B------:R-:W4:Y:S04]  /*1c2e0*/  LDL.LU R39, [R1+0xe8] ;  /* 0x0000e80001277983 */ /* 0x000f280000300800 */
[----:B------:R0:W-:Y:S01]  /*1c2f0*/  STL [R1+0x3e8], R14 ;  /* 0x0003e80e01007387 */ /* 0x0001e20000100800 */
[----:B-1----:R-:W-:Y:S02]  /*1c300*/  IADD3 R11, P3, PT, R33, R7, RZ ;  /* 0x00000007210b7210 */ /* 0x002fe40007f7e0ff */
[----:B0-----:R-:W-:-:S03]  /*1c310*/  LEA.HI.X.SX32 R14, R15, R6, 0x1, P5 ;  /* 0x000000060f0e7211 */ /* 0x001fc600028f0eff */
[----:B------:R0:W-:Y:S04]  /*1c320*/  STL [R1+0x3fc], R11 ;  /* 0x0003fc0b01007387 */ /* 0x0001e80000100800 */
[----:B0-----:R-:W4:Y:S04]  /*1c330*/  LDL.LU R11, [R1+0xfc] ;  /* 0x0000fc00010b7983 */ /* 0x001f280000300800 */
[----:B------:R0:W-:Y:S04]  /*1c340*/  STL [R1+0x3f0], R14 ;  /* 0x0003f00e01007387 */ /* 0x0001e80000100800 */
[----:B0-----:R-:W4:Y:S01]  /*1c350*/  LDL.LU R14, [R1+0xf0] ;  /* 0x0000f000010e7983 */ /* 0x001f220000300800 */
[----:B------:R-:W-:-:S02]  /*1c360*/  IADD3 R15, P5, PT, R0, R7, RZ ;  /* 0x00000007000f7210 */ /* 0x000fc40007fbe0ff */
[----:B------:R-:W-:-:S03]  /*1c370*/  LEA.HI.X.SX32 R33, R33, R6, 0x1, P3 ;  /* 0x0000000621217211 */ /* 0x000fc600018f0eff */
[----:B------:R0:W-:Y:S01]  /*1c380*/  STL [R1+0x404], R15 ;  /* 0x0004040f01007387 */ /* 0x0001e20000100800 */
[----:B------:R-:W-:-:S03]  /*1c390*/  LEA.HI.X.SX32 R0, R0, R6, 0x1, P5 ;  /* 0x0000000600007211 */ /* 0x000fc600028f0eff */
[----:B0-----:R-:W4:Y:S04]  /*1c3a0*/  LDL.LU R15, [R1+0x104] ;  /* 0x00010400010f7983 */ /* 0x001f280000300800 */
[----:B------:R0:W-:Y:S02]  /*1c3b0*/  STL [R1+0x3f8], R33 ;  /* 0x0003f82101007387 */ /* 0x0001e40000100800 */
[----:B0-----:R-:W-:-:S05]  /*1c3c0*/  IADD3 R33, P3, PT, R49, R7, RZ ;  /* 0x0000000731217210 */ /* 0x001fca0007f7e0ff */
[----:B------:R0:W-:Y:S01]  /*1c3d0*/  STL [R1+0x40c], R33 ;  /* 0x00040c2101007387 */ /* 0x0001e20000100800 */
[----:B------:R-:W-:-:S03]  /*1c3e0*/  LEA.HI.X.SX32 R49, R49, R6, 0x1, P3 ;  /* 0x0000000631317211 */ /* 0x000fc600018f0eff */
[----:B0-----:R-:W4:Y:S04]  /*1c3f0*/  LDL.LU R33, [R1+0x1174] ;  /* 0x0011740001217983 */ /* 0x001f280000300800 */
[----:B------:R2:W-:Y:S02]  /*1c400*/  STL [R1+0x400], R0 ;  /* 0x0004000001007387 */ /* 0x0005e40000100800 */
[----:B--2---:R-:W-:-:S05]  /*1c410*/  IADD3 R0, P5, PT, R35, R7, RZ ;  /* 0x0000000723007210 */ /* 0x004fca0007fbe0ff */
[----:B------:R0:W-:Y:S01]  /*1c420*/  STL [R1+0x42c], R0 ;  /* 0x00042c0001007387 */ /* 0x0001e20000100800 */
[----:B------:R-:W-:-:S03]  /*1c430*/  LEA.HI.X.SX32 R35, R35, R6, 0x1, P5 ;  /* 0x0000000623237211 */ /* 0x000fc600028f0eff */
[----:B0-----:R-:W2:Y:S04]  /*1c440*/  LDL.LU R0, [R1+0x1170] ;  /* 0x0011700001007983 */ /* 0x001ea80000300800 */
[----:B------:R3:W-:Y:S02]  /*1c450*/  STL [R1+0x408], R49 ;  /* 0x0004083101007387 */ /* 0x0007e40000100800 */
[----:B---3--:R-:W-:-:S05]  /*1c460*/  IADD3 R49, P3, PT, R47, R7, RZ ;  /* 0x000000072f317210 */ /* 0x008fca0007f7e0ff */
[----:B------:R0:W-:Y:S01]  /*1c470*/  STL [R1+0x434], R49 ;  /* 0x0004343101007387 */ /* 0x0001e20000100800 */
[----:B------:R-:W-:-:S03]  /*1c480*/  LEA.HI.X.SX32 R47, R47, R6, 0x1, P3 ;  /* 0x000000062f2f7211 */ /* 0x000fc600018f0eff */
[----:B0-----:R-:W3:Y:S04]  /*1c490*/  LDL.LU R49, [R1+0x116c] ;  /* 0x00116c0001317983 */ /* 0x001ee80000300800 */
[----:B------:R0:W-:Y:S02]  /*1c4a0*/  STL [R1+0x428], R35 ;  /* 0x0004282301007387 */ /* 0x0001e40000100800 */
[----:B0-----:R-:W-:-:S05]  /*1c4b0*/  IADD3 R35, P5, PT, R45, R7, RZ ;  /* 0x000000072d237210 */ /* 0x001fca0007fbe0ff */
[----:B------:R0:W-:Y:S01]  /*1c4c0*/  STL [R1+0x43c], R35 ;  /* 0x00043c2301007387 */ /* 0x0001e20000100800 */
[----:B------:R-:W-:-:S03]  /*1c4d0*/  LEA.HI.X.SX32 R45, R45, R6, 0x1, P5 ;  /* 0x000000062d2d7211 */ /* 0x000fc600028f0eff */
[----:B0-----:R-:W2:Y:S04]  /*1c4e0*/  LDL.LU R35, [R1+0x1168] ;  /* 0x0011680001237983 */ /* 0x001ea80000300800 */
[----:B------:R4:W-:Y:S02]  /*1c4f0*/  STL [R1+0x430], R47 ;  /* 0x0004302f01007387 */ /* 0x0009e40000100800 */
[----:B----4-:R-:W-:-:S05]  /*1c500*/  IADD3 R47, P3, PT, R36, R7, RZ ;  /* 0x00000007242f7210 */ /* 0x010fca0007f7e0ff */
[----:B------:R0:W-:Y:S01]  /*1c510*/  STL [R1+0x444], R47 ;  /* 0x0004442f01007387 */ /* 0x0001e20000100800 */
[----:B------:R-:W-:-:S03]  /*1c520*/  LEA.HI.X.SX32 R36, R36, R6, 0x1, P3 ;  /* 0x0000000624247211 */ /* 0x000fc600018f0eff */
[----:B0-----:R-:W4:Y:S04]  /*1c530*/  LDL.LU R47, [R1+0x1164] ;  /* 0x00116400012f7983 */ /* 0x001f280000300800 */
[----:B------:R0:W-:Y:S02]  /*1c540*/  STL [R1+0x438], R45 ;  /* 0x0004382d01007387 */ /* 0x0001e40000100800 */
[----:B0-----:R-:W-:-:S05]  /*1c550*/  IADD3 R45, P5, PT, R44, R7, RZ ;  /* 0x000000072c2d7210 */ /* 0x001fca0007fbe0ff */
[----:B------:R0:W-:Y:S01]  /*1c560*/  STL [R1+0x44c], R45 ;  /* 0x00044c2d01007387 */ /* 0x0001e20000100800 */
[----:B------:R-:W-:-:S03]  /*1c570*/  LEA.HI.X.SX32 R44, R44, R6, 0x1, P5 ;  /* 0x000000062c2c7211 */ /* 0x000fc600028f0eff */
[----:B0-----:R-:W2:Y:S04]  /*1c580*/  LDL.LU R45, [R1+0x1160] ;  /* 0x00116000012d7983 */ /* 0x001ea80000300800 */
        /* <DEDUP_REMOVED lines=22> */
[----:B------:R0:W-:Y:S04]  /*1c6f0*/  STL [R1+0x484], R41 ;  /* 0x0004842901007387 */ /* 0x0001e80000100800 */
[----:B0-----:R-:W2:Y:S04]  /*1c700*/  LDL.LU R41, [R1+0x114c] ;  /* 0x00114c0001297983 */ /* 0x001ea80000300800 */
[----:B------:R0:W-:Y:S02]  /*1c710*/  STL [R1+0x478], R39 ;  /* 0x0004782701007387 */ /* 0x0001e40000100800 */
[----:B0-----:R-:W-:-:S05]  /*1c720*/  IADD3 R39, P5, PT, R14, R7, RZ ;  /* 0x000000070e277210 */ /* 0x001fca0007fbe0ff */
[----:B------:R0:W-:Y:S04]  /*1c730*/  STL [R1+0x48c], R39 ;  /* 0x00048c2701007387 */ /* 0x0001e80000100800 */
[----:B0-----:R-:W2:Y:S01]  /*1c740*/  LDL.LU R39, [R1+0x1148] ;  /* 0x0011480001277983 */ /* 0x001ea20000300800 */
[----:B------:R-:W-:-:S05]  /*1c750*/  LEA.HI.X.SX32 R11, R11, R6, 0x1, P3 ;  /* 0x000000060b0b7211 */ /* 0x000fca00018f0eff */
[----:B------:R0:W-:Y:S01]  /*1c760*/  STL [R1+0x480], R11 ;  /* 0x0004800b01007387 */ /* 0x0001e20000100800 */
[----:B------:R-:W-:Y:S02]  /*1c770*/  LEA.HI.X.SX32 R14, R14, R6, 0x1, P5 ;  /* 0x000000060e0e7211 */ /* 0x000fe400028f0eff */
[----:B0-----:R-:W-:-:S05]  /*1c780*/  IADD3 R11, P3, PT, R15, R7, RZ ;  /* 0x000000070f0b7210 */ /* 0x001fca0007f7e0ff */
[----:B------:R2:W-:Y:S01]  /*1c790*/  STL [R1+0x4a4], R11 ;  /* 0x0004a40b01007387 */ /* 0x0005e20000100800 */
[----:B------:R-:W-:-:S03]  /*1c7a0*/  LEA.HI.X.SX32 R15, R15, R6, 0x1, P3 ;  /* 0x000000060f0f7211 */ /* 0x000fc600018f0eff */
[----:B------:R0:W-:Y:S01]  /*1c7b0*/  STL [R1+0x488], R14 ;  /* 0x0004880e01007387 */ /* 0x0001e20000100800 */
[----:B------:R-:W-:Y:S02]  /*1c7c0*/  IMAD R13, R13, UR74, RZ ;  /* 0x0000004a0d0d7c24 */ /* 0x000fe4000f8e02ff */
[----:B------:R-:W-:Y:S02]  /*1c7d0*/  IMAD R16, R16, UR73, RZ ;  /* 0x0000004910107c24 */ /* 0x000fe4000f8e02ff */
[----:B------:R-:W-:Y:S02]  /*1c7e0*/  IMAD R17, R17, UR72, RZ ;  /* 0x0000004811117c24 */ /* 0x000fe4000f8e02ff */
[----:B------:R-:W-:Y:S02]  /*1c7f0*/  IMAD R18, R18, UR71, RZ ;  /* 0x0000004712127c24 */ /* 0x000fe4000f8e02ff */
[----:B------:R-:W-:Y:S02]  /*1c800*/  IMAD R23, R23, UR70, RZ ;  /* 0x0000004617177c24 */ /* 0x000fe4000f8e02ff */
[----:B------:R-:W-:Y:S01]  /*1c810*/  IMAD R24, R24, UR69, RZ ;  /* 0x0000004518187c24 */ /* 0x000fe2000f8e02ff */
[----:B------:R-:W-:Y:S01]  /*1c820*/  SEL R27, R20, R27, !P4 ;  /* 0x0000001b141b7207 */ /* 0x000fe20006000000 */
[----:B------:R-:W-:Y:S01]  /*1c830*/  IMAD R26, R26, UR68, RZ ;  /* 0x000000441a1a7c24 */ /* 0x000fe2000f8e02ff */
[----:B------:R-:W-:-:S03]  /*1c840*/  SEL R28, R20, R28, !P4 ;  /* 0x0000001c141c7207 */ /* 0x000fc60006000000 */
[----:B------:R-:W-:Y:S02]  /*1c850*/  IMAD R27, R27, UR67, RZ ;  /* 0x000000431b1b7c24 */ /* 0x000fe4000f8e02ff */
[----:B------:R-:W-:Y:S01]  /*1c860*/  IMAD R28, R28, UR66, RZ ;  /* 0x000000421c1c7c24 */ /* 0x000fe2000f8e02ff */
[----:B------:R-:W-:Y:S01]  /*1c870*/  SEL R34, R20, R34, !P4 ;  /* 0x0000002214227207 */ /* 0x000fe20006000000 */
[----:B------:R-:W-:Y:S01]  /*1c880*/  IMAD R32, R32, UR65, RZ ;  /* 0x0000004120207c24 */ /* 0x000fe2000f8e02ff */
[----:B------:R-:W-:-:S03]  /*1c890*/  SEL R37, R20, R37, !P4 ;  /* 0x0000002514257207 */ /* 0x000fc60006000000 */
[----:B------:R-:W-:Y:S01]  /*1c8a0*/  IMAD R34, R34, UR64, RZ ;  /* 0x0000004022227c24 */ /* 0x000fe2000f8e02ff */
[----:B------:R-:W-:Y:S01]  /*1c8b0*/  SEL R40, R20, R40, !P4 ;  /* 0x0000002814287207 */ /* 0x000fe20006000000 */
[----:B------:R-:W-:-:S04]  /*1c8c0*/  IMAD R37, R37, UR63, RZ ;  /* 0x0000003f25257c24 */ /* 0x000fc8000f8e02ff */
[----:B------:R-:W-:Y:S01]  /*1c8d0*/  IMAD R40, R40, UR9, RZ ;  /* 0x0000000928287c24 */ /* 0x000fe2000f8e02ff */
[C---:B------:R-:W-:Y:S01]  /*1c8e0*/  SEL R46, R20.reuse, R46, !P4 ;  /* 0x0000002e142e7207 */ /* 0x040fe20006000000 */
[----:B------:R-:W-:Y:S01]  /*1c8f0*/  IMAD R43, R43, UR27, RZ ;  /* 0x0000001b2b2b7c24 */ /* 0x000fe2000f8e02ff */
[C---:B------:R-:W-:Y:S02]  /*1c900*/  SEL R48, R20.reuse, R48, !P4 ;  /* 0x0000003014307207 */ /* 0x040fe40006000000 */
[----:B------:R-:W-:Y:S01]  /*1c910*/  SEL R52, R20, R52, !P4 ;  /* 0x0000003414347207 */ /* 0x000fe20006000000 */
[----:B------:R-:W-:Y:S01]  /*1c920*/  IMAD R46, R46, UR10, RZ ;  /* 0x0000000a2e2e7c24 */ /* 0x000fe2000f8e02ff */
[----:B------:R-:W-:Y:S01]  /*1c930*/  SEL R2, R20, R2, !P4 ;  /* 0x0000000214027207 */ /* 0x000fe20006000000 */
[----:B------:R-:W-:Y:S01]  /*1c940*/  IMAD R48, R48, UR11, RZ ;  /* 0x0000000b30307c24 */ /* 0x000fe2000f8e02ff */
[----:B------:R-:W-:Y:S01]  /*1c950*/  SEL R54, R20, R54, !P4 ;  /* 0x0000003614367207 */ /* 0x000fe20006000000 */
[----:B------:R-:W-:Y:S01]  /*1c960*/  IMAD R52, R52, UR12, RZ ;  /* 0x0000000c34347c24 */ /* 0x000fe2000f8e02ff */
[----:B------:R-:W-:-:S02]  /*1c970*/  SEL R57, R20, R57, !P4 ;  /* 0x0000003914397207 */ /* 0x000fc40006000000 */
[----:B------:R-:W-:Y:S01]  /*1c980*/  SEL R60, R20, R60, !P4 ;  /* 0x0000003c143c7207 */ /* 0x000fe20006000000 */
[----:B------:R-:W-:Y:S01]  /*1c990*/  IMAD R54, R54, UR13, RZ ;  /* 0x0000000d36367c24 */ /* 0x000fe2000f8e02ff */
[C---:B------:R-:W-:Y:S01]  /*1c9a0*/  SEL R63, R20.reuse, R63, !P4 ;  /* 0x0000003f143f7207 */ /* 0x040fe20006000000 */
[----:B------:R-:W-:Y:S01]  /*1c9b0*/  IMAD R57, R57, UR14, RZ ;  /* 0x0000000e39397c24 */ /* 0x000fe2000f8e02ff */
[----:B------:R-:W-:Y:S01]  /*1c9c0*/  SEL R5, R20, R5, !P4 ;  /* 0x0000000514057207 */ /* 0x000fe20006000000 */
[----:B------:R-:W-:Y:S02]  /*1c9d0*/  IMAD R60, R60, UR15, RZ ;  /* 0x0000000f3c3c7c24 */ /* 0x000fe4000f8e02ff */
[----:B------:R-:W-:Y:S02]  /*1c9e0*/  IMAD R65, R65, UR17, RZ ;  /* 0x0000001141417c24 */ /* 0x000fe4000f8e02ff */
[----:B------:R-:W-:Y:S02]  /*1c9f0*/  IMAD R66, R66, UR18, RZ ;  /* 0x0000001242427c24 */ /* 0x000fe4000f8e02ff */
[----:B------:R-:W-:-:S02]  /*1ca00*/  IMAD R67, R67, UR19, RZ ;  /* 0x0000001343437c24 */ /* 0x000fc4000f8e02ff */
[----:B------:R-:W-:Y:S01]  /*1ca10*/  IMAD R70, R70, UR20, RZ ;  /* 0x0000001446467c24 */ /* 0x000fe2000f8e02ff */
[C---:B------:R-:W-:Y:S01]  /*1ca20*/  SEL R4, R20.reuse, R4, !P4 ;  /* 0x0000000414047207 */ /* 0x040fe20006000000 */
[----:B------:R-:W-:Y:S02]  /*1ca30*/  IMAD R63, R63, UR16, RZ ;  /* 0x000000103f3f7c24 */ /* 0x000fe4000f8e02ff */
[----:B------:R-:W-:Y:S02]  /*1ca40*/  IMAD R73, R73, UR21, RZ ;  /* 0x0000001549497c24 */ /* 0x000fe4000f8e02ff */
[----:B------:R-:W-:Y:S02]  /*1ca50*/  IMAD R79, R79, UR24, RZ ;  /* 0x000000184f4f7c24 */ /* 0x000fe4000f8e02ff */
[----:B------:R-:W-:Y:S01]  /*1ca60*/  IMAD R83, R83, UR25, RZ ;  /* 0x0000001953537c24 */ /* 0x000fe2000f8e02ff */
[----:B------:R-:W-:Y:S01]  /*1ca70*/  SEL R85, R20, R85, !P4 ;  /* 0x0000005514557207 */ /* 0x000fe20006000000 */
[----:B------:R-:W-:Y:S01]  /*1ca80*/  IMAD R88, R88, UR62, RZ ;  /* 0x0000003e58587c24 */ /* 0x000fe2000f8e02ff */
[----:B------:R-:W-:-:S02]  /*1ca90*/  SEL R84, R20, R84, !P4 ;  /* 0x0000005414547207 */ /* 0x000fc40006000000 */
[C---:B------:R-:W-:Y:S02]  /*1caa0*/  SEL R82, R20.reuse, R82, !P4 ;  /* 0x0000005214527207 */ /* 0x040fe40006000000 */
[----:B------:R-:W-:Y:S01]  /*1cab0*/  SEL R81, R20, R81, !P4 ;  /* 0x0000005114517207 */ /* 0x000fe20006000000 */
[----:B------:R-:W-:Y:S01]  /*1cac0*/  IMAD R64, R64, UR57, RZ ;  /* 0x0000003940407c24 */ /* 0x000fe2000f8e02ff */
[C---:B------:R-:W-:Y:S01]  /*1cad0*/  SEL R78, R20.reuse, R78, !P4 ;  /* 0x0000004e144e7207 */ /* 0x040fe20006000000 */
[----:B------:R-:W-:Y:S01]  /*1cae0*/  VOTEU.ALL UP1, P1 ;  /* 0x0000000000ff7886 */ /* 0x000fe20000820000 */
[C---:B------:R-:W-:Y:S01]  /*1caf0*/  SEL R77, R20.reuse, R77, !P4 ;  /* 0x0000004d144d7207 */ /* 0x040fe20006000000 */
[----:B------:R-:W1:Y:S01]  /*1cb00*/  LDCU UR9, c[0x0][0x3b0] ;  /* 0x00007600ff0977ac */ /* 0x000e620008000800 */
[C---:B------:R-:W-:Y:S02]  /*1cb10*/  SEL R76, R20.reuse, R76, !P4 ;  /* 0x0000004c144c7207 */ /* 0x040fe40006000000 */
[C---:B------:R-:W-:Y:S01]  /*1cb20*/  SEL R75, R20.reuse, R75, !P4 ;  /* 0x0000004b144b7207 */ /* 0x040fe20006000000 */
[----:B------:R0:W0:Y:S01]  /*1cb30*/  @!UP1 SYNCS.EXCH.64 URZ, [UR7+0x18008], UR22 ;  /* 0x0180081607ff95b2 */ /* 0x0000220008000100 */
[C---:B------:R-:W-:Y:S01]  /*1cb40*/  SEL R74, R20.reuse, R74, !P4 ;  /* 0x0000004a144a7207 */ /* 0x040fe20006000000 */
[----:B------:R-:W0:Y:S01]  /*1cb50*/  LDCU UR10, c[0x0][0x3b0] ;  /* 0x00007600ff0a77ac */ /* 0x000e220008000800 */
[----:B------:R-:W-:-:S02]  /*1cb60*/  SEL R72, R20, R72, !P4 ;  /* 0x0000004814487207 */ /* 0x000fc40006000000 */
[C---:B------:R-:W-:Y:S01]  /*1cb70*/  SEL R71, R20.reuse, R71, !P4 ;  /* 0x0000004714477207 */ /* 0x040fe20006000000 */
[----:B------:R-:W0:Y:S01]  /*1cb80*/  LDCU UR11, c[0x0][0x3b0] ;  /* 0x00007600ff0b77ac */ /* 0x000e220008000800 */
[C---:B------:R-:W-:Y:S02]  /*1cb90*/  SEL R69, R20.reuse, R69, !P4 ;  /* 0x0000004514457207 */ /* 0x040fe40006000000 */
[----:B------:R-:W-:Y:S01]  /*1cba0*/  SEL R68, R20, R68, !P4 ;  /* 0x0000004414447207 */ /* 0x000fe20006000000 */
[----:B------:R-:W0:Y:S01]  /*1cbb0*/  LDCU UR12, c[0x0][0x3b0] ;  /* 0x00007600ff0c77ac */ /* 0x000e220008000800 */
[----:B--2---:R-:W-:-:S05]  /*1cbc0*/  IADD3 R11, P5, PT, R39, R7, RZ ;  /* 0x00000007270b7210 */ /* 0x004fca0007fbe0ff */
[----:B------:R2:W-:Y:S01]  /*1cbd0*/  STL [R1+0x4ac], R11 ;  /* 0x0004ac0b01007387 */ /* 0x0005e20000100800 */
[----:B0-----:R-:W-:-:S03]  /*1cbe0*/  LEA.HI.X.SX32 R14, R39, R6, 0x1, P5 ;  /* 0x00000006270e7211 */ /* 0x001fc600028f0eff */
[----:B------:R0:W-:Y:S04]  /*1cbf0*/  STL [R1+0x4a0], R15 ;  /* 0x0004a00f01007387 */ /* 0x0001e80000100800 */
[----:B------:R-:W3:Y:S01]  /*1cc00*/  LDL.LU R39, [R1+0x1144] ;  /* 0x0011440001277983 */ /* 0x000ee20000300800 */
[----:B--2---:R-:W-:-:S05]  /*1cc10*/  IADD3 R11, P3, PT, R41, R7, RZ ;  /* 0x00000007290b7210 */ /* 0x004fca0007f7e0ff */
[----:B------:R2:W-:Y:S01]  /*1cc20*/  STL [R1+0x4b4], R11 ;  /* 0x0004b40b01007387 */ /* 0x0005e20000100800 */
[----:B0-----:R-:W-:-:S03]  /*1cc30*/  LEA.HI.X.SX32 R15, R41, R6, 0x1, P3 ;  /* 0x00000006290f7211 */ /* 0x001fc600018f0eff */
[----:B------:R0:W-:Y:S01]  /*1cc40*/  STL [R1+0x4a8], R14 ;  /* 0x0004a80e01007387 */ /* 0x0001e20000100800 */
[----:B--2---:R-:W-:-:S05]  /*1cc50*/  IADD3 R11, P5, PT, R42, R7, RZ ;  /* 0x000000072a0b7210 */ /* 0x004fca0007fbe0ff */
[----:B------:R2:W-:Y:S01]  /*1cc60*/  STL [R1+0x4bc], R11 ;  /* 0x0004bc0b01007387 */ /* 0x0005e20000100800 */
[----:B0-----:R-:W-:-:S03]  /*1cc70*/  LEA.HI.X.SX32 R14, R42, R6, 0x1, P5 ;  /* 0x000000062a0e7211 */ /* 0x001fc600028f0eff */
[----:B------:R-:W3:Y:S01]  /*1cc80*/  LDL.LU R41, [R1+0x1140] ;  /* 0x0011400001297983 */ /* 0x000ee20000300800 */
[----:B--2---:R-:W-:-:S03]  /*1cc90*/  IADD3 R11, P3, PT, R44, R7, RZ ;  /* 0x000000072c0b7210 */ /* 0x004fc60007f7e0ff */
[----:B------:R0:W-:Y:S04]  /*1cca0*/  STL [R1+0x4b0], R15 ;  /* 0x0004b00f01007387 */ /* 0x0001e80000100800 */
[----:B------:R-:W2:Y:S04]  /*1ccb0*/  LDL.LU R42, [R1+0x113c] ;  /* 0x00113c00012a7983 */ /* 0x000ea80000300800 */
[----:B------:R1:W-:Y:S01]  /*1ccc0*/  STL [R1+0x4c4], R11 ;  /* 0x0004c40b01007387 */ /* 0x0003e20000100800 */
[----:B0-----:R-:W-:-:S03]  /*1ccd0*/  LEA.HI.X.SX32 R15, R44, R6, 0x1, P3 ;  /* 0x000000062c0f7211 */ /* 0x001fc600018f0eff */
[----:B------:R0:W-:Y:S01]  /*1cce0*/  STL [R1+0x4b8], R14 ;  /* 0x0004b80e01007387 */ /* 0x0001e20000100800 */
[----:B-1----:R-:W-:-:S05]  /*1ccf0*/  IADD3 R11, P5, PT, R45, R7, RZ ;  /* 0x000000072d0b7210 */ /* 0x002fca0007fbe0ff */
[----:B------:R4:W-:Y:S01]  /*1cd00*/  STL [R1+0x4cc], R11 ;  /* 0x0004cc0b01007387 */ /* 0x0009e20000100800 */
[----:B0-----:R-:W-:-:S03]  /*1cd10*/  LEA.HI.X.SX32 R14, R45, R6, 0x1, P5 ;  /* 0x000000062d0e7211 */ /* 0x001fc600028f0eff */
[----:B------:R-:W2:Y:S01]  /*1cd20*/  LDL.LU R44, [R1+0x1138] ;  /* 0x00113800012c7983 */ /* 0x000ea20000300800 */
[----:B----4-:R-:W-:-:S03]  /*1cd30*/  IADD3 R11, P3, PT, R47, R7, RZ ;  /* 0x000000072f0b7210 */ /* 0x010fc60007f7e0ff */
[----:B------:R0:W-:Y:S04]  /*1cd40*/  STL [R1+0x4c0], R15 ;  /* 0x0004c00f01007387 */ /* 0x0001e80000100800 */
[----:B------:R-:W4:Y:S04]  /*1cd50*/  LDL.LU R45, [R1+0x1134] ;  /* 0x00113400012d7983 */ /* 0x000f280000300800 */
[----:B------:R3:W-:Y:S01]  /*1cd60*/  STL [R1+0x4e4], R11 ;  /* 0x0004e40b01007387 */ /* 0x0007e20000100800 */
[----:B0-----:R-:W-:-:S03]  /*1cd70*/  LEA.HI.X.SX32 R15, R47, R6, 0x1, P3 ;  /* 0x000000062f0f7211 */ /* 0x001fc600018f0eff */
[----:B------:R0:W-:Y:S01]  /*1cd80*/  STL [R1+0x4c8], R14 ;  /* 0x0004c80e01007387 */ /* 0x0001e20000100800 */
[----:B---3--:R-:W-:-:S05]  /*1cd90*/  IADD3 R11, P5, PT, R49, R7, RZ ;  /* 0x00000007310b7210 */ /* 0x008fca0007fbe0ff */
[----:B------:R1:W-:Y:S01]  /*1cda0*/  STL [R1+0x4ec], R11 ;  /* 0x0004ec0b01007387 */ /* 0x0003e20000100800 */
[----:B0-----:R-:W-:-:S03]  /*1cdb0*/  LEA.HI.X.SX32 R14, R49, R6, 0x1, P5 ;  /* 0x00000006310e7211 */ /* 0x001fc600028f0eff */
[----:B------:R-:W3:Y:S01]  /*1cdc0*/  LDL.LU R47, [R1+0x1130] ;  /* 0x00113000012f7983 */ /* 0x000ee20000300800 */
[----:B-1----:R-:W-:-:S03]  /*1cdd0*/  IADD3 R11, P3, PT, R0, R7, RZ ;  /* 0x00000007000b7210 */ /* 0x002fc60007f7e0ff */
[----:B------:R0:W-:Y:S04]  /*1cde0*/  STL [R1+0x4e0], R15 ;  /* 0x0004e00f01007387 */ /* 0x0001e80000100800 */
[----:B------:R-:W2:Y:S04]  /*1cdf0*/  LDL.LU R49, [R1+0x112c] ;  /* 0x00112c0001317983 */ /* 0x000ea80000300800 */
[----:B------:R1:W-:Y:S01]  /*1ce00*/  STL [R1+0x4f4], R11 ;  /* 0x0004f40b01007387 */ /* 0x0003e20000100800 */
[----:B0-----:R-:W-:-:S03]  /*1ce10*/  LEA.HI.X.SX32 R15, R0, R6, 0x1, P3 ;  /* 0x00000006000f7211 */ /* 0x001fc600018f0eff */
[----:B------:R0:W-:Y:S01]  /*1ce20*/  STL [R1+0x4e8], R14 ;  /* 0x0004e80e01007387 */ /* 0x0001e20000100800 */
[-C--:B-1----:R-:W-:Y:S02]  /*1ce30*/  IADD3 R11, P5, PT, R9, R7.reuse, RZ ;  /* 0x00000007090b7210 */ /* 0x082fe40007fbe0ff */
[----:B0-----:R-:W-:-:S03]  /*1ce40*/  IADD3 R14, P3, PT, R8, R7, RZ ;  /* 0x00000007080e7210 */ /* 0x001fc60007f7e0ff */
[----:B------:R0:W-:Y:S04]  /*1ce50*/  STL [R1+0x4fc], R11 ;  /* 0x0004fc0b01007387 */ /* 0x0001e80000100800 */
[----:B------:R-:W2:Y:S04]  /*1ce60*/  LDL.LU R0, [R1+0x1128] ;  /* 0x0011280001007983 */ /* 0x000ea80000300800 */
[----:B------:R-:W-:Y:S01]  /*1ce70*/  STL [R1+0x4f0], R15 ;  /* 0x0004f00f01007387 */ /* 0x000fe20000100800 */
[----:B0-----:R-:W-:-:S03]  /*1ce80*/  LEA.HI.X.SX32 R11, R9, R6, 0x1, P5 ;  /* 0x00000006090b7211 */ /* 0x001fc600028f0eff */
[----:B------:R-:W2:Y:S04]  /*1ce90*/  LDL.LU R9, [R1+0x1124] ;  /* 0x0011240001097983 */ /* 0x000ea80000300800 */
[----:B------:R0:W-:Y:S04]  /*1cea0*/  STL [R1+0x504], R14 ;  /* 0x0005040e01007387 */ /* 0x0001e80000100800 */
[----:B------:R1:W-:Y:S01]  /*1ceb0*/  STL [R1+0x4f8], R11 ;  /* 0x0004f80b01007387 */ /* 0x0003e20000100800 */
[----:B0-----:R-:W-:Y:S02]  /*1cec0*/  IADD3 R14, P5, PT, R93, R7, RZ ;  /* 0x000000075d0e7210 */ /* 0x001fe40007fbe0ff */
[----:B-1----:R-:W-:-:S03]  /*1ced0*/  LEA.HI.X.SX32 R11, R8, R6, 0x1, P3 ;  /* 0x00000006080b7211 */ /* 0x002fc600018f0eff */
[----:B------:R0:W-:Y:S01]  /*1cee0*/  STL [R1+0x50c], R14 ;  /* 0x00050c0e01007387 */ /* 0x0001e20000100800 */
[----:B------:R-:W-:-:S03]  /*1cef0*/  IADD3 R15, P3, PT, R92, R7, RZ ;  /* 0x000000075c0f7210 */ /* 0x000fc60007f7e0ff */
[----:B------:R-:W2:Y:S04]  /*1cf00*/  LDL.LU R8, [R1+0x1120] ;  /* 0x0011200001087983 */ /* 0x000ea80000300800 */
[----:B------:R1:W-:Y:S01]  /*1cf10*/  STL [R1+0x500], R11 ;  /* 0x0005000b01007387 */ /* 0x0003e20000100800 */
[----:B0-----:R-:W-:-:S03]  /*1cf20*/  LEA.HI.X.SX32 R14, R93, R6, 0x1, P5 ;  /* 0x000000065d0e7211 */ /* 0x001fc600028f0eff */
[----:B------:R-:W-:Y:S04]  /*1cf30*/  STL [R1+0x524], R15 ;  /* 0x0005240f01007387 */ /* 0x000fe80000100800 */
[----:B------:R0:W-:Y:S01]  /*1cf40*/  STL [R1+0x508], R14 ;  /* 0x0005080e01007387 */ /* 0x0001e20000100800 */
[----:B-1----:R-:W-:-:S05]  /*1cf50*/  IADD3 R11, P5, PT, R91, R7, RZ ;  /* 0x000000075b0b7210 */ /* 0x002fca0007fbe0ff */
[----:B------:R1:W-:Y:S01]  /*1cf60*/  STL [R1+0x52c], R11 ;  /* 0x00052c0b01007387 */ /* 0x0003e20000100800 */
[----:B0-----:R-:W-:Y:S02]  /*1cf70*/  LEA.HI.X.SX32 R14, R92, R6, 0x1, P3 ;  /* 0x000000065c0e7211 */ /* 0x001fe400018f0eff */
[----:B------:R-:W-:-:S03]  /*1cf80*/  IADD3 R15, P3, PT, R90, R7, RZ ;  /* 0x000000075a0f7210 */ /* 0x000fc60007f7e0ff */
[----:B------:R0:W-:Y:S01]  /*1cf90*/  STL [R1+0x520], R14 ;  /* 0x0005200e01007387 */ /* 0x0001e20000100800 */
[----:B-1----:R-:W-:-:S03]  /*1cfa0*/  LEA.HI.X.SX32 R11, R91, R6, 0x1, P5 ;  /* 0x000000065b0b7211 */ /* 0x002fc600028f0eff */
[----:B------:R-:W-:Y:S04]  /*1cfb0*/  STL [R1+0x534], R15 ;  /* 0x0005340f01007387 */ /* 0x000fe80000100800 */
[----:B------:R1:W-:Y:S01]  /*1cfc0*/  STL [R1+0x528], R11 ;  /* 0x0005280b01007387 */ /* 0x0003e20000100800 */
[----:B0-----:R-:W-:-:S05]  /*1cfd0*/  IADD3 R14, P5, PT, R89, R7, RZ ;  /* 0x00000007590e7210 */ /* 0x001fca0007fbe0ff */
[----:B------:R0:W-:Y:S01]  /*1cfe0*/  STL [R1+0x53c], R14 ;  /* 0x00053c0e01007387 */ /* 0x0001e20000100800 */
[----:B-1----:R-:W-:Y:S02]  /*1cff0*/  LEA.HI.X.SX32 R11, R90, R6, 0x1, P3 ;  /* 0x000000065a0b7211 */ /* 0x002fe400018f0eff */
[----:B------:R-:W-:-:S03]  /*1d000*/  IADD3 R15, P3, PT, R87, R7, RZ ;  /* 0x00000007570f7210 */ /* 0x000fc60007f7e0ff */
[----:B------:R1:W-:Y:S01]  /*1d010*/  STL [R1+0x530], R11 ;  /* 0x0005300b01007387 */ /* 0x0003e20000100800 */
[----:B0-----:R-:W-:-:S03]  /*1d020*/  LEA.HI.X.SX32 R14, R89, R6, 0x1, P5 ;  /* 0x00000006590e7211 */ /* 0x001fc600028f0eff */
[----:B------:R-:W-:Y:S04]  /*1d030*/  STL [R1+0x544], R15 ;  /* 0x0005440f01007387 */ /* 0x000fe80000100800 */
[----:B------:R0:W-:Y:S01]  /*1d040*/  STL [R1+0x538], R14 ;  /* 0x0005380e01007387 */ /* 0x0001e20000100800 */
[----:B-1----:R-:W-:-:S05]  /*1d050*/  IADD3 R11, P5, PT, R86, R7, RZ ;  /* 0x00000007560b7210 */ /* 0x002fca0007fbe0ff */
[----:B------:R1:W-:Y:S01]  /*1d060*/  STL [R1+0x54c], R11 ;  /* 0x00054c0b01007387 */ /* 0x0003e20000100800 */
[-C--:B0-----:R-:W-:Y:S02]  /*1d070*/  LEA.HI.X.SX32 R14, R87, R6.reuse, 0x1, P3 ;  /* 0x00000006570e7211 */ /* 0x081fe400018f0eff */
[----:B------:R-:W-:-:S03]  /*1d080*/  LEA.HI.X.SX32 R15, R86, R6, 0x1, P5 ;  /* 0x00000006560f7211 */ /* 0x000fc600028f0eff */
[----:B------:R0:W-:Y:S01]  /*1d090*/  STL [R1+0x540], R14 ;  /* 0x0005400e01007387 */ /* 0x0001e20000100800 */
[----:B-1----:R-:W-:-:S05]  /*1d0a0*/  IADD3 R11, P3, PT, R12, R7, RZ ;  /* 0x000000070c0b7210 */ /* 0x002fca0007f7e0ff */
[----:B------:R-:W-:Y:S01]  /*1d0b0*/  STL [R1+0x564], R11 ;  /* 0x0005640b01007387 */ /* 0x000fe20000100800 */
[----:B0-----:R-:W-:-:S03]  /*1d0c0*/  IADD3 R14, P5, PT, R13, R7, RZ ;  /* 0x000000070d0e7210 */ /* 0x001fc60007fbe0ff */
[----:B------:R0:W-:Y:S04]  /*1d0d0*/  STL [R1+0x548], R15 ;  /* 0x0005480f01007387 */ /* 0x0001e80000100800 */
[----:B------:R1:W-:Y:S01]  /*1d0e0*/  STL [R1+0x56c], R14 ;  /* 0x00056c0e01007387 */ /* 0x0003e20000100800 */
[-C--:B0-----:R-:W-:Y:S02]  /*1d0f0*/  LEA.HI.X.SX32 R15, R12, R6.reuse, 0x1, P3 ;  /* 0x000000060c0f7211 */ /* 0x081fe400018f0eff */
[-C--:B------:R-:W-:Y:S02]  /*1d100*/  IADD3 R12, P3, PT, R16, R7.reuse, RZ ;  /* 0x00000007100c7210 */ /* 0x080fe40007f7e0ff */
[----:B-1----:R-:W-:Y:S01]  /*1d110*/  LEA.HI.X.SX32 R14, R13, R6, 0x1, P5 ;  /* 0x000000060d0e7211 */ /* 0x002fe200028f0eff */
[----:B------:R0:W-:Y:S01]  /*1d120*/  STL [R1+0x560], R15 ;  /* 0x0005600f01007387 */ /* 0x0001e20000100800 */
[----:B------:R-:W-:-:S03]  /*1d130*/  IADD3 R13, P5, PT, R17, R7, RZ ;  /* 0x00000007110d7210 */ /* 0x000fc60007fbe0ff */
[----:B------:R-:W-:Y:S04]  /*1d140*/  STL [R1+0x574], R12 ;  /* 0x0005740c01007387 */ /* 0x000fe80000100800 */
[----:B------:R1:W-:Y:S01]  /*1d150*/  STL [R1+0x568], R14 ;  /* 0x0005680e01007387 */ /* 0x0003e20000100800 */
[----:B0-----:R-:W-:-:S03]  /*1d160*/  LEA.HI.X.SX32 R15, R17, R6, 0x1, P5 ;  /* 0x00000006110f7211 */ /* 0x001fc600028f0eff */
[----:B------:R0:W-:Y:S01]  /*1d170*/  STL [R1+0x57c], R13 ;  /* 0x00057c0d01007387 */ /* 0x0001e20000100800 */
[----:B-1----:R-:W-:Y:S02]  /*1d180*/  LEA.HI.X.SX32 R14, R16, R6, 0x1, P3 ;  /* 0x00000006100e7211 */ /* 0x002fe400018f0eff */
[----:B0-----:R-:W-:-:S03]  /*1d190*/  IADD3 R13, P3, PT, R18, R7, RZ ;  /* 0x00000007120d7210 */ /* 0x001fc60007f7e0ff */
[----:B------:R0:W-:Y:S04]  /*1d1a0*/  STL [R1+0x570], R14 ;  /* 0x0005700e01007387 */ /* 0x0001e80000100800 */
[----:B------:R-:W-:Y:S01]  /*1d1b0*/  STL [R1+0x584], R13 ;  /* 0x0005840d01007387 */ /* 0x000fe20000100800 */
[-C--:B------:R-:W-:Y:S02]  /*1d1c0*/  LEA.HI.X.SX32 R16, R18, R6.reuse, 0x1, P3 ;  /* 0x0000000612107211 */ /* 0x080fe400018f0eff */
[C---:B0-----:R-:W-:Y:S01]  /*1d1d0*/  IADD3 R14, P5, PT, R23.reuse, R7, RZ ;  /* 0x00000007170e7210 */ /* 0x041fe20007fbe0ff */
[----:B------:R0:W-:Y:S04]  /*1d1e0*/  STL [R1+0x578], R15 ;  /* 0x0005780f01007387 */ /* 0x0001e80000100800 */
[----:B------:R1:W-:Y:S01]  /*1d1f0*/  STL [R1+0x58c], R14 ;  /* 0x00058c0e01007387 */ /* 0x0003e20000100800 */
[----:B0-----:R-:W-:-:S02]  /*1d200*/  LEA.HI.X.SX32 R15, R23, R6, 0x1, P5 ;  /* 0x00000006170f7211 */ /* 0x001fc400028f0eff */
[-C--:B-1----:R-:W-:Y:S01]  /*1d210*/  IADD3 R14, P3, PT, R24, R7.reuse, RZ ;  /* 0x00000007180e7210 */ /* 0x082fe20007f7e0ff */
[----:B------:R0:W-:Y:S04]  /*1d220*/  STL [R1+0x580], R16 ;  /* 0x0005801001007387 */ /* 0x0001e80000100800 */
        /* <DEDUP_REMOVED lines=8> */
[----:B------:R-:W-:Y:S01]  /*1d2b0*/  STL [R1+0x5b4], R17 ;  /* 0x0005b41101007387 */ /* 0x000fe20000100800 */
[----:B-1----:R-:W-:-:S03]  /*1d2c0*/  IADD3 R15, P5, PT, R28, R7, RZ ;  /* 0x000000071c0f7210 */ /* 0x002fc60007fbe0ff */
[----:B------:R0:W-:Y:S04]  /*1d2d0*/  STL [R1+0x5a8], R16 ;  /* 0x0005a81001007387 */ /* 0x0001e80000100800 */
[----:B------:R1:W-:Y:S01]  /*1d2e0*/  STL [R1+0x5bc], R15 ;  /* 0x0005bc0f01007387 */ /* 0x0003e20000100800 */
[-C--:B0-----:R-:W-:Y:S02]  /*1d2f0*/  LEA.HI.X.SX32 R16, R27, R6.reuse, 0x1, P3 ;  /* 0x000000061b107211 */ /* 0x081fe400018f0eff */
[-C--:B------:R-:W-:Y:S02]  /*1d300*/  IADD3 R17, P3, PT, R32, R7.reuse, RZ ;  /* 0x0000000720117210 */ /* 0x080fe40007f7e0ff */
[----:B-1----:R-:W-:Y:S01]  /*1d310*/  LEA.HI.X.SX32 R15, R28, R6, 0x1, P5 ;  /* 0x000000061c0f7211 */ /* 0x002fe200028f0eff */
        /* <DEDUP_REMOVED lines=19> */
[----:B0-----:R-:W-:Y:S01]  /*1d450*/  IADD3 R16, P5, PT, R46, R7, RZ ;  /* 0x000000072e107210 */ /* 0x001fe20007fbe0ff */
[----:B------:R-:W-:-:S04]  /*1d460*/  IMAD R23, R2, UR54, RZ ;  /* 0x0000003602177c24 */ /* 0x000fc8000f8e02ff */
[----:B------:R0:W-:Y:S01]  /*1d470*/  STL [R1+0x5fc], R16 ;  /* 0x0005fc1001007387 */ /* 0x0001e20000100800 */
[----:B-1----:R-:W-:-:S03]  /*1d480*/  LEA.HI.X.SX32 R15, R43, R6, 0x1, P3 ;  /* 0x000000062b0f7211 */ /* 0x002fc600018f0eff */
[----:B------:R-:W-:Y:S01]  /*1d490*/  STL [R1+0xec8], R43 ;  /* 0x000ec82b01007387 */ /* 0x000fe20000100800 */
[----:B------:R-:W-:-:S03]  /*1d4a0*/  IADD3 R2, P3, PT, R48, R7, RZ ;  /* 0x0000000730027210 */ /* 0x000fc60007f7e0ff */
[----:B------:R1:W-:Y:S01]  /*1d4b0*/  STL [R1+0x5f0], R15 ;  /* 0x0005f00f01007387 */ /* 0x0003e20000100800 */
[----:B0-----:R-:W-:-:S03]  /*1d4c0*/  LEA.HI.X.SX32 R16, R46, R6, 0x1, P5 ;  /* 0x000000062e107211 */ /* 0x001fc600028f0eff */
[----:B------:R-:W-:Y:S01]  /*1d4d0*/  STL [R1+0xecc], R46 ;  /* 0x000ecc2e01007387 */ /* 0x000fe20000100800 */
[----:B-1----:R-:W-:-:S03]  /*1d4e0*/  IADD3 R15, P5, PT, R52, R7, RZ ;  /* 0x00000007340f7210 */ /* 0x002fc60007fbe0ff */
[----:B------:R-:W-:Y:S04]  /*1d4f0*/  STL [R1+0x5f8], R16 ;  /* 0x0005f81001007387 */ /* 0x000fe80000100800 */
[----:B------:R-:W-:Y:S04]  /*1d500*/  STL [R1+0x604], R2 ;  /* 0x0006040201007387 */ /* 0x000fe80000100800 */
[----:B------:R0:W-:Y:S04]  /*1d510*/  STL [R1+0x60c], R15 ;  /* 0x00060c0f01007387 */ /* 0x0001e80000100800 */
[----:B------:R-:W-:Y:S01]  /*1d520*/  STL [R1+0xed0], R48 ;  /* 0x000ed03001007387 */ /* 0x000fe20000100800 */
[----:B0-----:R-:W-:-:S02]  /*1d530*/  LEA.HI.X.SX32 R15, R48, R6, 0x1, P3 ;  /* 0x00000006300f7211 */ /* 0x001fc400018f0eff */
[----:B------:R-:W-:-:S03]  /*1d540*/  IADD3 R16, P3, PT, R54, R7, RZ ;  /* 0x0000000736107210 */ /* 0x000fc60007f7e0ff */
[----:B------:R0:W-:Y:S04]  /*1d550*/  STL [R1+0x600], R15 ;  /* 0x0006000f01007387 */ /* 0x0001e80000100800 */
[----:B------:R-:W-:Y:S01]  /*1d560*/  STL [R1+0xed8], R52 ;  /* 0x000ed83401007387 */ /* 0x000fe20000100800 */
[----:B0-----:R-:W-:-:S03]  /*1d570*/  LEA.HI.X.SX32 R15, R52, R6, 0x1, P5 ;  /* 0x00000006340f7211 */ /* 0x001fc600028f0eff */
[----:B------:R0:W-:Y:S04]  /*1d580*/  STL [R1+0x624], R16 ;  /* 0x0006241001007387 */ /* 0x0001e80000100800 */
[----:B------:R1:W-:Y:S01]  /*1d590*/  STL [R1+0x608], R15 ;  /* 0x0006080f01007387 */ /* 0x0003e20000100800 */
[----:B0-----:R-:W-:Y:S02]  /*1d5a0*/  IADD3 R16, P5, PT, R57, R7, RZ ;  /* 0x0000000739107210 */ /* 0x001fe40007fbe0ff */
[----:B-1----:R-:W-:-:S03]  /*1d5b0*/  LEA.HI.X.SX32 R15, R54, R6, 0x1, P3 ;  /* 0x00000006360f7211 */ /* 0x002fc600018f0eff */
[----:B------:R0:W-:Y:S04]  /*1d5c0*/  STL [R1+0x62c], R16 ;  /* 0x00062c1001007387 */ /* 0x0001e80000100800 */
[----:B------:R-:W-:Y:S04]  /*1d5d0*/  STL [R1+0xedc], R54 ;  /* 0x000edc3601007387 */ /* 0x000fe80000100800 */
[----:B------:R1:W-:Y:S01]  /*1d5e0*/  STL [R1+0x620], R15 ;  /* 0x0006200f01007387 */ /* 0x0003e20000100800 */
[----:B0-----:R-:W-:-:S03]  /*1d5f0*/  IADD3 R16, P3, PT, R60, R7, RZ ;  /* 0x000000073c107210 */ /* 0x001fc60007f7e0ff */
[----:B------:R-:W-:Y:S01]  /*1d600*/  STL [R1+0xee0], R57 ;  /* 0x000ee03901007387 */ /* 0x000fe20000100800 */
[----:B-1----:R-:W-:-:S03]  /*1d610*/  LEA.HI.X.SX32 R15, R57, R6, 0x1, P5 ;  /* 0x00000006390f7211 */ /* 0x002fc600028f0eff */
[----:B------:R-:W-:Y:S01]  /*1d620*/  STL [R1+0x634], R16 ;  /* 0x0006341001007387 */ /* 0x000fe20000100800 */
[----:B------:R-:W-:-:S03]  /*1d630*/  IADD3 R27, P5, PT, R63, R7, RZ ;  /* 0x000000073f1b7210 */ /* 0x000fc60007fbe0ff */
[----:B------:R0:W-:Y:S04]  /*1d640*/  STL [R1+0x628], R15 ;  /* 0x0006280f01007387 */ /* 0x0001e80000100800 */
[----:B------:R-:W-:Y:S01]  /*1d650*/  STL [R1+0x63c], R27 ;  /* 0x00063c1b01007387 */ /* 0x000fe20000100800 */
[----:B0-----:R-:W-:-:S03]  /*1d660*/  LEA.HI.X.SX32 R15, R60, R6, 0x1, P3 ;  /* 0x000000063c0f7211 */ /* 0x001fc600018f0eff */
[----:B------:R-:W-:Y:S01]  /*1d670*/  STL [R1+0xee4], R60 ;  /* 0x000ee43c01007387 */ /* 0x000fe20000100800 */
[----:B------:R-:W-:Y:S01]  /*1d680*/  IMAD R16, R5, UR51, RZ ;  /* 0x0000003305107c24 */ /* 0x000fe2000f8e02ff */
[-C--:B------:R-:W-:Y:S02]  /*1d690*/  IADD3 R5, P3, PT, R65, R7.reuse, RZ ;  /* 0x0000000741057210 */ /* 0x080fe40007f7e0ff */
[----:B------:R0:W-:Y:S04]  /*1d6a0*/  STL [R1+0x630], R15 ;  /* 0x0006300f01007387 */ /* 0x0001e80000100800 */
[----:B------:R-:W-:Y:S01]  /*1d6b0*/  STL [R1+0xee8], R63 ;  /* 0x000ee83f01007387 */ /* 0x000fe20000100800 */
[----:B0-----:R-:W-:Y:S02]  /*1d6c0*/  LEA.HI.X.SX32 R15, R63, R6, 0x1, P5 ;  /* 0x000000063f0f7211 */ /* 0x001fe400028f0eff */
[----:B------:R-:W-:-:S03]  /*1d6d0*/  IADD3 R27, P5, PT, R66, R7, RZ ;  /* 0x00000007421b7210 */ /* 0x000fc60007fbe0ff */
        /* <DEDUP_REMOVED lines=13> */
[----:B------:R0:W-:Y:S01]  /*1d7b0*/  STL [R1+0x66c], R28 ;  /* 0x00066c1c01007387 */ /* 0x0001e20000100800 */
[----:B------:R-:W-:Y:S01]  /*1d7c0*/  IMAD R40, R4, UR49, RZ ;  /* 0x0000003104287c24 */ /* 0x000fe2000f8e02ff */
[----:B------:R-:W-:Y:S02]  /*1d7d0*/  IADD3 R4, P3, PT, R73, R7, RZ ;  /* 0x0000000749047210 */ /* 0x000fe40007f7e0ff */
[----:B------:R-:W-:Y:S04]  /*1d7e0*/  STL [R1+0xef4], R67 ;  /* 0x000ef44301007387 */ /* 0x000fe80000100800 */
[----:B------:R1:W-:Y:S01]  /*1d7f0*/  STL [R1+0x660], R27 ;  /* 0x0006601b01007387 */ /* 0x0003e20000100800 */
[----:B0-----:R-:W-:-:S03]  /*1d800*/  LEA.HI.X.SX32 R28, R70, R6, 0x1, P5 ;  /* 0x00000006461c7211 */ /* 0x001fc600028f0eff */
[----:B------:R-:W-:Y:S01]  /*1d810*/  STL [R1+0xef8], R70 ;  /* 0x000ef84601007387 */ /* 0x000fe20000100800 */
[----:B-1----:R-:W-:-:S03]  /*1d820*/  IADD3 R27, P5, PT, R79, R7, RZ ;  /* 0x000000074f1b7210 */ /* 0x002fc60007fbe0ff */
[----:B------:R0:W-:Y:S04]  /*1d830*/  STL [R1+0x668], R28 ;  /* 0x0006681c01007387 */ /* 0x0001e80000100800 */
[----:B------:R-:W-:Y:S04]  /*1d840*/  STL [R1+0x674], R4 ;  /* 0x0006740401007387 */ /* 0x000fe80000100800 */
[----:B------:R1:W-:Y:S01]  /*1d850*/  STL [R1+0x67c], R27 ;  /* 0x00067c1b01007387 */ /* 0x0003e20000100800 */
[----:B0-----:R-:W-:-:S03]  /*1d860*/  LEA.HI.X.SX32 R28, R73, R6, 0x1, P3 ;  /* 0x00000006491c7211 */ /* 0x001fc600018f0eff */
[----:B------:R-:W-:Y:S01]  /*1d870*/  STL [R1+0xefc], R73 ;  /* 0x000efc4901007387 */ /* 0x000fe20000100800 */
[----:B-1----:R-:W-:-:S03]  /*1d880*/  IADD3 R27, P3, PT, R83, R7, RZ ;  /* 0x00000007531b7210 */ /* 0x002fc60007f7e0ff */
[----:B------:R0:W-:Y:S01]  /*1d890*/  STL [R1+0x670], R28 ;  /* 0x0006701c01007387 */ /* 0x0001e20000100800 */
[----:B------:R-:W-:-:S03]  /*1d8a0*/  IMAD R11, R85, UR61, RZ ;  /* 0x0000003d550b7c24 */ /* 0x000fc6000f8e02ff */
[----:B------:R-:W-:Y:S04]  /*1d8b0*/  STL [R1+0xf00], R79 ;  /* 0x000f004f01007387 */ /* 0x000fe80000100800 */
[----:B------:R1:W-:Y:S01]  /*1d8c0*/  STL [R1+0x684], R27 ;  /* 0x0006841b01007387 */ /* 0x0003e20000100800 */
[----:B0-----:R-:W-:Y:S01]  /*1d8d0*/  LEA.HI.X.SX32 R28, R79, R6, 0x1, P5 ;  /* 0x000000064f1c7211 */ /* 0x001fe200028f0eff */
[----:B------:R-:W-:-:S04]  /*1d8e0*/  IMAD R12, R84, UR60, RZ ;  /* 0x0000003c540c7c24 */ /* 0x000fc8000f8e02ff */
[----:B------:R0:W-:Y:S01]  /*1d8f0*/  STL [R1+0x678], R28 ;  /* 0x0006781c01007387 */ /* 0x0001e20000100800 */
[----:B-1----:R-:W-:-:S05]  /*1d900*/  IADD3 R27, P5, PT, R88, R7, RZ ;  /* 0x00000007581b7210 */ /* 0x002fca0007fbe0ff */
        /* <DEDUP_REMOVED lines=9> */
[----:B------:R-:W-:Y:S01]  /*1d9a0*/  IMAD R14, R81, UR58, RZ ;  /* 0x0000003a510e7c24 */ /* 0x000fe2000f8e02ff */
[----:B-1----:R-:W-:-:S03]  /*1d9b0*/  IADD3 R27, P5, PT, R12, R7, RZ ;  /* 0x000000070c1b7210 */ /* 0x002fc60007fbe0ff */
[----:B------:R0:W-:Y:S04]  /*1d9c0*/  STL [R1+0x688], R28 ;  /* 0x0006881c01007387 */ /* 0x0001e80000100800 */
[----:B------:R1:W-:Y:S01]  /*1d9d0*/  STL [R1+0x6ac], R27 ;  /* 0x0006ac1b01007387 */ /* 0x0003e20000100800 */
[-C--:B0-----:R-:W-:Y:S02]  /*1d9e0*/  LEA.HI.X.SX32 R28, R11, R6.reuse, 0x1, P3 ;  /* 0x000000060b1c7211 */ /* 0x081fe400018f0eff */
[----:B------:R-:W-:Y:S02]  /*1d9f0*/  LEA.HI.X.SX32 R11, R12, R6, 0x1, P5 ;  /* 0x000000060c0b7211 */ /* 0x000fe400028f0eff */
[-C--:B-1----:R-:W-:Y:S01]  /*1da00*/  IADD3 R27, P3, PT, R13, R7.reuse, RZ ;  /* 0x000000070d1b7210 */ /* 0x082fe20007f7e0ff */
[----:B------:R-:W-:Y:S01]  /*1da10*/  STL [R1+0x6a0], R28 ;  /* 0x0006a01c01007387 */ /* 0x000fe20000100800 */
[----:B------:R-:W-:-:S03]  /*1da20*/  IADD3 R12, P5, PT, R14, R7, RZ ;  /* 0x000000070e0c7210 */ /* 0x000fc60007fbe0ff */
[----:B------:R-:W-:Y:S01]  /*1da30*/  STL [R1+0x6b4], R27 ;  /* 0x0006b41b01007387 */ /* 0x000fe20000100800 */
[----:B------:R-:W-:-:S03]  /*1da40*/  IMAD R26, R80, UR56, RZ ;  /* 0x00000038501a7c24 */ /* 0x000fc6000f8e02ff */
[----:B------:R0:W-:Y:S01]  /*1da50*/  STL [R1+0x6a8], R11 ;  /* 0x0006a80b01007387 */ /* 0x0001e20000100800 */
[----:B------:R-:W-:-:S03]  /*1da60*/  IMAD R24, R78, UR55, RZ ;  /* 0x000000374e187c24 */ /* 0x000fc6000f8e02ff */
[----:B------:R1:W-:Y:S01]  /*1da70*/  STL [R1+0x6bc], R12 ;  /* 0x0006bc0c01007387 */ /* 0x0003e20000100800 */
[-C--:B0-----:R-:W-:Y:S02]  /*1da80*/  LEA.HI.X.SX32 R11, R13, R6.reuse, 0x1, P3 ;  /* 0x000000060d0b7211 */ /* 0x081fe400018f0eff */
[-C--:B------:R-:W-:Y:S02]  /*1da90*/  IADD3 R13, P3, PT, R64, R7.reuse, RZ ;  /* 0x00000007400d7210 */ /* 0x080fe40007f7e0ff */
[----:B-1----:R-:W-:Y:S01]  /*1daa0*/  LEA.HI.X.SX32 R12, R14, R6, 0x1, P5 ;  /* 0x000000060e0c7211 */ /* 0x002fe200028f0eff */
[----:B------:R0:W-:Y:S04]  /*1dab0*/  STL [R1+0x6b0], R11 ;  /* 0x0006b00b01007387 */ /* 0x0001e80000100800 */
[----:B------:R1:W-:Y:S01]  /*1dac0*/  STL [R1+0x6c4], R13 ;  /* 0x0006c40d01007387 */ /* 0x0003e20000100800 */
[----:B0-----:R-:W-:-:S03]  /*1dad0*/  IADD3 R11, P5, PT, R26, R7, RZ ;  /* 0x000000071a0b7210 */ /* 0x001fc60007fbe0ff */
[----:B------:R0:W-:Y:S01]  /*1dae0*/  STL [R1+0x6b8], R12 ;  /* 0x0006b80c01007387 */ /* 0x0001e20000100800 */
[----:B-1----:R-:W-:-:S03]  /*1daf0*/  LEA.HI.X.SX32 R13, R64, R6, 0x1, P3 ;  /* 0x00000006400d7211 */ /* 0x002fc600018f0eff */
[----:B------:R1:W-:Y:S01]  /*1db00*/  STL [R1+0x6cc], R11 ;  /* 0x0006cc0b01007387 */ /* 0x0003e20000100800 */
[----:B------:R-:W-:-:S03]  /*1db10*/  IMAD R18, R77, UR53, RZ ;  /* 0x000000354d127c24 */ /* 0x000fc6000f8e02ff */
[----:B------:R-:W-:Y:S01]  /*1db20*/  STL [R1+0x6c0], R13 ;  /* 0x0006c00d01007387 */ /* 0x000fe20000100800 */
[----:B0-----:R-:W-:Y:S02]  /*1db30*/  LEA.HI.X.SX32 R12, R26, R6, 0x1, P5 ;  /* 0x000000061a0c7211 */ /* 0x001fe400028f0eff */
[----:B-1----:R-:W-:Y:S01]  /*1db40*/  IADD3 R11, P3, PT, R24, R7, RZ ;  /* 0x00000007180b7210 */ /* 0x002fe20007f7e0ff */
[----:B------:R-:W-:Y:S04]  /*1db50*/  STL [R1+0xf08], R26 ;  /* 0x000f081a01007387 */ /* 0x000fe80000100800 */
[----:B------:R0:W-:Y:S01]  /*1db60*/  STL [R1+0x6e4], R11 ;  /* 0x0006e40b01007387 */ /* 0x0001e20000100800 */
[----:B------:R-:W-:-:S03]  /*1db70*/  IMAD R17, R76, UR52, RZ ;  /* 0x000000344c117c24 */ /* 0x000fc6000f8e02ff */
[----:B------:R1:W-:Y:S01]  /*1db80*/  STL [R1+0x6c8], R12 ;  /* 0x0006c80c01007387 */ /* 0x0003e20000100800 */
[----:B0-----:R-:W-:Y:S02]  /*1db90*/  IADD3 R11, P5, PT, R23, R7, RZ ;  /* 0x00000007170b7210 */ /* 0x001fe40007fbe0ff */
[----:B-1----:R-:W-:-:S03]  /*1dba0*/  LEA.HI.X.SX32 R12, R24, R6, 0x1, P3 ;  /* 0x00000006180c7211 */ /* 0x002fc600018f0eff */
[----:B------:R0:W-:Y:S01]  /*1dbb0*/  STL [R1+0x6ec], R11 ;  /* 0x0006ec0b01007387 */ /* 0x0001e20000100800 */
[----:B------:R-:W-:-:S03]  /*1dbc0*/  IADD3 R13, P3, PT, R18, R7, RZ ;  /* 0x00000007120d7210 */ /* 0x000fc60007f7e0ff */
[----:B------:R1:W-:Y:S01]  /*1dbd0*/  STL [R1+0x6e0], R12 ;  /* 0x0006e00c01007387 */ /* 0x0003e20000100800 */
[----:B0-----:R-:W-:-:S03]  /*1dbe0*/  LEA.HI.X.SX32 R11, R23, R6, 0x1, P5 ;  /* 0x00000006170b7211 */ /* 0x001fc600028f0eff */
[----:B------:R-:W-:Y:S01]  /*1dbf0*/  STL [R1+0x6f4], R13 ;  /* 0x0006f40d01007387 */ /* 0x000fe20000100800 */
[----:B-1----:R-:W-:-:S03]  /*1dc00*/  IADD3 R12, P5, PT, R17, R7, RZ ;  /* 0x00000007110c7210 */ /* 0x002fc60007fbe0ff */
[----:B------:R0:W-:Y:S01]  /*1dc10*/  STL [R1+0x6e8], R11 ;  /* 0x0006e80b01007387 */ /* 0x0001e20000100800 */
[----:B------:R-:W-:-:S03]  /*1dc20*/  IMAD R15, R75, UR50, RZ ;  /* 0x000000324b0f7c24 */ /* 0x000fc6000f8e02ff */
[----:B------:R1:W-:Y:S01]  /*1dc30*/  STL [R1+0x6fc], R12 ;  /* 0x0006fc0c01007387 */ /* 0x0003e20000100800 */
[-C--:B------:R-:W-:Y:S02]  /*1dc40*/  LEA.HI.X.SX32 R17, R17, R6.reuse, 0x1, P5 ;  /* 0x0000000611117211 */ /* 0x080fe400028f0eff */
[----:B0-----:R-:W-:Y:S02]  /*1dc50*/  LEA.HI.X.SX32 R11, R18, R6, 0x1, P3 ;  /* 0x00000006120b7211 */ /* 0x001fe400018f0eff */
[----:B-1----:R-:W-:-:S03]  /*1dc60*/  IADD3 R12, P3, PT, R16, R7, RZ ;  /* 0x00000007100c7210 */ /* 0x002fc60007f7e0ff */
[----:B------:R0:W-:Y:S01]  /*1dc70*/  STL [R1+0x6f0], R11 ;  /* 0x0006f00b01007387 */ /* 0x0001e20000100800 */
[----:B------:R-:W-:Y:S01]  /*1dc80*/  IMAD R37, R74, UR48, RZ ;  /* 0x000000304a257c24 */ /* 0x000fe2000f8e02ff */
[----:B------:R-:W-:Y:S02]  /*1dc90*/  LEA.HI.X.SX32 R16, R16, R6, 0x1, P3 ;  /* 0x0000000610107211 */ /* 0x000fe400018f0eff */
[----:B------:R-:W-:Y:S01]  /*1dca0*/  STL [R1+0x704], R12 ;  /* 0x0007040c01007387 */ /* 0x000fe20000100800 */
[----:B0-----:R-:W-:-:S03]  /*1dcb0*/  IADD3 R11, P5, PT, R15, R7, RZ ;  /* 0x000000070f0b7210 */ /* 0x001fc60007fbe0ff */
[----:B------:R-:W-:Y:S04]  /*1dcc0*/  STL [R1+0x6f8], R17 ;  /* 0x0006f81101007387 */ /* 0x000fe80000100800 */
[----:B------:R0:W-:Y:S01]  /*1dcd0*/  STL [R1+0x70c], R11 ;  /* 0x00070c0b01007387 */ /* 0x0001e20000100800 */
[----:B------:R-:W-:Y:S01]  /*1dce0*/  LEA.HI.X.SX32 R15, R15, R6, 0x1, P5 ;  /* 0x000000060f0f7211 */ /* 0x000fe200028f0eff */
[----:B------:R-:W-:Y:S02]  /*1dcf0*/  IMAD R34, R72, UR47, RZ ;  /* 0x0000002f48227c24 */ /* 0x000fe4000f8e02ff */
[----:B------:R1:W-:Y:S01]  /*1dd00*/  STL [R1+0x700], R16 ;  /* 0x0007001001007387 */ /* 0x0003e20000100800 */
[-C--:B0-----:R-:W-:Y:S02]  /*1dd10*/  IADD3 R11, P3, PT, R40, R7.reuse, RZ ;  /* 0x00000007280b7210 */ /* 0x081fe40007f7e0ff */
[----:B-1----:R-:W-:-:S03]  /*1dd20*/  IADD3 R16, P5, PT, R37, R7, RZ ;  /* 0x0000000725107210 */ /* 0x002fc60007fbe0ff */
[----:B------:R-:W-:Y:S04]  /*1dd30*/  STL [R1+0x724], R11 ;  /* 0x0007240b01007387 */ /* 0x000fe80000100800 */
[----:B------:R0:W-:Y:S01]  /*1dd40*/  STL [R1+0x708], R15 ;  /* 0x0007080f01007387 */ /* 0x0001e20000100800 */
[----:B------:R-:W-:-:S03]  /*1dd50*/  IMAD R32, R71, UR46, RZ ;  /* 0x0000002e47207c24 */ /* 0x000fc6000f8e02ff */
[----:B------:R1:W-:Y:S01]  /*1dd60*/  STL [R1+0x72c], R16 ;  /* 0x00072c1001007387 */ /* 0x0003e20000100800 */
[----:B0-----:R-:W-:-:S03]  /*1dd70*/  LEA.HI.X.SX32 R15, R40, R6, 0x1, P3 ;  /* 0x00000006280f7211 */ /* 0x001fc600018f0eff */
[----:B------:R-:W-:Y:S01]  /*1dd80*/  STL [R1+0xf0c], R40 ;  /* 0x000f0c2801007387 */ /* 0x000fe20000100800 */
[----:B-1----:R-:W-:-:S03]  /*1dd90*/  IADD3 R16, P3, PT, R34, R7, RZ ;  /* 0x0000000722107210 */ /* 0x002fc60007f7e0ff */
[----:B------:R0:W-:Y:S04]  /*1dda0*/  STL [R1+0x720], R15 ;  /* 0x0007200f01007387 */ /* 0x0001e80000100800 */
[----:B------:R-:W-:Y:S01]  /*1ddb0*/  STL [R1+0xf10], R37 ;  /* 0x000f102501007387 */ /* 0x000fe20000100800 */
[----:B------:R-:W-:-:S03]  /*1ddc0*/  IMAD R28, R69, UR45, RZ ;  /* 0x0000002d451c7c24 */ /* 0x000fc6000f8e02ff */
[----:B------:R1:W-:Y:S01]  /*1ddd0*/  STL [R1+0x734], R16 ;  /* 0x0007341001007387 */ /* 0x0003e20000100800 */
[----:B0-----:R-:W-:Y:S01]  /*1dde0*/  LEA.HI.X.SX32 R15, R37, R6, 0x1, P5 ;  /* 0x00000006250f7211 */ /* 0x001fe200028f0eff */
[----:B------:R-:W-:-:S04]  /*1ddf0*/  IMAD R27, R68, UR44, RZ ;  /* 0x0000002c441b7c24 */ /* 0x000fc8000f8e02ff */
[----:B------:R0:W-:Y:S01]  /*1de00*/  STL [R1+0x728], R15 ;  /* 0x0007280f01007387 */ /* 0x0001e20000100800 */
[----:B-1----:R-:W-:Y:S02]  /*1de10*/  IADD3 R16, P5, PT, R32, R7, RZ ;  /* 0x0000000720107210 */ /* 0x002fe40007fbe0ff */
[----:B------:R-:W-:-:S03]  /*1de20*/  SEL R62, R20, R62, !P4 ;  /* 0x0000003e143e7207 */ /* 0x000fc60006000000 */
[----:B------:R1:W-:Y:S01]  /*1de30*/  STL [R1+0x73c], R16 ;  /* 0x00073c1001007387 */ /* 0x0003e20000100800 */
[----:B0-----:R-:W-:-:S03]  /*1de40*/  LEA.HI.X.SX32 R15, R34, R6, 0x1, P3 ;  /* 0x00000006220f7211 */ /* 0x001fc600018f0eff */
[----:B------:R-:W-:Y:S01]  /*1de50*/  STL [R1+0xf14], R34 ;  /* 0x000f142201007387 */ /* 0x000fe20000100800 */
[----:B------:R-:W-:-:S03]  /*1de60*/  IADD3 R88, P3, PT, R28, R7, RZ ;  /* 0x000000071c587210 */ /* 0x000fc60007f7e0ff */
[----:B------:R0:W-:Y:S01]  /*1de70*/  STL [R1+0x730], R15 ;  /* 0x0007300f01007387 */ /* 0x0001e20000100800 */
[----:B-1----:R-:W-:-:S03]  /*1de80*/  LEA.HI.X.SX32 R16, R32, R6, 0x1, P5 ;  /* 0x0000000620107211 */ /* 0x002fc600028f0eff */
[----:B------:R-:W-:Y:S01]  /*1de90*/  STL [R1+0xf18], R32 ;  /* 0x000f182001007387 */ /* 0x000fe20000100800 */
[----:B------:R-:W-:Y:S01]  /*1dea0*/  IMAD R14, R62, UR41, RZ ;  /* 0x000000293e0e7c24 */ /* 0x000fe2000f8e02ff */
[----:B------:R-:W-:Y:S02]  /*1deb0*/  LEA.HI.X.SX32 R18, R28, R6, 0x1, P3 ;  /* 0x000000061c127211 */ /* 0x000fe400018f0eff */
[----:B------:R-:W-:Y:S01]  /*1dec0*/  STL [R1+0x738], R16 ;  /* 0x0007381001007387 */ /* 0x000fe20000100800 */
[----:B0-----:R-:W-:-:S03]  /*1ded0*/  IADD3 R15, P5, PT, R27, R7, RZ ;  /* 0x000000071b0f7210 */ /* 0x001fc60007fbe0ff */
[----:B------:R-:W-:Y:S04]  /*1dee0*/  STL [R1+0x744], R88 ;  /* 0x0007445801007387 */ /* 0x000fe80000100800 */
[----:B------:R-:W-:Y:S04]  /*1def0*/  STL [R1+0xf24], R88 ;  /* 0x000f245801007387 */ /* 0x000fe80000100800 */
[----:B------:R0:W-:Y:S04]  /*1df00*/  STL [R1+0x74c], R15 ;  /* 0x00074c0f01007387 */ /* 0x0001e80000100800 */
[----:B------:R-:W-:Y:S04]  /*1df10*/  STL [R1+0xf2c], R88 ;  /* 0x000f2c5801007387 */ /* 0x000fe80000100800 */
[----:B------:R-:W-:Y:S01]  /*1df20*/  STL [R1+0xf1c], R28 ;  /* 0x000f1c1c01007387 */ /* 0x000fe20000100800 */
[----:B0-----:R-:W-:-:S03]  /*1df30*/  IADD3 R15, P3, PT, R14, R7, RZ ;  /* 0x000000070e0f7210 */ /* 0x001fc60007f7e0ff */
[----:B------:R0:W-:Y:S01]  /*1df40*/  STL [R1+0x740], R18 ;  /* 0x0007401201007387 */ /* 0x0001e20000100800 */
[----:B------:R-:W-:-:S03]  /*1df50*/  SEL R61, R20, R61, !P4 ;  /* 0x0000003d143d7207 */ /* 0x000fc60006000000 */
[----:B------:R1:W-:Y:S01]  /*1df60*/  STL [R1+0x764], R15 ;  /* 0x0007640f01007387 */ /* 0x0003e20000100800 */
[----:B0-----:R-:W-:-:S05]  /*1df70*/  LEA.HI.X.SX32 R18, R27, R6, 0x1, P5 ;  /* 0x000000061b127211 */ /* 0x001fca00028f0eff */
[----:B------:R-:W-:Y:S04]  /*1df80*/  STL [R1+0x748], R18 ;  /* 0x0007481201007387 */ /* 0x000fe80000100800 */
[----:B------:R-:W2:Y:S01]  /*1df90*/  LDL.LU R91, [R1+0x7b0] ;  /* 0x0007b000015b7983 */ /* 0x000ea20000300800 */
[----:B------:R-:W-:Y:S01]  /*1dfa0*/  IMAD R13, R61, UR40, RZ ;  /* 0x000000283d0d7c24 */ /* 0x000fe2000f8e02ff */
[----:B------:R-:W-:Y:S02]  /*1dfb0*/  LEA.HI.X.SX32 R14, R14, R6, 0x1, P3 ;  /* 0x000000060e0e7211 */ /* 0x000fe400018f0eff */
[C---:B------:R-:W-:Y:S02]  /*1dfc0*/  SEL R59, R20.reuse, R59, !P4 ;  /* 0x0000003b143b7207 */ /* 0x040fe40006000000 */
[----:B------:R-:W-:Y:S01]  /*1dfd0*/  IADD3 R32, P5, PT, R13, R7, RZ ;  /* 0x000000070d207210 */ /* 0x000fe20007fbe0ff */
[----:B------:R0:W-:Y:S01]  /*1dfe0*/  STL [R1+0x760], R14 ;  /* 0x0007600e01007387 */ /* 0x0001e20000100800 */
[----:B------:R-:W-:Y:S01]  /*1dff0*/  SEL R58, R20, R58, !P4 ;  /* 0x0000003a143a7207 */ /* 0x000fe20006000000 */
[----:B------:R-:W-:-:S02]  /*1e000*/  IMAD R12, R59, UR39, RZ ;  /* 0x000000273b0c7c24 */ /* 0x000fc4000f8e02ff */
[----:B------:R-:W-:Y:S04]  /*1e010*/  STL [R1+0x76c], R32 ;  /* 0x00076c2001007387 */ /* 0x000fe80000100800 */
[----:B------:R-:W3:Y:S01]  /*1e020*/  LDL.LU R92, [R1+0x7b8] ;  /* 0x0007b800015c7983 */ /* 0x000ee20000300800 */
[----:B------:R-:W-:Y:S01]  /*1e030*/  IMAD R11, R58, UR38, RZ ;  /* 0x000000263a0b7c24 */ /* 0x000fe2000f8e02ff */
[-C--:B------:R-:W-:Y:S02]  /*1e040*/  IADD3 R37, P3, PT, R12, R7.reuse, RZ ;  /* 0x000000070c257210 */ /* 0x080fe40007f7e0ff */
[----:B------:R-:W-:Y:S02]  /*1e050*/  LEA.HI.X.SX32 R28, R13, R6, 0x1, P5 ;  /* 0x000000060d1c7211 */ /* 0x000fe400028f0eff */
[----:B------:R-:W-:-:S02]  /*1e060*/  IADD3 R26, P5, PT, R11, R7, RZ ;  /* 0x000000070b1a7210 */ /* 0x000fc40007fbe0ff */
[----:B------:R-:W-:Y:S01]  /*1e070*/  LEA.HI.X.SX32 R34, R12, R6, 0x1, P3 ;  /* 0x000000060c227211 */ /* 0x000fe200018f0eff */
[----:B------:R-:W-:Y:S04]  /*1e080*/  STL [R1+0x774], R37 ;  /* 0x0007742501007387 */ /* 0x000fe80000100800 */
[----:B------:R-:W-:Y:S04]  /*1e090*/  STL [R1+0x768], R28 ;  /* 0x0007681c01007387 */ /* 0x000fe80000100800 */
[----:B------:R-:W-:Y:S04]  /*1e0a0*/  STL [R1+0x77c], R26 ;  /* 0x00077c1a01007387 */ /* 0x000fe80000100800 */
[----:B------:R-:W-:Y:S04]  /*1e0b0*/  STL [R1+0x770], R34 ;  /* 0x0007702201007387 */ /* 0x000fe80000100800 */
[----:B------:R-:W4:Y:S01]  /*1e0c0*/  LDL.LU R93, [R1+0x7c0] ;  /* 0x0007c000015d7983 */ /* 0x000f220000300800 */
[----:B------:R-:W-:-:S02]  /*1e0d0*/  SEL R56, R20, R56, !P4 ;  /* 0x0000003814387207 */ /* 0x000fc40006000000 */
[C---:B------:R-:W-:Y:S02]  /*1e0e0*/  SEL R55, R20.reuse, R55, !P4 ;  /* 0x0000003714377207 */ /* 0x040fe40006000000 */
[----:B------:R-:W-:Y:S01]  /*1e0f0*/  SEL R53, R20, R53, !P4 ;  /* 0x0000003514357207 */ /* 0x000fe20006000000 */
[----:B------:R-:W-:Y:S01]  /*1e100*/  IMAD R17, R56, UR37, RZ ;  /* 0x0000002538117c24 */ /* 0x000fe2000f8e02ff */
[----:B------:R-:W-:Y:S01]  /*1e110*/  SEL R51, R20, R51, !P4 ;  /* 0x0000003314337207 */ /* 0x000fe20006000000 */
[----:B------:R-:W-:Y:S01]  /*1e120*/  IMAD R16, R55, UR36, RZ ;  /* 0x0000002437107c24 */ /* 0x000fe2000f8e02ff */
[-C--:B------:R-:W-:Y:S01]  /*1e130*/  LEA.HI.X.SX32 R40, R11, R6.reuse, 0x1, P5 ;  /* 0x000000060b287211 */ /* 0x080fe200028f0eff */
[----:B-1----:R-:W-:Y:S01]  /*1e140*/  IMAD R15, R53, UR35, RZ ;  /* 0x00000023350f7c24 */ /* 0x002fe2000f8e02ff */
[-C--:B------:R-:W-:Y:S01]  /*1e150*/  IADD3 R79, P3, PT, R17, R7.reuse, RZ ;  /* 0x00000007114f7210 */ /* 0x080fe20007f7e0ff */
[----:B------:R-:W-:Y:S01]  /*1e160*/  IMAD R13, R51, UR34, RZ ;  /* 0x00000022330d7c24 */ /* 0x000fe2000f8e02ff */
[-C--:B------:R-:W-:Y:S01]  /*1e170*/  IADD3 R70, P5, PT, R16, R7.reuse, RZ ;  /* 0x0000000710467210 */ /* 0x080fe20007fbe0ff */
[----:B------:R-:W-:Y:S01]  /*1e180*/  IMAD R12, R22, UR33, RZ ;  /* 0x00000021160c7c24 */ /* 0x000fe2000f8e02ff */
[-C--:B------:R-:W-:Y:S01]  /*1e190*/  LEA.HI.X.SX32 R83, R17, R6.reuse, 0x1, P3 ;  /* 0x0000000611537211 */ /* 0x080fe200018f0eff */
[----:B0-----:R-:W-:Y:S01]  /*1e1a0*/  IMAD R14, R21, UR32, RZ ;  /* 0x00000020150e7c24 */ /* 0x001fe2000f8e02ff */
[----:B------:R-:W-:Y:S01]  /*1e1b0*/  IADD3 R66, P3, PT, R15, R7, RZ ;  /* 0x000000070f427210 */ /* 0x000fe20007f7e0ff */
[----:B------:R-:W4:Y:S01]  /*1e1c0*/  LDL.LU R89, [R1+0x7c8] ;  /* 0x0007c80001597983 */ /* 0x000f220000300800 */
[----:B------:R-:W-:-:S02]  /*1e1d0*/  LEA.HI.X.SX32 R73, R16, R6, 0x1, P5 ;  /* 0x0000000610497211 */ /* 0x000fc400028f0eff */
[-C--:B------:R-:W-:Y:S02]  /*1e1e0*/  LEA.HI.X.SX32 R67, R15, R6.reuse, 0x1, P3 ;  /* 0x000000060f437211 */ /* 0x080fe400018f0eff */
[CC--:B------:R-:W-:Y:S02]  /*1e1f0*/  IADD3 R23, P5, PT, R13.reuse, R7.reuse, RZ ;  /* 0x000000070d177210 */ /* 0x0c0fe40007fbe0ff */
[-C--:B------:R-:W-:Y:S01]  /*1e200*/  IADD3 R24, P3, PT, R12, R7.reuse, RZ ;  /* 0x000000070c187210 */ /* 0x080fe20007f7e0ff */
[----:B------:R-:W-:Y:S01]  /*1e210*/  STL [R1+0x784], R79 ;  /* 0x0007844f01007387 */ /* 0x000fe20000100800 */
[-C--:B------:R-:W-:Y:S01]  /*1e220*/  LEA.HI.X.SX32 R65, R13, R6.reuse, 0x1, P5 ;  /* 0x000000060d417211 */ /* 0x080fe200028f0eff */
[----:B------:R-:W-:Y:S01]  /*1e230*/  IMAD R13, R10, UR31, RZ ;  /* 0x0000001f0a0d7c24 */ /* 0x000fe2000f8e02ff */
[----:B------:R-:W-:Y:S01]  /*1e240*/  LEA.HI.X.SX32 R63, R12, R6, 0x1, P3 ;  /* 0x000000060c3f7211 */ /* 0x000fe200018f0eff */
[----:B------:R-:W-:Y:S01]  /*1e250*/  STL [R1+0x778], R40 ;  /* 0x0007782801007387 */ /* 0x000fe20000100800 */
[----:B------:R-:W-:-:S03]  /*1e260*/  IADD3 R21, P3, PT, R14, R7, RZ ;  /* 0x000000070e157210 */ /* 0x000fc60007f7e0ff */
[----:B------:R-:W-:Y:S01]  /*1e270*/  STL [R1+0x78c], R70 ;  /* 0x00078c4601007387 */ /* 0x000fe20000100800 */
[----:B------:R-:W-:-:S03]  /*1e280*/  LEA.HI.X.SX32 R60, R14, R6, 0x1, P3 ;  /* 0x000000060e3c7211 */ /* 0x000fc600018f0eff */
        /* <DEDUP_REMOVED lines=14> */
[----:B--2---:R-:W-:-:S05]  /*1e370*/  SEL R11, R20, R91, !P4 ;  /* 0x0000005b140b7207 */ /* 0x004fca0006000000 */
[----:B------:R-:W-:-:S05]  /*1e380*/  IMAD R16, R11, UR30, RZ ;  /* 0x0000001e0b107c24 */ /* 0x000fca000f8e02ff */
[----:B------:R-:W-:Y:S02]  /*1e390*/  IADD3 R52, P3, PT, R16, R7, RZ ;  /* 0x0000000710347210 */ /* 0x000fe40007f7e0ff */
[----:B---3--:R-:W-:-:S03]  /*1e3a0*/  SEL R12, R20, R92, !P4 ;  /* 0x0000005c140c7207 */ /* 0x008fc60006000000 */
[----:B------:R-:W-:Y:S04]  /*1e3b0*/  STL [R1+0x7cc], R52 ;  /* 0x0007cc3401007387 */ /* 0x000fe80000100800 */
[----:B------:R-:W2:Y:S04]  /*1e3c0*/  LDL.LU R92, [R1+0xde8] ;  /* 0x000de800015c7983 */ /* 0x000ea80000300800 */
[----:B------:R-:W3:Y:S04]  /*1e3d0*/  LDL.LU R90, [R1+0xde4] ;  /* 0x000de400015a7983 */ /* 0x000ee80000300800 */
[----:B------:R-:W3:Y:S04]  /*1e3e0*/  LDL.LU R86, [R1+0xde0] ;  /* 0x000de00001567983 */ /* 0x000ee80000300800 */
[----:B------:R-:W3:Y:S04]  /*1e3f0*/  LDL.LU R84, [R1+0xddc] ;  /* 0x000ddc0001547983 */ /* 0x000ee80000300800 */
[----:B------:R-:W3:Y:S01]  /*1e400*/  LDL.LU R62, [R1+0xdd8] ;  /* 0x000dd800013e7983 */ /* 0x000ee20000300800 */
[----:B----4-:R-:W-:-:S03]  /*1e410*/  SEL R11, R20, R93, !P4 ;  /* 0x0000005d140b7207 */ /* 0x010fc60006000000 */
[----:B------:R-:W4:Y:S01]  /*1e420*/  LDL.LU R93, [R1+0xdd4] ;  /* 0x000dd400015d7983 */ /* 0x000f220000300800 */
[----:B------:R-:W-:Y:S02]  /*1e430*/  ISETP.GE.AND P5, PT, R19, RZ, PT ;  /* 0x000000ff1300720c */ /* 0x000fe40003fa6270 */
[----:B------:R-:W-:Y:S01]  /*1e440*/  IABS R19, R19 ;  /* 0x0000001300137213 */ /* 0x000fe20000000000 */
[----:B------:R-:W-:Y:S01]  /*1e450*/  IMAD R18, R11, UR28, RZ ;  /* 0x0000001c0b127c24 */ /* 0x000fe2000f8e02ff */
[----:B------:R-:W-:Y:S01]  /*1e460*/  LEA.HI.X.SX32 R54, R16, R6, 0x1, P3 ;  /* 0x0000000610367211 */ /* 0x000fe200018f0eff */
[----:B------:R-:W-:Y:S01]  /*1e470*/  IMAD R17, R12, UR29, RZ ;  /* 0x0000001d0c117c24 */ /* 0x000fe2000f8e02ff */
[----:B------:R-:W4:Y:S01]  /*1e480*/  LDL.LU R91, [R1+0xdd0] ;  /* 0x000dd000015b7983 */ /* 0x000f220000300800 */
[----:B------:R-:W-:-:S03]  /*1e490*/  IMAD.MOV.U32 R11, RZ, RZ, R19 ;  /* 0x000000ffff0b7224 */ /* 0x000fc600078e0013 */
[----:B------:R-:W-:Y:S01]  /*1e4a0*/  IADD3 R10, P3, PT, R17, R7, RZ ;  /* 0x00000007110a7210 */ /* 0x000fe20007f7e0ff */
[----:B------:R-:W-:Y:S01]  /*1e4b0*/  IMAD.HI.U32 R16, R9, R11, RZ ;  /* 0x0000000b09107227 */ /* 0x000fe200078e00ff */
[----:B------:R-:W4:Y:S03]  /*1e4c0*/  LDL.LU R87, [R1+0xdcc] ;  /* 0x000dcc0001577983 */ /* 0x000f260000300800 */
[----:B------:R-:W-:Y:S01]  /*1e4d0*/  IMAD.MOV R16, RZ, RZ, -R16 ;  /* 0x000000ffff107224 */ /* 0x000fe200078e0a10 */
[----:B------:R-:W-:Y:S01]  /*1e4e0*/  SEL R13, R20, R89, !P4 ;  /* 0x00000059140d7207 */ /* 0x000fe20006000000 */
[----:B------:R-:W4:Y:S02]  /*1e4f0*/  LDL.LU R64, [R1+0xa6c] ;  /* 0x000a6c0001407983 */ /* 0x000f240000300800 */
[----:B------:R-:W-:Y:S02]  /*1e500*/  IMAD R11, R8, R16, R11 ;  /* 0x00000010080b7224 */ /* 0x000fe400078e020b */
[----:B------:R-:W0:Y:S01]  /*1e510*/  S2R R16, SR_TID.X ;  /* 0x0000000000107919 */ /* 0x000e220000002100 */
[----:B------:R-:W-:Y:S01]  /*1e520*/  LEA.HI.X.SX32 R89, R17, R6, 0x1, P3 ;  /* 0x0000000611597211 */ /* 0x000fe200018f0eff */
[----:B------:R-:W-:Y:S01]  /*1e530*/  IMAD R19, R13, UR26, RZ ;  /* 0x0000001a0d137c24 */ /* 0x000fe2000f8e02ff */
[----:B------:R-:W-:Y:S01]  /*1e540*/  IADD3 R46, P3, PT, R18, R7, RZ ;  /* 0x00000007122e7210 */ /* 0x000fe20007f7e0ff */
[----:B------:R-:W4:Y:S01]  /*1e550*/  LDL.LU R85, [R1+0xa68] ;  /* 0x000a680001557983 */ /* 0x000f220000300800 */
[----:B------:R-:W-:-:S02]  /*1e560*/  IMAD.MOV.U32 R12, RZ, RZ, R3 ;  /* 0x000000ffff0c7224 */ /* 0x000fc400078e0003 */
[----:B------:R-:W-:Y:S01]  /*1e570*/  LEA.HI.X.SX32 R48, R18, R6, 0x1, P3 ;  /* 0x0000000612307211 */ /* 0x000fe200018f0eff */
[----:B------:R-:W4:Y:S01]  /*1e580*/  LDL.LU R68, [R1+0xa64] ;  /* 0x000a640001447983 */ /* 0x000f220000300800 */
[----:B------:R-:W-:-:S03]  /*1e590*/  IADD3 R43, P3, PT, R19, R7, RZ ;  /* 0x00000007132b7210 */ /* 0x000fc60007f7e0ff */
[----:B------:R-:W4:Y:S01]  /*1e5a0*/  LDL.LU R3, [R1+0xa5c] ;  /* 0x000a5c0001037983 */ /* 0x000f220000300800 */
[----:B------:R-:W-:-:S03]  /*1e5b0*/  LEA.HI.X.SX32 R19, R19, R6, 0x1, P3 ;  /* 0x0000000613137211 */ /* 0x000fc600018f0eff */
[----:B------:R-:W-:Y:S04]  /*1e5c0*/  STL [R1+0x7c8], R54 ;  /* 0x0007c83601007387 */ /* 0x000fe80000100800 */
[----:B------:R-:W-:Y:S04]  /*1e5d0*/  STL [R1+0x7e4], R10 ;  /* 0x0007e40a01007387 */ /* 0x000fe80000100800 */
[----:B------:R-:W-:Y:S04]  /*1e5e0*/  STL [R1+0x7e0], R89 ;  /* 0x0007e05901007387 */ /* 0x000fe80000100800 */
[----:B------:R-:W-:Y:S01]  /*1e5f0*/  STL [R1+0x7ec], R46 ;  /* 0x0007ec2e01007387 */ /* 0x000fe20000100800 */
[----:B0-----:R-:W-:-:S03]  /*1e600*/  LOP3.LUT R16, R16, 0x7f, RZ, 0xc0, !PT ;  /* 0x0000007f10107812 */ /* 0x001fc600078ec0ff */
[----:B------:R-:W-:Y:S04]  /*1e610*/  STL [R1+0x7e8], R48 ;  /* 0x0007e83001007387 */ /* 0x000fe80000100800 */
[----:B------:R-:W-:Y:S04]  /*1e620*/  STL [R1+0x7f4], R43 ;  /* 0x0007f42b01007387 */ /* 0x000fe80000100800 */
[----:B------:R-:W-:Y:S04]  /*1e630*/  STL [R1+0x7f0], R19 ;  /* 0x0007f01301007387 */ /* 0x000fe80000100800 */
[----:B------:R-:W4:Y:S04]  /*1e640*/  LDL.LU R69, [R1+0xa60] ;  /* 0x000a600001457983 */ /* 0x000f280000300800 */
[----:B--2---:R0:W-:Y:S04]  /*1e650*/  STS.U8 [R16+UR7+0x10000], R92 ;  /* 0x0100005c10007988 */ /* 0x0041e80008000007 */
[----:B---3--:R1:W-:Y:S04]  /*1e660*/  STS.U8 [R16+UR7+0x10400], R90 ;  /* 0x0104005a10007988 */ /* 0x0083e80008000007 */
[----:B0-----:R-:W2:Y:S04]  /*1e670*/  LDL.LU R92, [R1+0xa58] ;  /* 0x000a5800015c7983 */ /* 0x001ea80000300800 */
[----:B------:R-:W3:Y:S04]  /*1e680*/  LDL.LU R71, [R1+0xa54] ;  /* 0x000a540001477983 */ /* 0x000ee80000300800 */
[----:B-1----:R-:W3:Y:S04]  /*1e690*/  LDL.LU R90, [R1+0xa3c] ;  /* 0x000a3c00015a7983 */ /* 0x002ee80000300800 */
[----:B------:R0:W-:Y:S04]  /*1e6a0*/  STS.U8 [R16+UR7+0x10800], R86 ;  /* 0x0108005610007988 */ /* 0x0001e80008000007 */
[----:B------:R-:W3:Y:S04]  /*1e6b0*/  LDL.LU R72, [R1+0xa50] ;  /* 0x000a500001487983 */ /* 0x000ee80000300800 */
[----:B0-----:R-:W3:Y:S04]  /*1e6c0*/  LDL.LU R86, [R1+0xa38] ;  /* 0x000a380001567983 */ /* 0x001ee80000300800 */
[----:B------:R-:W3:Y:S04]  /*1e6d0*/  LDL.LU R74, [R1+0xa34] ;  /* 0x000a3400014a7983 */ /* 0x000ee80000300800 */
[----:B------:R-:W3:Y:S04]  /*1e6e0*/  LDL.LU R75, [R1+0xa30] ;  /* 0x000a3000014b7983 */ /* 0x000ee80000300800 */
[----:B------:R-:W3:Y:S04]  /*1e6f0*/  LDL.LU R76, [R1+0xa2c] ;  /* 0x000a2c00014c7983 */ /* 0x000ee80000300800 */
[----:B------:R-:W3:Y:S04]  /*1e700*/  LDL.LU R77, [R1+0xa28] ;  /* 0x000a2800014d7983 */ /* 0x000ee80000300800 */
[----:B------:R-:W3:Y:S04]  /*1e710*/  LDL.LU R78, [R1+0xa24] ;  /* 0x000a2400014e7983 */ /* 0x000ee80000300800 */
[----:B------:R-:W3:Y:S04]  /*1e720*/  LDL.LU R80, [R1+0xa20] ;  /* 0x000a200001507983 */ /* 0x000ee80000300800 */
[----:B------:R-:W3:Y:S04]  /*1e730*/  LDL.LU R81, [R1+0xa1c] ;  /* 0x000a1c0001517983 */ /* 0x000ee80000300800 */
[----:B------:R0:W-:Y:S04]  /*1e740*/  STS.U8 [R16+UR7+0x10c00], R84 ;  /* 0x010c005410007988 */ /* 0x0001e80008000007 */
[----:B------:R-:W3:Y:S04]  /*1e750*/  LDL.LU R82, [R1+0xa18] ;  /* 0x000a180001527983 */ /* 0x000ee80000300800 */
[----:B------:R-:W-:Y:S04]  /*1e760*/  STS.U8 [R16+UR7+0x11000], R62 ;  /* 0x0110003e10007988 */ /* 0x000fe80008000007 */
[----:B0-----:R-:W3:Y:S04]  /*1e770*/  LDL.LU R84, [R1+0xa04] ;  /* 0x000a040001547983 */ /* 0x001ee80000300800 */
[----:B----4-:R0:W-:Y:S04]  /*1e780*/  STS.U8 [R16+UR7+0x11400], R93 ;  /* 0x0114005d10007988 */ /* 0x0101e80008000007 */
[----:B0-----:R-:W4:Y:S04]  /*1e790*/  LDL.LU R93, [R1+0xa00] ;  /* 0x000a0000015d7983 */ /* 0x001f280000300800 */
[----:B------:R0:W-:Y:S04]  /*1e7a0*/  STS.U8 [R16+UR7+0x11800], R91 ;  /* 0x0118005b10007988 */ /* 0x0001e80008000007 */
[----:B------:R1:W-:Y:S04]  /*1e7b0*/  STS.U8 [R16+UR7+0x11c00], R87 ;  /* 0x011c005710007988 */ /* 0x0003e80008000007 */
[----:B0-----:R-:W4:Y:S04]  /*1e7c0*/  LDL.LU R91, [R1+0x9f8] ;  /* 0x0009f800015b7983 */ /* 0x001f280000300800 */
[----:B-1----:R-:W4:Y:S04]  /*1e7d0*/  LDL.LU R87, [R1+0x9f4] ;  /* 0x0009f40001577983 */ /* 0x002f280000300800 */
[----:B------:R-:W-:Y:S04]  /*1e7e0*/  STS.U8 [R16+UR7+0x12000], R64 ;  /* 0x0120004010007988 */ /* 0x000fe80008000007 */
[----:B------:R0:W-:Y:S04]  /*1e7f0*/  STS.U8 [R16+UR7+0x12400], R85 ;  /* 0x0124005510007988 */ /* 0x0001e80008000007 */
[----:B------:R-:W-:Y:S04]  /*1e800*/  STS.U8 [R16+UR7+0x12800], R68 ;  /* 0x0128004410007988 */ /* 0x000fe80008000007 */
[----:B------:R1:W-:Y:S04]  /*1e810*/  STS.U8 [R16+UR7+0x12c00], R3 ;  /* 0x012c000310007988 */ /* 0x0003e80008000007 */
[----:B------:R-:W-:Y:S04]  /*1e820*/  STS.U8 [R16+UR7+0x13000], R69 ;  /* 0x0130004510007988 */ /* 0x000fe80008000007 */
[----:B0-----:R-:W4:Y:S01]  /*1e830*/  LDL.LU R85, [R1+0x9ec] ;  /* 0x0009ec0001557983 */ /* 0x001f220000300800 */
[----:B-1----:R-:W-:-:S03]  /*1e840*/  LOP3.LUT R3, R16, 0x10, RZ, 0x3c, !PT ;  /* 0x0000001010037812 */ /* 0x002fc600078e3cff */
[----:B--2---:R0:W-:Y:S04]  /*1e850*/  STS.U8 [R16+UR7+0x13400], R92 ;  /* 0x0134005c10007988 */ /* 0x0041e80008000007 */
[----:B---3--:R-:W-:Y:S04]  /*1e860*/  STS.U8 [R16+UR7+0x13800], R71 ;  /* 0x0138004710007988 */ /* 0x008fe80008000007 */
[----:B------:R1:W-:Y:S04]  /*1e870*/  STS.U8 [R16+UR7+0x13c00], R90 ;  /* 0x013c005a10007988 */ /* 0x0003e80008000007 */
[----:B0-----:R-:W2:Y:S04]  /*1e880*/  LDL.LU R92, [R1+0x9f0] ;  /* 0x0009f000015c7983 */ /* 0x001ea80000300800 */
[----:B------:R-:W-:Y:S04]  /*1e890*/  STS.U8 [R3+UR7+0x10080], R72 ;  /* 0x0100804803007988 */ /* 0x000fe80008000007 */
[----:B-1----:R-:W3:Y:S04]  /*1e8a0*/  LDL.LU R90, [R1+0x9e8] ;  /* 0x0009e800015a7983 */ /* 0x002ee80000300800 */
[----:B------:R0:W-:Y:S04]  /*1e8b0*/  STS.U8 [R3+UR7+0x10480], R86 ;  /* 0x0104805603007988 */ /* 0x0001e80008000007 */
[----:B------:R-:W-:Y:S04]  /*1e8c0*/  STS.U8 [R3+UR7+0x10880], R74 ;  /* 0x0108804a03007988 */ /* 0x000fe80008000007 */
[----:B------:R-:W-:Y:S04]  /*1e8d0*/  STS.U8 [R3+UR7+0x10c80], R75 ;  /* 0x010c804b03007988 */ /* 0x000fe80008000007 */
[----:B------:R-:W-:Y:S04]  /*1e8e0*/  STS.U8 [R3+UR7+0x11080], R76 ;  /* 0x0110804c03007988 */ /* 0x000fe80008000007 */
[----:B------:R-:W-:Y:S04]  /*1e8f0*/  STS.U8 [R3+UR7+0x11480], R77 ;  /* 0x0114804d03007988 */ /* 0x000fe80008000007 */
[----:B------:R-:W-:Y:S04]  /*1e900*/  STS.U8 [R3+UR7+0x11880], R78 ;  /* 0x0118804e03007988 */ /* 0x000fe80008000007 */
[----:B------:R-:W-:Y:S04]  /*1e910*/  STS.U8 [R3+UR7+0x11c80], R80 ;  /* 0x011c805003007988 */ /* 0x000fe80008000007 */
[----:B------:R-:W-:Y:S04]  /*1e920*/  STS.U8 [R3+UR7+0x12080], R81 ;  /* 0x0120805103007988 */ /* 0x000fe80008000007 */
[----:B0-----:R-:W3:Y:S04]  /*1e930*/  LDL.LU R86, [R1+0x9e4] ;  /* 0x0009e40001567983 */ /* 0x001ee80000300800 */
[----:B------:R-:W-:Y:S04]  /*1e940*/  STS.U8 [R3+UR7+0x12480], R82 ;  /* 0x0124805203007988 */ /* 0x000fe80008000007 */
[----:B------:R-:W-:Y:S04]  /*1e950*/  STS.U8 [R3+UR7+0x12880], R84 ;  /* 0x0128805403007988 */ /* 0x000fe80008000007 */
[----:B------:R-:W-:Y:S04]  /*1e960*/  STS.U8 [R3+UR7+0x12c80], R0 ;  /* 0x012c800003007988 */ /* 0x000fe80008000007 */
[----:B----4-:R0:W-:Y:S04]  /*1e970*/  STS.U8 [R3+UR7+0x13080], R93 ;  /* 0x0130805d03007988 */ /* 0x0101e80008000007 */
[----:B0-----:R-:W4:Y:S04]  /*1e980*/  LDL.LU R93, [R1+0x9cc] ;  /* 0x0009cc00015d7983 */ /* 0x001f280000300800 */
[----:B------:R0:W-:Y:S01]  /*1e990*/  STS.U8 [R3+UR7+0x13480], R91 ;  /* 0x0134805b03007988 */ /* 0x0001e20008000007 */
[----:B------:R-:W-:-:S03]  /*1e9a0*/  LOP3.LUT R0, R16, 0x20, RZ, 0x3c, !PT ;  /* 0x0000002010007812 */ /* 0x000fc600078e3cff */
[----:B------:R1:W-:Y:S04]  /*1e9b0*/  STS.U8 [R3+UR7+0x13880], R87 ;  /* 0x0138805703007988 */ /* 0x0003e80008000007 */
[----:B0-----:R-:W4:Y:S04]  /*1e9c0*/  LDL.LU R91, [R1+0x9c8] ;  /* 0x0009c800015b7983 */ /* 0x001f280000300800 */
[----:B------:R-:W4:Y:S04]  /*1e9d0*/  LDL.LU R58, [R1+0x9c4] ;  /* 0x0009c400013a7983 */ /* 0x000f280000300800 */
[----:B-1----:R-:W4:Y:S04]  /*1e9e0*/  LDL.LU R87, [R1+0x9c0] ;  /* 0x0009c00001577983 */ /* 0x002f280000300800 */
[----:B------:R-:W4:Y:S04]  /*1e9f0*/  LDL.LU R59, [R1+0x9bc] ;  /* 0x0009bc00013b7983 */ /* 0x000f280000300800 */
[----:B------:R-:W4:Y:S04]  /*1ea00*/  LDL.LU R61, [R1+0x9b8] ;  /* 0x0009b800013d7983 */ /* 0x000f280000300800 */
[----:B------:R-:W4:Y:S04]  /*1ea10*/  LDL.LU R62, [R1+0x9b4] ;  /* 0x0009b400013e7983 */ /* 0x000f280000300800 */
[----:B------:R-:W4:Y:S04]  /*1ea20*/  LDL.LU R64, [R1+0x9b0] ;  /* 0x0009b00001407983 */ /* 0x000f280000300800 */
[----:B------:R-:W-:Y:S04]  /*1ea30*/  STS.U8 [R3+UR7+0x13c80], R85 ;  /* 0x013c805503007988 */ /* 0x000fe80008000007 */
[----:B------:R-:W4:Y:S04]  /*1ea40*/  LDL.LU R68, [R1+0x9a8] ;  /* 0x0009a80001447983 */ /* 0x000f280000300800 */
[----:B------:R-:W4:Y:S04]  /*1ea50*/  LDL.LU R69, [R1+0x9ac] ;  /* 0x0009ac0001457983 */ /* 0x000f280000300800 */
[----:B--2---:R0:W-:Y:S04]  /*1ea60*/  STS.U8 [R0+UR7+0x10100], R92 ;  /* 0x0101005c00007988 */ /* 0x0041e80008000007 */
[----:B---3--:R1:W-:Y:S04]  /*1ea70*/  STS.U8 [R0+UR7+0x10500], R90 ;  /* 0x0105005a00007988 */ /* 0x0083e80008000007 */
[----:B0-----:R-:W2:Y:S04]  /*1ea80*/  LDL.LU R92, [R1+0x9a4] ;  /* 0x0009a400015c7983 */ /* 0x001ea80000300800 */
[----:B------:R-:W3:Y:S04]  /*1ea90*/  LDL.LU R71, [R1+0x9a0] ;  /* 0x0009a00001477983 */ /* 0x000ee80000300800 */
[----:B-1----:R-:W3:Y:S04]  /*1eaa0*/  LDL.LU R90, [R1+0x988] ;  /* 0x00098800015a7983 */ /* 0x002ee80000300800 */
        /* <DEDUP_REMOVED lines=12> */
[----:B0-----:R-:W3:Y:S04]  /*1eb70*/  LDL.LU R86, [R1+0x93c] ;  /* 0x00093c0001567983 */ /* 0x001ee80000300800 */
[----:B----4-:R0:W-:Y:S04]  /*1eb80*/  STS.U8 [R0+UR7+0x10d00], R93 ;  /* 0x010d005d00007988 */ /* 0x0101e80008000007 */
[----:B0-----:R-:W4:Y:S04]  /*1eb90*/  LDL.LU R93, [R1+0x940] ;  /* 0x00094000015d7983 */ /* 0x001f280000300800 */
[----:B------:R0:W-:Y:S04]  /*1eba0*/  STS.U8 [R0+UR7+0x11100], R91 ;  /* 0x0111005b00007988 */ /* 0x0001e80008000007 */
[----:B------:R-:W-:Y:S04]  /*1ebb0*/  STS.U8 [R0+UR7+0x11500], R58 ;  /* 0x0115003a00007988 */ /* 0x000fe80008000007 */
[----:B------:R1:W-:Y:S04]  /*1ebc0*/  STS.U8 [R0+UR7+0x11900], R87 ;  /* 0x0119005700007988 */ /* 0x0003e80008000007 */
[----:B0-----:R-:W4:Y:S01]  /*1ebd0*/  LDL.LU R91, [R1+0x938] ;  /* 0x00093800015b7983 */ /* 0x001f220000300800 */
[----:B------:R-:W-:-:S03]  /*1ebe0*/  IABS R14, R50 ;  /* 0x00000032000e7213 */ /* 0x000fc60000000000 */
[----:B------:R-:W-:Y:S01]  /*1ebf0*/  STS.U8 [R0+UR7+0x11d00], R59 ;  /* 0x011d003b00007988 */ /* 0x000fe20008000007 */
[----:B------:R-:W-:-:S03]  /*1ec00*/  LOP3.LUT R50, R16, 0x30, RZ, 0x3c, !PT ;  /* 0x0000003010327812 */ /* 0x000fc600078e3cff */
[----:B------:R-:W-:Y:S04]  /*1ec10*/  STS.U8 [R0+UR7+0x12100], R61 ;  /* 0x0121003d00007988 */ /* 0x000fe80008000007 */
[----:B------:R-:W-:Y:S04]  /*1ec20*/  STS.U8 [R0+UR7+0x12500], R62 ;  /* 0x0125003e00007988 */ /* 0x000fe80008000007 */
[----:B------:R-:W-:Y:S04]  /*1ec30*/  STS.U8 [R0+UR7+0x12900], R64 ;  /* 0x0129004000007988 */ /* 0x000fe80008000007 */
[----:B------:R-:W-:Y:S04]  /*1ec40*/  STS.U8 [R0+UR7+0x12d00], R68 ;  /* 0x012d004400007988 */ /* 0x000fe80008000007 */
[----:B------:R-:W-:Y:S04]  /*1ec50*/  STS.U8 [R0+UR7+0x13100], R69 ;  /* 0x0131004500007988 */ /* 0x000fe80008000007 */
[----:B-1----:R-:W4:Y:S04]  /*1ec60*/  LDL.LU R87, [R1+0x934] ;  /* 0x0009340001577983 */ /* 0x002f280000300800 */
[----:B--2---:R0:W-:Y:S04]  /*1ec70*/  STS.U8 [R0+UR7+0x13500], R92 ;  /* 0x0135005c00007988 */ /* 0x0041e80008000007 */
[----:B---3--:R-:W-:Y:S04]  /*1ec80*/  STS.U8 [R0+UR7+0x13900], R71 ;  /* 0x0139004700007988 */ /* 0x008fe80008000007 */
[----:B------:R1:W-:Y:S04]  /*1ec90*/  STS.U8 [R0+UR7+0x13d00], R90 ;  /* 0x013d005a00007988 */ /* 0x0003e80008000007 */
[----:B0-----:R-:W2:Y:S04]  /*1eca0*/  LDL.LU R92, [R1+0x92c] ;  /* 0x00092c00015c7983 */ /* 0x001ea80000300800 */
[----:B------:R-:W-:Y:S04]  /*1ecb0*/  STS.U8 [R50+UR7+0x10180], R72 ;  /* 0x0101804832007988 */ /* 0x000fe80008000007 */
        /* <DEDUP_REMOVED lines=10> */
[----:B-1----:R-:W3:Y:S04]  /*1ed60*/  LDL.LU R90, [R1+0x930] ;  /* 0x00093000015a7983 */ /* 0x002ee80000300800 */
[----:B------:R-:W-:Y:S04]  /*1ed70*/  STS.U8 [R50+UR7+0x12d80], R86 ;  /* 0x012d805632007988 */ /* 0x000fe80008000007 */
[----:B----4-:R0:W-:Y:S04]  /*1ed80*/  STS.U8 [R50+UR7+0x13180], R93 ;  /* 0x0131805d32007988 */ /* 0x0101e80008000007 */
[----:B0-----:R-:W4:Y:S01]  /*1ed90*/  LDL.LU R93, [R1+0x928] ;  /* 0x00092800015d7983 */ /* 0x001f220000300800 */
[----:B------:R-:W-:-:S03]  /*1eda0*/  IABS R15, R25 ;  /* 0x00000019000f7213 */ /* 0x000fc60000000000 */
[----:B------:R-:W4:Y:S04]  /*1edb0*/  LDL.LU R55, [R1+0x924] ;  /* 0x0009240001377983 */ /* 0x000f280000300800 */
[----:B------:R0:W-:Y:S01]  /*1edc0*/  STS.U8 [R50+UR7+0x13580], R91 ;  /* 0x0135805b32007988 */ /* 0x0001e20008000007 */
[----:B------:R-:W-:-:S03]  /*1edd0*/  IMAD.MOV.U32 R13, RZ, RZ, R15 ;  /* 0x000000ffff0d7224 */ /* 0x000fc600078e000f */
[----:B0-----:R-:W4:Y:S04]  /*1ede0*/  LDL.LU R91, [R1+0x920] ;  /* 0x00092000015b7983 */ /* 0x001f280000300800 */
[----:B------:R-:W4:Y:S04]  /*1edf0*/  LDL.LU R56, [R1+0x90c] ;  /* 0x00090c0001387983 */ /* 0x000f280000300800 */
[----:B------:R-:W4:Y:S04]  /*1ee00*/  LDL.LU R58, [R1+0x908] ;  /* 0x00090800013a7983 */ /* 0x000f280000300800 */
[----:B------:R-:W4:Y:S04]  /*1ee10*/  LDL.LU R59, [R1+0x904] ;  /* 0x00090400013b7983 */ /* 0x000f280000300800 */
[----:B------:R-:W4:Y:S04]  /*1ee20*/  LDL.LU R61, [R1+0x900] ;  /* 0x00090000013d7983 */ /* 0x000f280000300800 */
[----:B------:R-:W4:Y:S01]  /*1ee30*/  LDL.LU R62, [R1+0x8fc] ;  /* 0x0008fc00013e7983 */ /* 0x000f220000300800 */
[----:B------:R-:W-:-:S03]  /*1ee40*/  IMAD.HI.U32 R17, R9, R13, RZ ;  /* 0x0000000d09117227 */ /* 0x000fc600078e00ff */
[----:B------:R-:W4:Y:S04]  /*1ee50*/  LDL.LU R64, [R1+0x8f8] ;  /* 0x0008f80001407983 */ /* 0x000f280000300800 */
[----:B------:R-:W4:Y:S04]  /*1ee60*/  LDL.LU R68, [R1+0x8f4] ;  /* 0x0008f40001447983 */ /* 0x000f280000300800 */
[----:B------:R-:W-:Y:S04]  /*1ee70*/  STS.U8 [R50+UR7+0x13980], R87 ;  /* 0x0139805732007988 */ /* 0x000fe80008000007 */
[----:B------:R-:W4:Y:S04]  /*1ee80*/  LDL.LU R69, [R1+0x8f0] ;  /* 0x0008f00001457983 */ /* 0x000f280000300800 */
[----:B------:R-:W4:Y:S01]  /*1ee90*/  LDL.LU R71, [R1+0x8ec] ;  /* 0x0008ec0001477983 */ /* 0x000f220000300800 */
[----:B------:R-:W-:-:S04]  /*1eea0*/  IMAD.MOV R17, RZ, RZ, -R17 ;  /* 0x000000ffff117224 */ /* 0x000fc800078e0a11 */
[----:B------:R-:W-:Y:S01]  /*1eeb0*/  IMAD R13, R8, R17, R13 ;  /* 0x00000011080d7224 */ /* 0x000fe200078e020d */
[C---:B------:R-:W-:Y:S01]  /*1eec0*/  LOP3.LUT R17, R16.reuse, 0x40, RZ, 0x3c, !PT ;  /* 0x0000004010117812 */ /* 0x040fe200078e3cff */
[----:B--2---:R0:W-:Y:S04]  /*1eed0*/  STS.U8 [R50+UR7+0x13d80], R92 ;  /* 0x013d805c32007988 */ /* 0x0041e80008000007 */
[----:B0-----:R-:W2:Y:S04]  /*1eee0*/  LDL.LU R92, [R1+0x8e8] ;  /* 0x0008e800015c7983 */ /* 0x001ea80000300800 */
        /* <DEDUP_REMOVED lines=12> */
[----:B---3--:R0:W-:Y:S04]  /*1efb0*/  STS.U8 [R17+UR7+0x10200], R90 ;  /* 0x0102005a11007988 */ /* 0x0081e80008000007 */
[----:B------:R-:W3:Y:S04]  /*1efc0*/  LDL.LU R87, [R1+0x8a4] ;  /* 0x0008a40001577983 */ /* 0x000ee80000300800 */
[----:B0-----:R-:W3:Y:S04]  /*1efd0*/  LDL.LU R90, [R1+0x8a0] ;  /* 0x0008a000015a7983 */ /* 0x001ee80000300800 */
[----:B----4-:R0:W-:Y:S04]  /*1efe0*/  STS.U8 [R17+UR7+0x10600], R93 ;  /* 0x0106005d11007988 */ /* 0x0101e80008000007 */
[----:B0-----:R-:W4:Y:S04]  /*1eff0*/  LDL.LU R93, [R1+0x88c] ;  /* 0x00088c00015d7983 */ /* 0x001f280000300800 */
[----:B------:R-:W-:Y:S04]  /*1f000*/  STS.U8 [R17+UR7+0x10a00], R55 ;  /* 0x010a003711007988 */ /* 0x000fe80008000007 */
[----:B------:R0:W-:Y:S04]  /*1f010*/  STS.U8 [R17+UR7+0x10e00], R91 ;  /* 0x010e005b11007988 */ /* 0x0001e80008000007 */
[----:B------:R-:W-:Y:S04]  /*1f020*/  STS.U8 [R17+UR7+0x11200], R56 ;  /* 0x0112003811007988 */ /* 0x000fe80008000007 */
[----:B------:R-:W-:Y:S04]  /*1f030*/  STS.U8 [R17+UR7+0x11600], R58 ;  /* 0x0116003a11007988 */ /* 0x000fe80008000007 */
[----:B------:R-:W-:Y:S04]  /*1f040*/  STS.U8 [R17+UR7+0x11a00], R59 ;  /* 0x011a003b11007988 */ /* 0x000fe80008000007 */
[----:B------:R-:W-:Y:S01]  /*1f050*/  STS.U8 [R17+UR7+0x11e00], R61 ;  /* 0x011e003d11007988 */ /* 0x000fe20008000007 */
[----:B------:R-:W-:-:S03]  /*1f060*/  LOP3.LUT R50, R16, 0x50, RZ, 0x3c, !PT ;  /* 0x0000005010327812 */ /* 0x000fc600078e3cff */
[----:B------:R-:W-:Y:S04]  /*1f070*/  STS.U8 [R17+UR7+0x12200], R62 ;  /* 0x0122003e11007988 */ /* 0x000fe80008000007 */
[----:B------:R-:W-:Y:S04]  /*1f080*/  STS.U8 [R17+UR7+0x12600], R64 ;  /* 0x0126004011007988 */ /* 0x000fe80008000007 */
[----:B------:R-:W-:Y:S04]  /*1f090*/  STS.U8 [R17+UR7+0x12a00], R68 ;  /* 0x012a004411007988 */ /* 0x000fe80008000007 */
[----:B0-----:R-:W4:Y:S04]  /*1f0a0*/  LDL.LU R91, [R1+0x888] ;  /* 0x00088800015b7983 */ /* 0x001f280000300800 */
[----:B------:R-:W-:Y:S04]  /*1f0b0*/  STS.U8 [R17+UR7+0x12e00], R69 ;  /* 0x012e004511007988 */ /* 0x000fe80008000007 */
[----:B------:R-:W-:Y:S04]  /*1f0c0*/  STS.U8 [R17+UR7+0x13200], R71 ;  /* 0x0132004711007988 */ /* 0x000fe80008000007 */
[----:B--2---:R0:W-:Y:S04]  /*1f0d0*/  STS.U8 [R17+UR7+0x13600], R92 ;  /* 0x0136005c11007988 */ /* 0x0041e80008000007 */
        /* <DEDUP_REMOVED lines=12> */
[----:B0-----:R-:W2:Y:S04]  /*1f1a0*/  LDL.LU R92, [R1+0x884] ;  /* 0x00088400015c7983 */ /* 0x001ea80000300800 */
[----:B---3--:R-:W-:Y:S04]  /*1f1b0*/  STS.U8 [R50+UR7+0x12a80], R87 ;  /* 0x012a805732007988 */ /* 0x008fe80008000007 */
[----:B------:R-:W3:Y:S04]  /*1f1c0*/  LDL.LU R51, [R1+0x880] ;  /* 0x0008800001337983 */ /* 0x000ee80000300800 */
[----:B------:R-:W-:Y:S04]  /*1f1d0*/  STS.U8 [R50+UR7+0x12e80], R90 ;  /* 0x012e805a32007988 */ /* 0x000fe80008000007 */
[----:B----4-:R0:W-:Y:S04]  /*1f1e0*/  STS.U8 [R50+UR7+0x13280], R93 ;  /* 0x0132805d32007988 */ /* 0x0101e80008000007 */
[----:B0-----:R-:W4:Y:S04]  /*1f1f0*/  LDL.LU R93, [R1+0x87c] ;  /* 0x00087c00015d7983 */ /* 0x001f280000300800 */
[----:B------:R-:W4:Y:S04]  /*1f200*/  LDL.LU R53, [R1+0x878] ;  /* 0x0008780001357983 */ /* 0x000f280000300800 */
        /* <DEDUP_REMOVED lines=17> */
[----:B------:R-:W-:-:S03]  /*1f320*/  LOP3.LUT R17, R16, 0x60, RZ, 0x3c, !PT ;  /* 0x0000006010117812 */ /* 0x000fc600078e3cff */
[----:B------:R-:W4:Y:S04]  /*1f330*/  LDL.LU R81, [R1+0x820] ;  /* 0x0008200001517983 */ /* 0x000f280000300800 */
[----:B------:R-:W4:Y:S04]  /*1f340*/  LDL.LU R82, [R1+0x80c] ;  /* 0x00080c0001527983 */ /* 0x000f280000300800 */
[----:B------:R-:W4:Y:S04]  /*1f350*/  LDL.LU R84, [R1+0x808] ;  /* 0x0008080001547983 */ /* 0x000f280000300800 */
[----:B------:R-:W4:Y:S04]  /*1f360*/  LDL.LU R85, [R1+0x804] ;  /* 0x0008040001557983 */ /* 0x000f280000300800 */
[----:B------:R-:W4:Y:S04]  /*1f370*/  LDL.LU R86, [R1+0x800] ;  /* 0x0008000001567983 */ /* 0x000f280000300800 */
[----:B------:R0:W-:Y:S04]  /*1f380*/  STS.U8 [R50+UR7+0x13680], R91 ;  /* 0x0136805b32007988 */ /* 0x0001e80008000007 */
[----:B------:R-:W4:Y:S04]  /*1f390*/  LDL.LU R87, [R1+0x7fc] ;  /* 0x0007fc0001577983 */ /* 0x000f280000300800 */
[----:B------:R-:W4:Y:S04]  /*1f3a0*/  LDL.LU R90, [R1+0x7f8] ;  /* 0x0007f800015a7983 */ /* 0x000f280000300800 */
[----:B0-----:R-:W4:Y:S04]  /*1f3b0*/  LDL.LU R91, [R1+0x318] ;  /* 0x00031800015b7983 */ /* 0x001f280000300800 */
[----:B--2---:R0:W-:Y:S04]  /*1f3c0*/  STS.U8 [R50+UR7+0x13a80], R92 ;  /* 0x013a805c32007988 */ /* 0x0041e80008000007 */
[----:B---3--:R-:W-:Y:S04]  /*1f3d0*/  STS.U8 [R50+UR7+0x13e80], R51 ;  /* 0x013e803332007988 */ /* 0x008fe80008000007 */
[----:B0-----:R-:W2:Y:S04]  /*1f3e0*/  LDL.LU R92, [R1+0x314] ;  /* 0x00031400015c7983 */ /* 0x001ea80000300800 */
[----:B----4-:R0:W-:Y:S04]  /*1f3f0*/  STS.U8 [R17+UR7+0x10300], R93 ;  /* 0x0103005d11007988 */ /* 0x0101e80008000007 */
[----:B0-----:R-:W3:Y:S04]  /*1f400*/  LDL.LU R93, [R1+0x310] ;  /* 0x00031000015d7983 */ /* 0x001ee80000300800 */
[----:B------:R-:W4:Y:S04]  /*1f410*/  LDL.LU R50, [R1+0x30c] ;  /* 0x00030c0001327983 */ /* 0x000f280000300800 */
[----:B------:R-:W-:Y:S04]  /*1f420*/  STS.U8 [R17+UR7+0x10700], R53 ;  /* 0x0107003511007988 */ /* 0x000fe80008000007 */
[----:B------:R-:W4:Y:S04]  /*1f430*/  LDL.LU R51, [R1+0x308] ;  /* 0x0003080001337983 */ /* 0x000f280000300800 */
[----:B------:R0:W-:Y:S04]  /*1f440*/  STS.U8 [R17+UR7+0x10b00], R55 ;  /* 0x010b003711007988 */ /* 0x0001e80008000007 */
[----:B------:R1:W-:Y:S04]  /*1f450*/  STS.U8 [R17+UR7+0x10f00], R56 ;  /* 0x010f003811007988 */ /* 0x0003e80008000007 */
[----:B------:R1:W-:Y:S04]  /*1f460*/  STS.U8 [R17+UR7+0x11300], R58 ;  /* 0x0113003a11007988 */ /* 0x0003e80008000007 */
[----:B0-----:R-:W4:Y:S04]  /*1f470*/  LDL.LU R55, [R1+0x178] ;  /* 0x0001780001377983 */ /* 0x001f280000300800 */
[----:B-1----:R-:W4:Y:S04]  /*1f480*/  LDL.LU R56, [R1+0x174] ;  /* 0x0001740001387983 */ /* 0x002f280000300800 */
[----:B------:R0:W-:Y:S04]  /*1f490*/  STS.U8 [R17+UR7+0x11700], R59 ;  /* 0x0117003b11007988 */ /* 0x0001e80008000007 */
[----:B------:R-:W4:Y:S04]  /*1f4a0*/  LDL.LU R58, [R1+0x16c] ;  /* 0x00016c00013a7983 */ /* 0x000f280000300800 */
[----:B------:R1:W-:Y:S04]  /*1f4b0*/  STS.U8 [R17+UR7+0x11b00], R61 ;  /* 0x011b003d11007988 */ /* 0x0003e80008000007 */
[----:B0-----:R-:W4:Y:S04]  /*1f4c0*/  LDL.LU R59, [R1+0x168] ;  /* 0x00016800013b7983 */ /* 0x001f280000300800 */
[----:B------:R0:W-:Y:S04]  /*1f4d0*/  STS.U8 [R17+UR7+0x11f00], R62 ;  /* 0x011f003e11007988 */ /* 0x0001e80008000007 */
[----:B-1----:R-:W4:Y:S01]  /*1f4e0*/  LDL.LU R61, [R1+0x160] ;  /* 0x00016000013d7983 */ /* 0x002f220000300800 */
[----:B------:R-:W-:-:S03]  /*1f4f0*/  LOP3.LUT R53, R16, 0x70, RZ, 0x3c, !PT ;  /* 0x0000007010357812 */ /* 0x000fc600078e3cff */
[----:B------:R1:W-:Y:S04]  /*1f500*/  STS.U8 [R17+UR7+0x12300], R64 ;  /* 0x0123004011007988 */ /* 0x0003e80008000007 */
[----:B0-----:R-:W4:Y:S04]  /*1f510*/  LDL.LU R62, [R1+0x15c] ;  /* 0x00015c00013e7983 */ /* 0x001f280000300800 */
[----:B------:R0:W-:Y:S04]  /*1f520*/  STS.U8 [R17+UR7+0x12700], R68 ;  /* 0x0127004411007988 */ /* 0x0001e80008000007 */
[----:B-1----:R-:W4:Y:S04]  /*1f530*/  LDL.LU R64, [R1+0x158] ;  /* 0x0001580001407983 */ /* 0x002f280000300800 */
        /* <DEDUP_REMOVED lines=34> */
[----:B-1----:R-:W4:Y:S04]  /*1f760*/  LDL.LU R91, [R1+0x10] ;  /* 0x00001000015b7983 */ /* 0x002f280000300800 */
[----:B--2---:R0:W-:Y:S04]  /*1f770*/  STS.U8 [R53+UR7+0x12f80], R92 ;  /* 0x012f805c35007988 */ /* 0x0041e80008000007 */
[----:B0-----:R-:W2:Y:S04]  /*1f780*/  LDL.LU R92, [R1+0xc] ;  /* 0x00000c00015c7983 */ /* 0x001ea80000300800 */
[----:B---3--:R0:W-:Y:S04]  /*1f790*/  STS.U8 [R53+UR7+0x13380], R93 ;  /* 0x0133805d35007988 */ /* 0x0081e80008000007 */
[----:B0-----:R-:W3:Y:S04]  /*1f7a0*/  LDL.LU R93, [R1+0x8] ;  /* 0x00000800015d7983 */ /* 0x001ee80000300800 */
[----:B------:R-:W3:Y:S04]  /*1f7b0*/  LDL.LU R17, [R1+0x4] ;  /* 0x0000040001117983 */ /* 0x000ee80000300800 */
[----:B----4-:R0:W-:Y:S04]  /*1f7c0*/  STS.U8 [R53+UR7+0x13780], R50 ;  /* 0x0137803235007988 */ /* 0x0101e80008000007 */
[----:B------:R1:W-:Y:S04]  /*1f7d0*/  STS.U8 [R53+UR7+0x13b80], R51 ;  /* 0x013b803335007988 */ /* 0x0003e80008000007 */
[----:B------:R4:W-:Y:S04]  /*1f7e0*/  STS.U8 [R53+UR7+0x13f80], R29 ;  /* 0x013f801d35007988 */ /* 0x0009e80008000007 */
[----:B0-----:R-:W3:Y:S04]  /*1f7f0*/  LDL.LU R50, [R1+0x111c] ;  /* 0x00111c0001327983 */ /* 0x001ee80000300800 */
[----:B-1----:R-:W3:Y:S04]  /*1f800*/  LDL.LU R51, [R1+0x1118] ;  /* 0x0011180001337983 */ /* 0x002ee80000300800 */
[----:B----4-:R-:W4:Y:S04]  /*1f810*/  LDL.LU R53, [R1+0x1114] ;  /* 0x0011140001357983 */ /* 0x010f280000300800 */
[----:B------:R0:W-:Y:S04]  /*1f820*/  STS.U8 [R16+UR7], R55 ;  /* 0x0000003710007988 */ /* 0x0001e80008000007 */
[----:B------:R1:W-:Y:S04]  /*1f830*/  STS.U8 [R16+UR7+0x400], R56 ;  /* 0x0004003810007988 */ /* 0x0003e80008000007 */
[----:B------:R1:W-:Y:S04]  /*1f840*/  STS.U8 [R16+UR7+0x800], R58 ;  /* 0x0008003a10007988 */ /* 0x0003e80008000007 */
[----:B0-----:R-:W4:Y:S04]  /*1f850*/  LDL.LU R55, [R1+0x1110] ;  /* 0x0011100001377983 */ /* 0x001f280000300800 */
[----:B-1----:R-:W4:Y:S04]  /*1f860*/  LDL.LU R56, [R1+0x110c] ;  /* 0x00110c0001387983 */ /* 0x002f280000300800 */
[----:B------:R-:W4:Y:S04]  /*1f870*/  LDL.LU R58, [R1+0x1108] ;  /* 0x00110800013a7983 */ /* 0x000f280000300800 */
[----:B------:R0:W-:Y:S04]  /*1f880*/  STS.U8 [R16+UR7+0xc00], R59 ;  /* 0x000c003b10007988 */ /* 0x0001e80008000007 */
        /* <DEDUP_REMOVED lines=42> */
[----:B0-----:R-:W4:Y:S04]  /*1fb30*/  LDL.LU R91, [R1+0x10b0] ;  /* 0x0010b000015b7983 */ /* 0x001f280000300800 */
[----:B--2---:R0:W-:Y:S04]  /*1fb40*/  STS.U8 [R16+UR7+0x6400], R92 ;  /* 0x0064005c10007988 */ /* 0x0041e80008000007 */
[----:B0-----:R-:W2:Y:S04]  /*1fb50*/  LDL.LU R92, [R1+0x10ac] ;  /* 0x0010ac00015c7983 */ /* 0x001ea80000300800 */
[----:B---3--:R0:W-:Y:S04]  /*1fb60*/  STS.U8 [R16+UR7+0x6800], R93 ;  /* 0x0068005d10007988 */ /* 0x0081e80008000007 */
[----:B0-----:R-:W3:Y:S04]  /*1fb70*/  LDL.LU R93, [R1+0x10a8] ;  /* 0x0010a800015d7983 */ /* 0x001ee80000300800 */
[----:B------:R0:W-:Y:S04]  /*1fb80*/  STS.U8 [R16+UR7+0x6c00], R17 ;  /* 0x006c001110007988 */ /* 0x0001e80008000007 */
[----:B0-----:R-:W4:Y:S04]  /*1fb90*/  LDL R17, [R1+0x288] ;  /* 0x0002880001117983 */ /* 0x001f280000100800 */
[----:B---3--:R-:W-:Y:S04]  /*1fba0*/  STS.U8 [R16+UR7+0x7000], R93 ;  /* 0x0070005d10007988 */ /* 0x008fe80008000007 */
[----:B--2---:R-:W-:Y:S04]  /*1fbb0*/  STS.U8 [R16+UR7+0x7400], R92 ;  /* 0x0074005c10007988 */ /* 0x004fe80008000007 */
[----:B----4-:R-:W-:Y:S04]  /*1fbc0*/  STS.U8 [R16+UR7+0x7800], R91 ;  /* 0x0078005b10007988 */ /* 0x010fe80008000007 */
        /* <DEDUP_REMOVED lines=32> */
[----:B0-----:R-:W2:Y:S04]  /*1fdd0*/  LDL R16, [R1+0x28c] ;  /* 0x00028c0001107983 */ /* 0x001ea80000100800 */
[----:B------:R0:W-:Y:S04]  /*1fde0*/  STS.U8 [R3+UR7+0x7c80], R41 ;  /* 0x007c802903007988 */ /* 0x0001e80008000007 */
[----:B0-----:R-:W3:Y:S02]  /*1fdf0*/  LDL.LU R3, [R1+0x10a4] ;  /* 0x0010a40001037983 */ /* 0x001ee40000300800 */
[----:B---3--:R-:W-:-:S06]  /*1fe00*/  PRMT R3, RZ, 0x7610, R3 ;  /* 0x00007610ff037816 */ /* 0x008fcc0000000003 */
[----:B--2---:R-:W2:Y:S04]  /*1fe10*/  @P0 LDG.E.U8 R3, desc[UR42][R16.64] ;  /* 0x0000002a10030981 */ /* 0x004ea8000c1e1100 */
[----:B------:R-:W-:Y:S04]  /*1fe20*/  STS.U8 [R0+UR7+0x100], R39 ;  /* 0x0001002700007988 */ /* 0x000fe80008000007 */
[----:B------:R-:W-:Y:S04]  /*1fe30*/  STS.U8 [R0+UR7+0x500], R38 ;  /* 0x0005002600007988 */ /* 0x000fe80008000007 */
[----:B------:R-:W-:Y:S04]  /*1fe40*/  STS.U8 [R0+UR7+0x900], R36 ;  /* 0x0009002400007988 */ /* 0x000fe80008000007 */
[----:B------:R-:W-:Y:S04]  /*1fe50*/  STS.U8 [R0+UR7+0xd00], R35 ;  /* 0x000d002300007988 */ /* 0x000fe80008000007 */
[----:B------:R-:W-:Y:S04]  /*1fe60*/  STS.U8 [R0+UR7+0x1100], R33 ;  /* 0x0011002100007988 */ /* 0x000fe80008000007 */
[----:B------:R-:W-:Y:S04]  /*1fe70*/  STS.U8 [R0+UR7+0x1500], R31 ;  /* 0x0015001f00007988 */ /* 0x000fe80008000007 */
[----:B------:R0:W-:Y:S04]  /*1fe80*/  STS.U8 [R0+UR7+0x1900], R30 ;  /* 0x0019001e00007988 */ /* 0x0001e80008000007 */
[----:B0-----:R-:W3:Y:S04]  /*1fe90*/  LDL.LU R0, [R1+0x10a0] ;  /* 0x0010a00001007983 */ /* 0x001ee80000300800 */
[----:B--2---:R0:W-:Y:S04]  /*1fea0*/  STL [R1+0x1cc], R3 ;  /* 0x0001cc0301007387 */ /* 0x0041e80000100800 */
[----:B0-----:R-:W2:Y:S04]  /*1feb0*/  LDL.LU R3, [R1+0x109c] ;  /* 0x00109c0001037983 */ /* 0x001ea80000300800 */
[----:B------:R-:W4:Y:S04]  /*1fec0*/  LDL R16, [R1+0x290] ;  /* 0x0002900001107983 */ /* 0x000f280000100800 */
[----:B------:R-:W4:Y:S01]  /*1fed0*/  LDL R17, [R1+0x294] ;  /* 0x0002940001117983 */ /* 0x000f220000100800 */
[----:B---3--:R-:W-:-:S02]  /*1fee0*/  PRMT R0, RZ, 0x7610, R0 ;  /* 0x00007610ff007816 */ /* 0x008fc40000000000 */
[----:B----4-:R-:W-:-:S04]  /*1fef0*/  @P0 LOP3.LUT R17, R17, R16, RZ, 0x3c, !PT ;  /* 0x0000001011110212 */ /* 0x010fc800078e3cff */
[----:B------:R-:W-:-:S04]  /*1ff00*/  @P0 LOP3.LUT R16, R17, R16, RZ, 0x3c, !PT ;  /* 0x0000001011100212 */ /* 0x000fc800078e3cff */
[----:B------:R-:W-:-:S05]  /*1ff10*/  @P0 LOP3.LUT R17, R17, R16, RZ, 0x3c, !PT ;  /* 0x0000001011110212 */ /* 0x000fca00078e3cff */
[----:B------:R-:W3:Y:S04]  /*1ff20*/  @P0 LDG.E.U8 R0, desc[UR42][R16.64] ;  /* 0x0000002a10000981 */ /* 0x000ee8000c1e1100 */
[----:B---3--:R0:W-:Y:S04]  /*1ff30*/  STL [R1+0x1ac], R0 ;  /* 0x0001ac0001007387 */ /* 0x0081e80000100800 */
[----:B0-----:R-:W3:Y:S04]  /*1ff40*/  LDL.LU R0, [R1+0x1098] ;  /* 0x0010980001007983 */ /* 0x001ee80000300800 */
[----:B------:R-:W4:Y:S04]  /*1ff50*/  LDL R16, [R1+0x298] ;  /* 0x0002980001107983 */ /* 0x000f280000100800 */
[----:B------:R-:W4:Y:S01]  /*1ff60*/  LDL R17, [R1+0x29c] ;  /* 0x00029c0001117983 */ /* 0x000f220000100800 */
[----:B--2---:R-:W-:-:S02]  /*1ff70*/  PRMT R3, RZ, 0x7610, R3 ;  /* 0x00007610ff037816 */ /* 0x004fc40000000003 */
[----:B----4-:R-:W-:-:S04]  /*1ff80*/  @P0 LOP3.LUT R17, R17, R16, RZ, 0x3c, !PT ;  /* 0x0000001011110212 */ /* 0x010fc800078e3cff */
[----:B------:R-:W-:-:S04]  /*1ff90*/  @P0 LOP3.LUT R16, R17, R16, RZ, 0x3c, !PT ;  /* 0x0000001011100212 */ /* 0x000fc800078e3cff */
[----:B------:R-:W-:-:S05]  /*1ffa0*/  @P0 LOP3.LUT R17, R17, R16, RZ, 0x3c, !PT ;  /* 0x0000001011110212 */ /* 0x000fca00078e3cff */
[----:B------:R-:W2:Y:S04]  /*1ffb0*/  @P0 LDG.E.U8 R3, desc[UR42][R16.64] ;  /* 0x0000002a10030981 */ /* 0x000ea8000c1e1100 */
        /* <DEDUP_REMOVED lines=391> */
[----:B------:R-:W-:-:S04]  /*21830*/  IMAD.HI.U32 R18, R9, R14, RZ ;  /* 0x0000000e09127227 */ /* 0x000fc800078e00ff */
[----:B------:R-:W-:-:S04]  /*21840*/  IMAD.MOV R18, RZ, RZ, -R18 ;  /* 0x000000ffff127224 */ /* 0x000fc800078e0a12 */
[----:B------:R-:W-:Y:S01]  /*21850*/  IMAD R14, R8, R18, R14 ;  /* 0x00000012080e7224 */ /* 0x000fe200078e020e */
[----:B------:R-:W-:Y:S02]  /*21860*/  PRMT R18, RZ, 0x7610, R18 ;  /* 0x00007610ff127816 */ /* 0x000fe40000000012 */
[----:B----4-:R-:W-:-:S04]  /*21870*/  @P0 LOP3.LUT R17, R17, R16, RZ, 0x3c, !PT ;  /* 0x0000001011110212 */ /* 0x010fc800078e3cff */
[----:B------:R-:W-:-:S04]  /*21880*/  @P0 LOP3.LUT R16, R17, R16, RZ, 0x3c, !PT ;  /* 0x0000001011100212 */ /* 0x000fc800078e3cff */
[----:B------:R-:W-:-:S05]  /*21890*/  @P0 LOP3.LUT R17, R17, R16, RZ, 0x3c, !PT ;  /* 0x0000001011110212 */ /* 0x000fca00078e3cff */
[----:B------:R0:W4:Y:S04]  /*218a0*/  @P0 LDG.E.U8 R18, desc[UR42][R16.64] ;  /* 0x0000002a10120981 */ /* 0x000128000c1e1100 */
[----:B------:R-:W0:Y:S04]  /*218b0*/  LDL R16, [R1+0x4e0] ;  /* 0x0004e00001107983 */ /* 0x000e280000100800 */
[----:B------:R-:W0:Y:S01]  /*218c0*/  LDL R17, [R1+0x4e4] ;  /* 0x0004e40001117983 */ /* 0x000e220000100800 */
[----:B--2---:R-:W-:Y:S02]  /*218d0*/  PRMT R3, RZ, 0x7610, R3 ;  /* 0x00007610ff037816 */ /* 0x004fe40000000003 */
[----:B0-----:R-:W-:-:S04]  /*218e0*/  @P0 LOP3.LUT R17, R17, R16, RZ, 0x3c, !PT ;  /* 0x0000001011110212 */ /* 0x001fc800078e3cff */
[----:B------:R-:W-:-:S04]  /*218f0*/  @P0 LOP3.LUT R16, R17, R16, RZ, 0x3c, !PT ;  /* 0x0000001011100212 */ /* 0x000fc800078e3cff */
[----:B------:R-:W-:-:S05]  /*21900*/  @P0 LOP3.LUT R17, R17, R16, RZ, 0x3c, !PT ;  /* 0x0000001011110212 */ /* 0x000fca00078e3cff */
[----:B------:R-:W2:Y:S04]  /*21910*/  @P0 LDG.E.U8 R3, desc[UR42][R16.64] ;  /* 0x0000002a10030981 */ /* 0x000ea8000c1e1100 */
[----:B----4-:R0:W-:Y:S04]  /*21920*/  STL [R1+0xf8], R18 ;  /* 0x0000f81201007387 */ /* 0x0101e80000100800 */
[----:B0-----:R-:W4:Y:S04]  /*21930*/  LDL R18, [R1+0x544] ;  /* 0x0005440001127983 */ /* 0x001f280000100800 */
        /* <DEDUP_REMOVED lines=81> */
[----:B------:R-:W-:-:S04]  /*21e50*/  IMAD.HI.U32 R15, R9, R12, RZ ;  /* 0x0000000c090f7227 */ /* 0x000fc800078e00ff */
[----:B------:R-:W-:Y:S01]  /*21e60*/  IMAD.MOV R15, RZ, RZ, -R15 ;  /* 0x000000ffff0f7224 */ /* 0x000fe200078e0a0f */
[----:B--2---:R0:W-:Y:S04]  /*21e70*/  STL [R1+0xd0], R0 ;  /* 0x0000d00001007387 */ /* 0x0041e80000100800 */
[----:B0-----:R-:W2:Y:S04]  /*21e80*/  LDL.LU R0, [R1+0xfc0] ;  /* 0x000fc00001007983 */ /* 0x001ea80000300800 */
[----:B------:R-:W3:Y:S01]  /*21e90*/  LDL R17, [R1+0x540] ;  /* 0x0005400001117983 */ /* 0x000ee20000100800 */
[----:B------:R-:W-:Y:S01]  /*21ea0*/  IMAD R12, R8, R15, R12 ;  /* 0x0000000f080c7224 */ /* 0x000fe200078e020c */
[----:B------:R-:W-:Y:S01]  /*21eb0*/  PRMT R15, RZ, 0x7610, R15 ;  /* 0x00007610ff0f7816 */ /* 0x000fe2000000000f */
[----:B----4-:R-:W-:Y:S01]  /*21ec0*/  @P0 IMAD.MOV.U32 R16, RZ, RZ, R18 ;  /* 0x000000ffff100224 */ /* 0x010fe200078e0012 */
[----:B------:R-:W-:Y:S01]  /*21ed0*/  PRMT R3, RZ, 0x7610, R3 ;  /* 0x00007610ff037816 */ /* 0x000fe20000000003 */
[----:B------:R-:W4:Y:S04]  /*21ee0*/  LDL R18, [R1+0x5b8] ;  /* 0x0005b80001127983 */ /* 0x000f280000100800 */
[----:B---3--:R0:W3:Y:S04]  /*21ef0*/  @P0 LDG.E.U8 R15, desc[UR42][R16.64] ;  /* 0x0000002a100f0981 */ /* 0x0080e8000c1e1100 */
        /* <DEDUP_REMOVED lines=87> */
[----:B------:R-:W-:Y:S02]  /*22470*/  @P0 LOP3.LUT R17, R17, R16, RZ, 0x3c, !PT ;  /* 0x0000001011110212 */ /* 0x000fe400078e3cff */
[----:B------:R-:W-:-:S03]  /*22480*/  PRMT R3, RZ, 0x7610, R3 ;  /* 0x00007610ff037816 */ /* 0x000fc60000000003 */
[----:B------:R3:W2:Y:S02]  /*22490*/  @P0 LDG.E.U8 R0, desc[UR42][R16.64] ;  /* 0x0000002a10000981 */ /* 0x0006a4000c1e1100 */
[----:B---3--:R-:W-:Y:S02]  /*224a0*/  @P0 IMAD.MOV.U32 R16, RZ, RZ, R15 ;  /* 0x000000ffff100224 */ /* 0x008fe400078e000f */
[----:B----4-:R-:W-:-:S05]  /*224b0*/  @P0 IMAD.MOV.U32 R17, RZ, RZ, R18 ;  /* 0x000000ffff110224 */ /* 0x010fca00078e0012 */
[----:B------:R-:W3:Y:S04]  /*224c0*/  @P0 LDG.E.U8 R3, desc[UR42][R16.64] ;  /* 0x0000002a10030981 */ /* 0x000ee8000c1e1100 */
[----:B--2---:R0:W-:Y:S04]  /*224d0*/  STL [R1+0xa4], R0 ;  /* 0x0000a40001007387 */ /* 0x0041e80000100800 */
[----:B0-----:R-:W2:Y:S04]  /*224e0*/  LDL.LU R0, [R1+0xf98] ;  /* 0x000f980001007983 */ /* 0x001ea80000300800 */
[----:B------:R-:W4:Y:S04]  /*224f0*/  LDL R18, [R1+0x628] ;  /* 0x0006280001127983 */ /* 0x000f280000100800 */
[----:B------:R-:W4:Y:S04]  /*22500*/  LDL R15, [R1+0x62c] ;  /* 0x00062c00010f7983 */ /* 0x000f280000100800 */
        /* <DEDUP_REMOVED lines=53> */
[----:B------:R-:W3:Y:S01]  /*22860*/  @P0 LDG.E.U8 R3, desc[UR42][R16.64] ;  /* 0x0000002a10030981 */ /* 0x000ee2000c1e1100 */
[----:B--2---:R-:W-:-:S03]  /*22870*/  PRMT R0, RZ, 0x7610, R0 ;  /* 0x00007610ff007816 */ /* 0x004fc60000000000 */
[----:B---3--:R0:W-:Y:S04]  /*22880*/  STL [R1+0x88], R3 ;  /* 0x0000880301007387 */ /* 0x0081e80000100800 */
[----:B0-----:R-:W2:Y:S04]  /*22890*/  LDL.LU R3, [R1+0xf7c] ;  /* 0x000f7c0001037983 */ /* 0x001ea80000300800 */
[----:B------:R-:W3:Y:S01]  /*228a0*/  LDL R17, [R1+0x600] ;  /* 0x0006000001117983 */ /* 0x000ee20000100800 */
[----:B------:R-:W-:-:S03]  /*228b0*/  @P0 IMAD.MOV.U32 R16, RZ, RZ, R2 ;  /* 0x000000ffff100224 */ /* 0x000fc600078e0002 */
[----:B------:R-:W2:Y:S04]  /*228c0*/  LDL.LU R2, [R1+0xf78] ;  /* 0x000f780001027983 */ /* 0x000ea80000300800 */
        /* <DEDUP_REMOVED lines=9> */
[----:B------:R0:W2:Y:S04]  /*22960*/  @P0 LDG.E.U8 R3, desc[UR42][R16.64] ;  /* 0x0000002a10030981 */ /* 0x0000a8000c1e1100 */
[----:B------:R-:W0:Y:S04]  /*22970*/  LDL R16, [R1+0x620] ;  /* 0x0006200001107983 */ /* 0x000e280000100800 */
[----:B------:R-:W0:Y:S01]  /*22980*/  LDL R17, [R1+0x624] ;  /* 0x0006240001117983 */ /* 0x000e220000100800 */
[----:B------:R-:W-:Y:S02]  /*22990*/  PRMT R0, RZ, 0x7610, R0 ;  /* 0x00007610ff007816 */ /* 0x000fe40000000000 */
[----:B------:R-:W-:-:S02]  /*229a0*/  PRMT R2, RZ, 0x7610, R2 ;  /* 0x00007610ff027816 */ /* 0x000fc40000000002 */
[----:B0-----:R-:W-:-:S04]  /*229b0*/  @P0 LOP3.LUT R17, R17, R16, RZ, 0x3c, !PT ;  /* 0x0000001011110212 */ /* 0x001fc800078e3cff */
[----:B------:R-:W-:-:S04]  /*229c0*/  @P0 LOP3.LUT R16, R17, R16, RZ, 0x3c, !PT ;  /* 0x0000001011100212 */ /* 0x000fc800078e3cff */
[----:B------:R-:W-:-:S05]  /*229d0*/  @P0 LOP3.LUT R17, R17, R16, RZ, 0x3c, !PT ;  /* 0x0000001011110212 */ /* 0x000fca00078e3cff */
[----:B------:R4:W3:Y:S02]  /*229e0*/  @P0 LDG.E.U8 R0, desc[UR42][R16.64] ;  /* 0x0000002a10000981 */ /* 0x0008e4000c1e1100 */
[----:B----4-:R-:W-:Y:S02]  /*229f0*/  @P0 IMAD.MOV.U32 R16, RZ, RZ, R15 ;  /* 0x000000ffff100224 */ /* 0x010fe400078e000f */
[----:B------:R-:W-:-:S05]  /*22a00*/  @P0 IMAD.MOV.U32 R17, RZ, RZ, R18 ;  /* 0x000000ffff110224 */ /* 0x000fca00078e0012 */
[----:B------:R-:W4:Y:S04]  /*22a10*/  @P0 LDG.E.U8 R2, desc[UR42][R16.64] ;  /* 0x0000002a10020981 */ /* 0x000f28000c1e1100 */
[----:B--2---:R-:W-:Y:S04]  /*22a20*/  STL [R1+0xe8c], R3 ;  /* 0x000e8c0301007387 */ /* 0x004fe80000100800 */
[----:B---3--:R0:W-:Y:S04]  /*22a30*/  STL [R1+0x7c], R0 ;  /* 0x00007c0001007387 */ /* 0x0081e80000100800 */
[----:B0-----:R-:W2:Y:S04]  /*22a40*/  LDL.LU R0, [R1+0xf70] ;  /* 0x000f700001007983 */ /* 0x001ea80000300800 */
[----:B------:R-:W3:Y:S04]  /*22a50*/  LDL R18, [R1+0x688] ;  /* 0x0006880001127983 */ /* 0x000ee80000100800 */
[----:B------:R-:W3:Y:S04]  /*22a60*/  LDL R15, [R1+0x68c] ;  /* 0x00068c00010f7983 */ /* 0x000ee80000100800 */
[----:B----4-:R0:W-:Y:S04]  /*22a70*/  STL [R1+0x78], R2 ;  /* 0x0000780201007387 */ /* 0x0101e80000100800 */
[----:B0-----:R-:W4:Y:S04]  /*22a80*/  LDL.LU R2, [R1+0xf6c] ;  /* 0x000f6c0001027983 */ /* 0x001f280000300800 */
        /* <DEDUP_REMOVED lines=11> */
[----:B----4-:R-:W-:-:S02]  /*22b40*/  PRMT R2, RZ, 0x7610, R2 ;  /* 0x00007610ff027816 */ /* 0x010fc40000000002 */
        /* <DEDUP_REMOVED lines=9> */
[----:B------:R-:W4:Y:S04]  /*22be0*/  LDL.LU R5, [R1+0xf60] ;  /* 0x000f600001057983 */ /* 0x000f280000300800 */
        /* <DEDUP_REMOVED lines=13> */
[----:B0-----:R-:W-:-:S04]  /*22cc0*/  @P0 LOP3.LUT R17, R17, R16, RZ, 0x3c, !PT ;  /* 0x0000001011110212 */ /* 0x001fc800078e3cff */
[----:B------:R-:W-:-:S04]  /*22cd0*/  @P0 LOP3.LUT R16, R17, R16, RZ, 0x3c, !PT ;  /* 0x0000001011100212 */ /* 0x000fc800078e3cff */
[----:B------:R-:W-:-:S05]  /*22ce0*/  @P0 LOP3.LUT R17, R17, R16, RZ, 0x3c, !PT ;  /* 0x0000001011110212 */ /* 0x000fca00078e3cff */
[----:B------:R-:W3:Y:S04]  /*22cf0*/  @P0 LDG.E.U8 R0, desc[UR42][R16.64] ;  /* 0x0000002a10000981 */ /* 0x000ee8000c1e1100 */
[----:B--2---:R-:W-:Y:S04]  /*22d00*/  STL [R1+0xe90], R2 ;  /* 0x000e900201007387 */ /* 0x004fe80000100800 */
[----:B---3--:R0:W-:Y:S04]  /*22d10*/  STL [R1+0x64], R0 ;  /* 0x0000640001007387 */ /* 0x0081e80000100800 */
        /* <DEDUP_REMOVED lines=32> */
[----:B------:R0:W3:Y:S01]  /*22f20*/  @P0 LDG.E.U8 R0, desc[UR42][R16.64] ;  /* 0x0000002a10000981 */ /* 0x0000e2000c1e1100 */
[----:B----4-:R-:W-:Y:S01]  /*22f30*/  PRMT R4, RZ, 0x7610, R4 ;  /* 0x00007610ff047816 */ /* 0x010fe20000000004 */
[----:B0-----:R-:W-:Y:S02]  /*22f40*/  @P0 IMAD.MOV.U32 R16, RZ, RZ, R15 ;  /* 0x000000ffff100224 */ /* 0x001fe400078e000f */
[----:B------:R-:W-:-:S05]  /*22f50*/  @P0 IMAD.MOV.U32 R17, RZ, RZ, R18 ;  /* 0x000000ffff110224 */ /* 0x000fca00078e0012 */
[----:B------:R0:W4:Y:S04]  /*22f60*/  @P0 LDG.E.U8 R4, desc[UR42][R16.64] ;  /* 0x0000002a10040981 */ /* 0x000128000c1e1100 */
[----:B---3--:R1:W-:Y:S04]  /*22f70*/  STL [R1+0x54], R0 ;  /* 0x0000540001007387 */ /* 0x0083e80000100800 */
[----:B-1----:R-:W3:Y:S04]  /*22f80*/  LDL.LU R0, [R1+0xf44] ;  /* 0x000f440001007983 */ /* 0x002ee80000300800 */
[----:B------:R-:W0:Y:S04]  /*22f90*/  LDL R16, [R1+0x6a0] ;  /* 0x0006a00001107983 */ /* 0x000e280000100800 */
[----:B------:R-:W0:Y:S01]  /*22fa0*/  LDL R17, [R1+0x6a4] ;  /* 0x0006a40001117983 */ /* 0x000e220000100800 */
[----:B--2---:R-:W-:-:S03]  /*22fb0*/  PRMT R5, RZ, 0x7610, R5 ;  /* 0x00007610ff057816 */ /* 0x004fc60000000005 */
[----:B------:R-:W2:Y:S04]  /*22fc0*/  LDL R18, [R1+0x6f8] ;  /* 0x0006f80001127983 */ /* 0x000ea80000100800 */
[----:B------:R-:W2:Y:S01]  /*22fd0*/  LDL R15, [R1+0x6fc] ;  /* 0x0006fc00010f7983 */ /* 0x000ea20000100800 */
[----:B0-----:R-:W-:-:S04]  /*22fe0*/  @P0 LOP3.LUT R17, R17, R16, RZ, 0x3c, !PT ;  /* 0x0000001011110212 */ /* 0x001fc800078e3cff */
[----:B------:R-:W-:-:S04]  /*22ff0*/  @P0 LOP3.LUT R16, R17, R16, RZ, 0x3c, !PT ;  /* 0x0000001011100212 */ /* 0x000fc800078e3cff */
[----:B------:R-:W-:-:S05]  /*23000*/  @P0 LOP3.LUT R17, R17, R16, RZ, 0x3c, !PT ;  /* 0x0000001011110212 */ /* 0x000fca00078e3cff */
[----:B------:R-:W2:Y:S04]  /*23010*/  @P0 LDG.E.U8 R5, desc[UR42][R16.64] ;  /* 0x0000002a10050981 */ /* 0x000ea8000c1e1100 */
[----:B----4-:R-:W-:Y:S04]  /*23020*/  STL [R1+0xe94], R4 ;  /* 0x000e940401007387 */ /* 0x010fe80000100800 */
        /* <DEDUP_REMOVED lines=31> */
[----:B------:R-:W-:-:S02]  /*23220*/  PRMT R4, RZ, 0x7610, R4 ;  /* 0x00007610ff047816 */ /* 0x000fc40000000004 */
        /* <DEDUP_REMOVED lines=9> */
[----:B------:R-:W-:Y:S01]  /*232c0*/  @P0 LOP3.LUT R17, R17, R16, RZ, 0x3c, !PT ;  /* 0x0000001011110212 */ /* 0x000fe200078e3cff */
[----:B----4-:R-:W-:Y:S04]  /*232d0*/  STL [R1+0xe98], R4 ;  /* 0x000e980401007387 */ /* 0x010fe80000100800 */
[----:B------:R0:W2:Y:S04]  /*232e0*/  @P0 LDG.E.U8 R5, desc[UR42][R16.64] ;  /* 0x0000002a10050981 */ /* 0x0000a8000c1e1100 */
[----:B------:R-:W0:Y:S04]  /*232f0*/  LDL R16, [R1+0x6e0] ;  /* 0x0006e00001107983 */ /* 0x000e280000100800 */
[----:B------:R-:W0:Y:S01]  /*23300*/  LDL R17, [R1+0x6e4] ;  /* 0x0006e40001117983 */ /* 0x000e220000100800 */
[----:B---3--:R-:W-:-:S02]  /*23310*/  PRMT R0, RZ, 0x7610, R0 ;  /* 0x00007610ff007816 */ /* 0x008fc40000000000 */
        /* <DEDUP_REMOVED lines=22> */
[----:B------:R0:W2:Y:S01]  /*23480*/  @P0 LDG.E.U8 R0, desc[UR42][R16.64] ;  /* 0x0000002a10000981 */ /* 0x0000a2000c1e1100 */
[----:B------:R-:W-:Y:S01]  /*23490*/  PRMT R5, RZ, 0x7610, R5 ;  /* 0x00007610ff057816 */ /* 0x000fe20000000005 */
[----:B0-----:R-:W-:Y:S02]  /*234a0*/  @P0 IMAD.MOV.U32 R16, RZ, RZ, R15 ;  /* 0x000000ffff100224 */ /* 0x001fe400078e000f */
[----:B------:R-:W-:-:S05]  /*234b0*/  @P0 IMAD.MOV.U32 R17, RZ, RZ, R18 ;  /* 0x000000ffff110224 */ /* 0x000fca00078e0012 */
[----:B------:R-:W4:Y:S04]  /*234c0*/  @P0 LDG.E.U8 R5, desc[UR42][R16.64] ;  /* 0x0000002a10050981 */ /* 0x000f28000c1e1100 */
[----:B--2---:R0:W-:Y:S04]  /*234d0*/  STL [R1+0x2c], R0 ;  /* 0x00002c0001007387 */ /* 0x0041e80000100800 */
[----:B0-----:R-:W2:Y:S04]  /*234e0*/  LDL.LU R0, [R1+0xf28] ;  /* 0x000f280001007983 */ /* 0x001ea80000300800 */
[----:B------:R-:W2:Y:S04]  /*234f0*/  LDL R16, [R1+0x700] ;  /* 0x0007000001107983 */ /* 0x000ea80000100800 */
[----:B------:R-:W2:Y:S01]  /*23500*/  LDL R17, [R1+0x704] ;  /* 0x0007040001117983 */ /* 0x000ea20000100800 */
[----:B------:R-:W-:-:S03]  /*23510*/  PRMT R2, RZ, 0x7610, R2 ;  /* 0x00007610ff027816 */ /* 0x000fc60000000002 */
[----:B------:R-:W3:Y:S04]  /*23520*/  LDL R18, [R1+0x760] ;  /* 0x0007600001127983 */ /* 0x000ee80000100800 */
[----:B------:R-:W3:Y:S04]  /*23530*/  LDL R15, [R1+0x764] ;  /* 0x00076400010f7983 */ /* 0x000ee80000100800 */
[----:B----4-:R-:W-:Y:S01]  /*23540*/  STL [R1+0xea0], R5 ;  /* 0x000ea00501007387 */ /* 0x010fe20000100800 */
[----:B--2---:R-:W-:-:S04]  /*23550*/  @P0 LOP3.LUT R17, R17, R16, RZ, 0x3c, !PT ;  /* 0x0000001011110212 */ /* 0x004fc800078e3cff */
        /* <DEDUP_REMOVED lines=8> */
[----:B------:R-:W-:Y:S01]  /*235e0*/  @P0 LOP3.LUT R17, R17, R16, RZ, 0x3c, !PT ;  /* 0x0000001011110212 */ /* 0x000fe200078e3cff */
[----:B--2---:R-:W-:Y:S04]  /*235f0*/  STL [R1+0xea4], R2 ;  /* 0x000ea40201007387 */ /* 0x004fe80000100800 */
        /* <DEDUP_REMOVED lines=21> */
[----:B------:R-:W-:Y:S02]  /*23750*/  PRMT R5, RZ, 0x7610, R5 ;  /* 0x00007610ff057816 */ /* 0x000fe40000000005 */
[----:B0-----:R-:W-:-:S04]  /*23760*/  @P0 LOP3.LUT R17, R17, R16, RZ, 0x3c, !PT ;  /* 0x0000001011110212 */ /* 0x001fc800078e3cff */
[----:B------:R-:W-:-:S04]  /*23770*/  @P0 LOP3.LUT R16, R17, R16, RZ, 0x3c, !PT ;  /* 0x0000001011100212 */ /* 0x000fc800078e3cff */
[----:B------:R-:W-:Y:S01]  /*23780*/  @P0 LOP3.LUT R17, R17, R16, RZ, 0x3c, !PT ;  /* 0x0000001011110212 */ /* 0x000fe200078e3cff */
[----:B----4-:R0:W-:Y:S04]  /*23790*/  STL [R1+0xeac], R2 ;  /* 0x000eac0201007387 */ /* 0x0101e80000100800 */
[----:B------:R-:W4:Y:S01]  /*237a0*/  @P0 LDG.E.U8 R5, desc[UR42][R16.64] ;  /* 0x0000002a10050981 */ /* 0x000f22000c1e1100 */
[----:B------:R-:W-:-:S03]  /*237b0*/  PRMT R4, RZ, 0x7610, R4 ;  /* 0x00007610ff047816 */ /* 0x000fc60000000004 */
[----:B0-----:R-:W2:Y:S04]  /*237c0*/  LDL R2, [R1+0x748] ;  /* 0x0007480001027983 */ /* 0x001ea80000100800 */
[----:B------:R-:W2:Y:S04]  /*237d0*/  LDL R16, [R1+0x738] ;  /* 0x0007380001107983 */ /* 0x000ea80000100800 */
[----:B------:R-:W2:Y:S04]  /*237e0*/  LDL R17, [R1+0x73c] ;  /* 0x00073c0001117983 */ /* 0x000ea80000100800 */
[----:B----4-:R0:W-:Y:S04]  /*237f0*/  STL [R1+0xeb0], R5 ;  /* 0x000eb00501007387 */ /* 0x0101e80000100800 */
[----:B0-----:R-:W4:Y:S01]  /*23800*/  LDL R5, [R1+0x740] ;  /* 0x0007400001057983 */ /* 0x001f220000100800 */
[----:B--2---:R-:W-:-:S04]  /*23810*/  @P0 LOP3.LUT R17, R17, R16, RZ, 0x3c, !PT ;  /* 0x0000001011110212 */ /* 0x004fc800078e3cff */
[----:B------:R-:W-:-:S04]  /*23820*/  @P0 LOP3.LUT R16, R17, R16, RZ, 0x3c, !PT ;  /* 0x0000001011100212 */ /* 0x000fc800078e3cff */
[----:B------:R-:W-:-:S05]  /*23830*/  @P0 LOP3.LUT R17, R17, R16, RZ, 0x3c, !PT ;  /* 0x0000001011110212 */ /* 0x000fca00078e3cff */
[----:B------:R3:W2:Y:S01]  /*23840*/  @P0 LDG.E.U8 R4, desc[UR42][R16.64] ;  /* 0x0000002a10040981 */ /* 0x0006a2000c1e1100 */
[----:B------:R-:W-:Y:S01]  /*23850*/  PRMT R3, RZ, 0x7610, R3 ;  /* 0x00007610ff037816 */ /* 0x000fe20000000003 */
[----:B---3--:R-:W-:Y:S02]  /*23860*/  @P0 IMAD.MOV.U32 R16, RZ, RZ, R88 ;  /* 0x000000ffff100224 */ /* 0x008fe400078e0058 */
[----:B----4-:R-:W-:-:S05]  /*23870*/  @P0 IMAD.MOV.U32 R17, RZ, RZ, R5 ;  /* 0x000000ffff110224 */ /* 0x010fca00078e0005 */
[----:B------:R0:W3:Y:S04]  /*23880*/  @P0 LDG.E.U8 R3, desc[UR42][R16.64] ;  /* 0x0000002a10030981 */ /* 0x0000e8000c1e1100 */
[----:B--2---:R-:W-:Y:S04]  /*23890*/  STL [R1+0xeb4], R4 ;  /* 0x000eb40401007387 */ /* 0x004fe80000100800 */
[----:B------:R-:W2:Y:S01]  /*238a0*/  LDL.LU R88, [R1+0xf20] ;  /* 0x000f200001587983 */ /* 0x000ea20000300800 */
[----:B------:R-:W-:Y:S01]  /*238b0*/  PRMT R93, RZ, 0x7610, R93 ;  /* 0x00007610ff5d7816 */ /* 0x000fe2000000005d */
[----:B0-----:R-:W-:-:S02]  /*238c0*/  @P0 IMAD.MOV.U32 R16, RZ, RZ, R0 ;  /* 0x000000ffff100224 */ /* 0x001fc400078e0000 */
[----:B------:R-:W-:Y:S01]  /*238d0*/  @P0 IMAD.MOV.U32 R17, RZ, RZ, R2 ;  /* 0x000000ffff110224 */ /* 0x000fe200078e0002 */
[----:B------:R-:W-:-:S04]  /*238e0*/  PRMT R92, RZ, 0x7610, R92 ;  /* 0x00007610ff5c7816 */ /* 0x000fc8000000005c */
[----:B------:R0:W4:Y:S01]  /*238f0*/  @P0 LDG.E.U8 R93, desc[UR42][R16.64] ;  /* 0x0000002a105d0981 */ /* 0x000122000c1e1100 */
[----:B------:R-:W-:Y:S01]  /*23900*/  PRMT R91, RZ, 0x7610, R91 ;  /* 0x00007610ff5b7816 */ /* 0x000fe2000000005b */
[----:B0-----:R-:W-:Y:S02]  /*23910*/  @P0 IMAD.MOV.U32 R16, RZ, RZ, R15 ;  /* 0x000000ffff100224 */ /* 0x001fe400078e000f */
[----:B------:R-:W-:-:S05]  /*23920*/  @P0 IMAD.MOV.U32 R17, RZ, RZ, R18 ;  /* 0x000000ffff110224 */ /* 0x000fca00078e0012 */
[----:B------:R0:W4:Y:S01]  /*23930*/  @P0 LDG.E.U8 R92, desc[UR42][R16.64] ;  /* 0x0000002a105c0981 */ /* 0x000122000c1e1100 */
[----:B------:R-:W-:Y:S01]  /*23940*/  PRMT R90, RZ, 0x7610, R90 ;  /* 0x00007610ff5a7816 */ /* 0x000fe2000000005a */
[----:B0-----:R-:W-:Y:S02]  /*23950*/  @P0 IMAD.MOV.U32 R16, RZ, RZ, R32 ;  /* 0x000000ffff100224 */ /* 0x001fe400078e0020 */
[----:B------:R-:W-:-:S05]  /*23960*/  @P0 IMAD.MOV.U32 R17, RZ, RZ, R28 ;  /* 0x000000ffff110224 */ /* 0x000fca00078e001c */
[----:B------:R0:W4:Y:S02]  /*23970*/  @P0 LDG.E.U8 R91, desc[UR42][R16.64] ;  /* 0x0000002a105b0981 */ /* 0x000124000c1e1100 */
[----:B0-----:R-:W-:Y:S02]  /*23980*/  @P0 IMAD.MOV.U32 R16, RZ, RZ, R37 ;  /* 0x000000ffff100224 */ /* 0x001fe400078e0025 */
[----:B------:R-:W-:-:S05]  /*23990*/  @P0 IMAD.MOV.U32 R17, RZ, RZ, R34 ;  /* 0x000000ffff110224 */ /* 0x000fca00078e0022 */
[----:B------:R0:W4:Y:S02]  /*239a0*/  @P0 LDG.E.U8 R90, desc[UR42][R16.64] ;  /* 0x0000002a105a0981 */ /* 0x000124000c1e1100 */
[----:B0-----:R-:W-:Y:S02]  /*239b0*/  @P0 IMAD.MOV.U32 R16, RZ, RZ, R26 ;  /* 0x000000ffff100224 */ /* 0x001fe400078e001a */
[----:B------:R-:W-:Y:S01]  /*239c0*/  @P0 IMAD.MOV.U32 R17, RZ, RZ, R40 ;  /* 0x000000ffff110224 */ /* 0x000fe200078e0028 */
[----:B---3--:R0:W-:Y:S04]  /*239d0*/  STL [R1+0xeb8], R3 ;  /* 0x000eb80301007387 */ /* 0x0081e80000100800 */
[----:B------:R-:W3:Y:S04]  /*239e0*/  LDL.LU R28, [R1+0xf1c] ;  /* 0x000f1c00011c7983 */ /* 0x000ee80000300800 */
[----:B------:R-:W3:Y:S04]  /*239f0*/  LDL.LU R32, [R1+0xf18] ;  /* 0x000f180001207983 */ /* 0x000ee80000300800 */
[----:B------:R-:W3:Y:S04]  /*23a00*/  LDL.LU R34, [R1+0xf14] ;  /* 0x000f140001227983 */ /* 0x000ee80000300800 */
[----:B------:R-:W3:Y:S04]  /*23a10*/  LDL.LU R37, [R1+0xf10] ;  /* 0x000f100001257983 */ /* 0x000ee80000300800 */
[----:B------:R-:W3:Y:S04]  /*23a20*/  LDL.LU R40, [R1+0xf0c] ;  /* 0x000f0c0001287983 */ /* 0x000ee80000300800 */
[----:B------:R-:W3:Y:S01]  /*23a30*/  LDL.LU R26, [R1+0xf08] ;  /* 0x000f0800011a7983 */ /* 0x000ee20000300800 */
[----:B--2---:R-:W-:-:S06]  /*23a40*/  PRMT R88, RZ, 0x7610, R88 ;  /* 0x00007610ff587816 */ /* 0x004fcc0000000058 */
[----:B------:R1:W2:Y:S02]  /*23a50*/  @P0 LDG.E.U8 R88, desc[UR42][R16.64] ;  /* 0x0000002a10580981 */ /* 0x0002a4000c1e1100 */
[----:B-1----:R-:W-:Y:S02]  /*23a60*/  @P0 IMAD.MOV.U32 R17, RZ, RZ, R83 ;  /* 0x000000ffff110224 */ /* 0x002fe400078e0053 */
[----:B------:R-:W2:Y:S01]  /*23a70*/  LDL.LU R83, [R1+0xf04] ;  /* 0x000f040001537983 */ /* 0x000ea20000300800 */
[----:B------:R-:W-:Y:S01]  /*23a80*/  PRMT R87, RZ, 0x7610, R87 ;  /* 0x00007610ff577816 */ /* 0x000fe20000000057 */
[----:B------:R-:W-:Y:S01]  /*23a90*/  @P0 IMAD.MOV.U32 R16, RZ, RZ, R79 ;  /* 0x000000ffff100224 */ /* 0x000fe200078e004f */
[----:B------:R-:W-:Y:S02]  /*23aa0*/  PRMT R86, RZ, 0x7610, R86 ;  /* 0x00007610ff567816 */ /* 0x000fe40000000056 */
[----:B------:R-:W-:Y:S02]  /*23ab0*/  PRMT R85, RZ, 0x7610, R85 ;  /* 0x00007610ff557816 */ /* 0x000fe40000000055 */
[----:B------:R-:W-:-:S02]  /*23ac0*/  PRMT R84, RZ, 0x7610, R84 ;  /* 0x00007610ff547816 */ /* 0x000fc40000000054 */
[----:B------:R-:W-:Y:S01]  /*23ad0*/  PRMT R82, RZ, 0x7610, R82 ;  /* 0x00007610ff527816 */ /* 0x000fe20000000052 */
[----:B------:R1:W3:Y:S04]  /*23ae0*/  @P0 LDG.E.U8 R87, desc[UR42][R16.64] ;  /* 0x0000002a10570981 */ /* 0x0002e8000c1e1100 */
[----:B------:R-:W3:Y:S01]  /*23af0*/  LDL.LU R79, [R1+0xf00] ;  /* 0x000f0000014f7983 */ /* 0x000ee20000300800 */
[----:B-1----:R-:W-:Y:S02]  /*23b00*/  @P0 IMAD.MOV.U32 R16, RZ, RZ, R70 ;  /* 0x000000ffff100224 */ /* 0x002fe400078e0046 */
[----:B------:R-:W-:Y:S01]  /*23b10*/  @P0 IMAD.MOV.U32 R17, RZ, RZ, R73 ;  /* 0x000000ffff110224 */ /* 0x000fe200078e0049 */
[----:B------:R-:W-:Y:S01]  /*23b20*/  PRMT R81, RZ, 0x7610, R81 ;  /* 0x00007610ff517816 */ /* 0x000fe20000000051 */
[----:B------:R-:W3:Y:S04]  /*23b30*/  LDL.LU R73, [R1+0xefc] ;  /* 0x000efc0001497983 */ /* 0x000ee80000300800 */
[----:B------:R1:W3:Y:S04]  /*23b40*/  @P0 LDG.E.U8 R86, desc[UR42][R16.64] ;  /* 0x0000002a10560981 */ /* 0x0002e8000c1e1100 */
[----:B------:R-:W3:Y:S01]  /*23b50*/  LDL.LU R70, [R1+0xef8] ;  /* 0x000ef80001467983 */ /* 0x000ee20000300800 */
[----:B-1----:R-:W-:-:S02]  /*23b60*/  @P0 IMAD.MOV.U32 R16, RZ, RZ, R66 ;  /* 0x000000ffff100224 */ /* 0x002fc400078e0042 */
[----:B------:R-:W-:Y:S02]  /*23b70*/  @P0 IMAD.MOV.U32 R17, RZ, RZ, R67 ;  /* 0x000000ffff110224 */ /* 0x000fe400078e0043 */
[----:B------:R-:W3:Y:S04]  /*23b80*/  LDL.LU R67, [R1+0xef4] ;  /* 0x000ef40001437983 */ /* 0x000ee80000300800 */
[----:B------:R1:W3:Y:S04]  /*23b90*/  @P0 LDG.E.U8 R85, desc[UR42][R16.64] ;  /* 0x0000002a10550981 */ /* 0x0002e8000c1e1100 */
[----:B------:R-:W3:Y:S04]  /*23ba0*/  LDL.LU R66, [R1+0xef0] ;  /* 0x000ef00001427983 */ /* 0x000ee80000300800 */
[----:B------:R-:W3:Y:S01]  /*23bb0*/  LDL.LU R15, [R1+0xe54] ;  /* 0x000e5400010f7983 */ /* 0x000ee20000300800 */
[----:B-1----:R-:W-:-:S02]  /*23bc0*/  @P0 IMAD.MOV.U32 R16, RZ, RZ, R23 ;  /* 0x000000ffff100224 */ /* 0x002fc400078e0017 */
[----:B------:R-:W-:Y:S02]  /*23bd0*/  @P0 IMAD.MOV.U32 R17, RZ, RZ, R65 ;  /* 0x000000ffff110224 */ /* 0x000fe400078e0041 */
[----:B------:R-:W3:Y:S04]  /*23be0*/  LDL.LU R65, [R1+0xeec] ;  /* 0x000eec0001417983 */ /* 0x000ee80000300800 */
[----:B------:R1:W3:Y:S04]  /*23bf0*/  @P0 LDG.E.U8 R84, desc[UR42][R16.64] ;  /* 0x0000002a10540981 */ /* 0x0002e8000c1e1100 */
[----:B------:R-:W3:Y:S01]  /*23c00*/  LDL.LU R23, [R1+0xe60] ;  /* 0x000e600001177983 */ /* 0x000ee20000300800 */
[----:B-1----:R-:W-:-:S02]  /*23c10*/  @P0 IMAD.MOV.U32 R16, RZ, RZ, R24 ;  /* 0x000000ffff100224 */ /* 0x002fc400078e0018 */
[----:B------:R-:W-:Y:S01]  /*23c20*/  @P0 IMAD.MOV.U32 R17, RZ, RZ, R63 ;  /* 0x000000ffff110224 */ /* 0x000fe200078e003f */
[----:B------:R-:W-:Y:S01]  /*23c30*/  PRMT R80, RZ, 0x7610, R80 ;  /* 0x00007610ff507816 */ /* 0x000fe20000000050 */
[----:B------:R-:W3:Y:S04]  /*23c40*/  LDL.LU R63, [R1+0xee8] ;  /* 0x000ee800013f7983 */ /* 0x000ee80000300800 */
[----:B------:R-:W4:Y:S01]  /*23c50*/  LDL.LU R24, [R1+0xe64] ;  /* 0x000e640001187983 */ /* 0x000f220000300800 */
[----:B--2---:R-:W-:-:S06]  /*23c60*/  PRMT R83, RZ, 0x7610, R83 ;  /* 0x00007610ff537816 */ /* 0x004fcc0000000053 */
[----:B------:R1:W2:Y:S02]  /*23c70*/  @P0 LDG.E.U8 R83, desc[UR42][R16.64] ;  /* 0x0000002a10530981 */ /* 0x0002a4000c1e1100 */
[----:B-1----:R-:W-:Y:S02]  /*23c80*/  @P0 IMAD.MOV.U32 R16, RZ, RZ, R21 ;  /* 0x000000ffff100224 */ /* 0x002fe400078e0015 */
[----:B------:R-:W-:Y:S02]  /*23c90*/  @P0 IMAD.MOV.U32 R17, RZ, RZ, R60 ;  /* 0x000000ffff110224 */ /* 0x000fe400078e003c */
[----:B------:R-:W2:Y:S04]  /*23ca0*/  LDL.LU R60, [R1+0xee4] ;  /* 0x000ee400013c7983 */ /* 0x000ea80000300800 */
[----:B------:R1:W2:Y:S04]  /*23cb0*/  @P0 LDG.E.U8 R82, desc[UR42][R16.64] ;  /* 0x0000002a10520981 */ /* 0x0002a8000c1e1100 */
[----:B------:R-:W2:Y:S01]  /*23cc0*/  LDL.LU R21, [R1+0xe48] ;  /* 0x000e480001157983 */ /* 0x000ea20000300800 */
[----:B-1----:R-:W-:-:S02]  /*23cd0*/  @P0 IMAD.MOV.U32 R16, RZ, RZ, R22 ;  /* 0x000000ffff100224 */ /* 0x002fc400078e0016 */
        /* <DEDUP_REMOVED lines=9> */
[----:B-1----:R-:W-:-:S03]  /*23d70*/  @P0 IMAD.MOV.U32 R17, RZ, RZ, R89 ;  /* 0x000000ffff110224 */ /* 0x002fc600078e0059 */
[----:B------:R-:W2:Y:S01]  /*23d80*/  LDL.LU R89, [R1+0xed4] ;  /* 0x000ed40001597983 */ /* 0x000ea20000300800 */
[----:B------:R-:W-:-:S03]  /*23d90*/  @P0 IMAD.MOV.U32 R16, RZ, RZ, R10 ;  /* 0x000000ffff100224 */ /* 0x000fc600078e000a */
[----:B------:R-:W2:Y:S01]  /*23da0*/  LDL.LU R10, [R1+0xe50] ;  /* 0x000e5000010a7983 */ /* 0x000ea20000300800 */
[----:B---3--:R-:W-:Y:S02]  /*23db0*/  PRMT R79, RZ, 0x7610, R79 ;  /* 0x00007610ff4f7816 */ /* 0x008fe4000000004f */
[----:B------:R-:W-:Y:S02]  /*23dc0*/  PRMT R78, RZ, 0x7610, R78 ;  /* 0x00007610ff4e7816 */ /* 0x000fe4000000004e */
[C---:B------:R-:W-:Y:S02]  /*23dd0*/  SEL R18, R20.reuse, R15, !P4 ;  /* 0x0000000f14127207 */ /* 0x040fe40006000000 */
[----:B------:R1:W3:Y:S01]  /*23de0*/  @P0 LDG.E.U8 R79, desc[UR42][R16.64] ;  /* 0x0000002a104f0981 */ /* 0x0002e2000c1e1100 */
[----:B------:R-:W-:Y:S02]  /*23df0*/  PRMT R77, RZ, 0x7610, R77 ;  /* 0x00007610ff4d7816 */ /* 0x000fe4000000004d */
[----:B------:R-:W-:Y:S01]  /*23e00*/  SEL R15, R20, R23, !P4 ;  /* 0x00000017140f7207 */ /* 0x000fe20006000000 */
[----:B------:R-:W-:Y:S01]  /*23e10*/  IMAD R18, R18, UR4, RZ ;  /* 0x0000000412127c24 */ /* 0x000fe2000f8e02ff */
[----:B------:R-:W0:Y:S01]  /*23e20*/  LDCU UR4, c[0x0][0x3b0] ;  /* 0x00007600ff0477ac */ /* 0x000e220008000800 */
[----:B-1----:R-:W-:-:S02]  /*23e30*/  @P0 IMAD.MOV.U32 R16, RZ, RZ, R46 ;  /* 0x000000ffff100224 */ /* 0x002fc400078e002e */
[----:B------:R-:W-:Y:S02]  /*23e40*/  @P0 IMAD.MOV.U32 R17, RZ, RZ, R48 ;  /* 0x000000ffff110224 */ /* 0x000fe400078e0030 */
[----:B------:R-:W3:Y:S04]  /*23e50*/  LDL.LU R48, [R1+0xed0] ;  /* 0x000ed00001307983 */ /* 0x000ee80000300800 */
[----:B------:R1:W3:Y:S04]  /*23e60*/  @P0 LDG.E.U8 R78, desc[UR42][R16.64] ;  /* 0x0000002a104e0981 */ /* 0x0002e8000c1e1100 */
[----:B------:R-:W3:Y:S01]  /*23e70*/  LDL.LU R46, [R1+0xecc] ;  /* 0x000ecc00012e7983 */ /* 0x000ee20000300800 */
[----:B-1----:R-:W-:-:S02]  /*23e80*/  @P0 IMAD.MOV.U32 R16, RZ, RZ, R43 ;  /* 0x000000ffff100224 */ /* 0x002fc400078e002b */
[----:B------:R-:W-:Y:S01]  /*23e90*/  @P0 IMAD.MOV.U32 R17, RZ, RZ, R19 ;  /* 0x000000ffff110224 */ /* 0x000fe200078e0013 */
[----:B------:R-:W3:Y:S04]  /*23ea0*/  LDL.LU R43, [R1+0xec8] ;  /* 0x000ec800012b7983 */ /* 0x000ee80000300800 */
[----:B------:R4:W3:Y:S02]  /*23eb0*/  @P0 LDG.E.U8 R77, desc[UR42][R16.64] ;  /* 0x0000002a104d0981 */ /* 0x0008e4000c1e1100 */
[----:B----4-:R-:W-:Y:S01]  /*23ec0*/  SEL R16, R20, R24, !P4 ;  /* 0x0000001814107207 */ /* 0x010fe20006000000 */
[----:B------:R-:W-:Y:S01]  /*23ed0*/  IMAD R17, R15, UR9, RZ ;  /* 0x000000090f117c24 */ /* 0x000fe2000f8e02ff */
[----:B------:R-:W1:Y:S03]  /*23ee0*/  LDCU UR9, c[0x0][0x3b0] ;  /* 0x00007600ff0977ac */ /* 0x000e660008000800 */
[----:B------:R-:W-:Y:S01]  /*23ef0*/  IMAD R19, R16, UR10, RZ ;  /* 0x0000000a10137c24 */ /* 0x000fe2000f8e02ff */
[----:B------:R-:W-:-:S02]  /*23f00*/  PRMT R76, RZ, 0x7610, R76 ;  /* 0x00007610ff4c7816 */ /* 0x000fc4000000004c */
[----:B------:R-:W-:Y:S02]  /*23f10*/  PRMT R75, RZ, 0x7610, R75 ;  /* 0x00007610ff4b7816 */ /* 0x000fe4000000004b */
[----:B------:R-:W-:Y:S02]  /*23f20*/  PRMT R74, RZ, 0x7610, R74 ;  /* 0x00007610ff4a7816 */ /* 0x000fe4000000004a */
[----:B------:R-:W-:Y:S02]  /*23f30*/  PRMT R73, RZ, 0x7610, R73 ;  /* 0x00007610ff497816 */ /* 0x000fe40000000049 */
[----:B------:R-:W-:Y:S01]  /*23f40*/  PRMT R72, RZ, 0x7610, R72 ;  /* 0x00007610ff487816 */ /* 0x000fe20000000048 */
[----:B------:R-:W4:Y:S01]  /*23f50*/  LDCU UR10, c[0x0][0x3b0] ;  /* 0x00007600ff0a77ac */ /* 0x000f220008000800 */
[----:B--2---:R-:W-:-:S05]  /*23f60*/  SEL R15, R20, R21, !P4 ;  /* 0x00000015140f7207 */ /* 0x004fca0006000000 */
[----:B------:R-:W-:Y:S01]  /*23f70*/  IMAD R23, R15, UR11, RZ ;  /* 0x0000000b0f177c24 */ /* 0x000fe2000f8e02ff */
[----:B------:R-:W2:Y:S01]  /*23f80*/  LDCU UR11, c[0x0][0x3b0] ;  /* 0x00007600ff0b77ac */ /* 0x000ea20008000800 */
[----:B------:R-:W-:Y:S01]  /*23f90*/  @!P6 IMAD.MOV R89, RZ, RZ, -R89 ;  /* 0x000000ffff59e224 */ /* 0x000fe200078e0a59 */
[----:B------:R-:W-:-:S04]  /*23fa0*/  IADD3 R0, P6, PT, R18, R7, RZ ;  /* 0x0000000712007210 */ /* 0x000fc80007fde0ff */
[-C--:B------:R-:W-:Y:S02]  /*23fb0*/  LEA.HI.X.SX32 R2, R18, R6.reuse, 0x1, P6 ;  /* 0x0000000612027211 */ /* 0x080fe400030f0eff */
[CC--:B0-----:R-:W-:Y:S01]  /*23fc0*/  IADD3 R3, P6, PT, R17.reuse, R7.reuse, RZ ;  /* 0x0000000711037210 */ /* 0x0c1fe20007fde0ff */
[----:B------:R-:W-:Y:S03]  /*23fd0*/  STL [R1+0x7fc], R0 ;  /* 0x0007fc0001007387 */ /* 0x000fe60000100800 */
[----:B------:R-:W-:Y:S02]  /*23fe0*/  LEA.HI.X.SX32 R24, R17, R6, 0x1, P6 ;  /* 0x0000000611187211 */ /* 0x000fe400030f0eff */
[----:B------:R-:W-:Y:S02]  /*23ff0*/  IADD3 R4, P6, PT, R19, R7, RZ ;  /* 0x0000000713047210 */ /* 0x000fe40007fde0ff */
[C---:B------:R-:W-:Y:S01]  /*24000*/  SEL R18, R20.reuse, R22, !P4 ;  /* 0x0000001614127207 */ /* 0x040fe20006000000 */
[----:B------:R0:W-:Y:S04]  /*24010*/  STL [R1+0x7f8], R2 ;  /* 0x0007f80201007387 */ /* 0x0001e80000100800 */
[----:B------:R-:W-:Y:S01]  /*24020*/  STL [R1+0x804], R3 ;  /* 0x0008040301007387 */ /* 0x000fe20000100800 */
[----:B------:R-:W-:-:S02]  /*24030*/  SEL R15, R20, R10, !P4 ;  /* 0x0000000a140f7207 */ /* 0x000fc40006000000 */
[----:B------:R-:W-:Y:S01]  /*24040*/  LEA.HI.X.SX32 R22, R19, R6, 0x1, P6 ;  /* 0x0000000613167211 */ /* 0x000fe200030f0eff */
[----:B------:R1:W-:Y:S01]  /*24050*/  STL [R1+0x800], R24 ;  /* 0x0008001801007387 */ /* 0x0003e20000100800 */
[----:B------:R-:W-:Y:S01]  /*24060*/  IADD3 R10, P6, PT, R23, R7, RZ ;  /* 0x00000007170a7210 */ /* 0x000fe20007fde0ff */
[----:B------:R-:W-:Y:S02]  /*24070*/  @P0 IMAD.MOV.U32 R17, RZ, RZ, R2 ;  /* 0x000000ffff110224 */ /* 0x000fe400078e0002 */
[----:B------:R-:W-:Y:S01]  /*24080*/  STL [R1+0x80c], R4 ;  /* 0x00080c0401007387 */ /* 0x000fe20000100800 */
[----:B------:R-:W-:-:S03]  /*24090*/  @P0 IMAD.MOV.U32 R16, RZ, RZ, R0 ;  /* 0x000000ffff100224 */ /* 0x000fc600078e0000 */
[----:B0-----:R-:W2:Y:S04]  /*240a0*/  LDL.LU R2, [R1+0xe6c] ;  /* 0x000e6c0001027983 */ /* 0x001ea80000300800 */
[----:B------:R-:W3:Y:S04]  /*240b0*/  LDL.LU R0, [R1+0xe68] ;  /* 0x000e680001007983 */ /* 0x000ee80000300800 */
[----:B------:R0:W-:Y:S04]  /*240c0*/  STL [R1+0x808], R22 ;  /* 0x0008081601007387 */ /* 0x0001e80000100800 */
[----:B------:R-:W-:Y:S01]  /*240d0*/  STL [R1+0x824], R10 ;  /* 0x0008240a01007387 */ /* 0x000fe20000100800 */
[----:B------:R-:W-:Y:S01]  /*240e0*/  LEA.HI.X.SX32 R21, R23, R6, 0x1, P6 ;  /* 0x0000000617157211 */ /* 0x000fe200030f0eff */
[----:B------:R-:W-:-:S02]  /*240f0*/  IMAD R18, R18, UR4, RZ ;  /* 0x0000000412127c24 */ /* 0x000fc4000f8e02ff */
[----:B------:R-:W3:Y:S04]  /*24100*/  LDL.LU R23, [R1+0xe70] ;  /* 0x000e700001177983 */ /* 0x000ee80000300800 */
[----:B------:R0:W4:Y:S01]  /*24110*/  @P0 LDG.E.U8 R76, desc[UR42][R16.64] ;  /* 0x0000002a104c0981 */ /* 0x000122000c1e1100 */
[----:B-1----:R-:W-:Y:S01]  /*24120*/  IMAD R15, R15, UR9, RZ ;  /* 0x000000090f0f7c24 */ /* 0x002fe2000f8e02ff */
[----:B------:R-:W1:Y:S01]  /*24130*/  LDCU UR4, c[0x0][0x3b0] ;  /* 0x00007600ff0477ac */ /* 0x000e620008000800 */
[----:B------:R-:W-:Y:S01]  /*24140*/  IADD3 R5, P6, PT, R18, R7, RZ ;  /* 0x0000000712057210 */ /* 0x000fe20007fde0ff */
[----:B------:R1:W-:Y:S01]  /*24150*/  STL [R1+0x820], R21 ;  /* 0x0008201501007387 */ /* 0x0003e20000100800 */
[----:B------:R-:W1:Y:S01]  /*24160*/  LDCU UR9, c[0x0][0x3b0] ;  /* 0x00007600ff0977ac */ /* 0x000e620008000800 */
[----:B0-----:R-:W-:-:S02]  /*24170*/  @P0 IMAD.MOV.U32 R16, RZ, RZ, R3 ;  /* 0x000000ffff100224 */ /* 0x001fc400078e0003 */
[----:B------:R-:W-:Y:S01]  /*24180*/  @P0 IMAD.MOV.U32 R17, RZ, RZ, R24 ;  /* 0x000000ffff110224 */ /* 0x000fe200078e0018 */
[----:B------:R-:W-:Y:S01]  /*24190*/  LEA.HI.X.SX32 R19, R18, R6, 0x1, P6 ;  /* 0x0000000612137211 */ /* 0x000fe200030f0eff */
[----:B------:R-:W4:Y:S04]  /*241a0*/  LDL.LU R24, [R1+0xe28] ;  /* 0x000e280001187983 */ /* 0x000f280000300800 */
[----:B------:R0:W4:Y:S01]  /*241b0*/  @P0 LDG.E.U8 R75, desc[UR42][R16.64] ;  /* 0x0000002a104b0981 */ /* 0x000122000c1e1100 */
[----:B------:R-:W-:-:S03]  /*241c0*/  IADD3 R3, P6, PT, R15, R7, RZ ;  /* 0x000000070f037210 */ /* 0x000fc60007fde0ff */
[----:B------:R-:W-:Y:S01]  /*241d0*/  STL [R1+0x82c], R5 ;  /* 0x00082c0501007387 */ /* 0x000fe20000100800 */
[----:B0-----:R-:W-:Y:S02]  /*241e0*/  @P0 IMAD.MOV.U32 R16, RZ, RZ, R4 ;  /* 0x000000ffff100224 */ /* 0x001fe400078e0004 */
[----:B------:R-:W-:Y:S02]  /*241f0*/  @P0 IMAD.MOV.U32 R17, RZ, RZ, R22 ;  /* 0x000000ffff110224 */ /* 0x000fe400078e0016 */
[----:B------:R-:W4:Y:S04]  /*24200*/  LDL.LU R22, [R1+0xe24] ;  /* 0x000e240001167983 */ /* 0x000f280000300800 */
[----:B------:R4:W-:Y:S04]  /*24210*/  STL [R1+0x828], R19 ;  /* 0x0008281301007387 */ /* 0x0009e80000100800 */
[----:B------:R0:W4:Y:S04]  /*24220*/  @P0 LDG.E.U8 R74, desc[UR42][R16.64] ;  /* 0x0000002a104a0981 */ /* 0x000128000c1e1100 */
[----:B------:R-:W-:Y:S01]  /*24230*/  STL [R1+0x834], R3 ;  /* 0x0008340301007387 */ /* 0x000fe20000100800 */
[----:B0-----:R-:W-:-:S02]  /*24240*/  @P0 IMAD.MOV.U32 R17, RZ, RZ, R21 ;  /* 0x000000ffff110224 */ /* 0x001fc400078e0015 */
[----:B------:R-:W-:Y:S01]  /*24250*/  @P0 IMAD.MOV.U32 R16, RZ, RZ, R10 ;  /* 0x000000ffff100224 */ /* 0x000fe200078e000a */
[----:B-1----:R-:W4:Y:S04]  /*24260*/  LDL.LU R21, [R1+0xec4] ;  /* 0x000ec40001157983 */ /* 0x002f280000300800 */
[----:B------:R-:W4:Y:S01]  /*24270*/  LDL.LU R10, [R1+0xe14] ;  /* 0x000e1400010a7983 */ /* 0x000f220000300800 */
[----:B------:R-:W-:Y:S02]  /*24280*/  LEA.HI.X.SX32 R4, R15, R6, 0x1, P6 ;  /* 0x000000060f047211 */ /* 0x000fe400030f0eff */
[----:B------:R-:W-:Y:S01]  /*24290*/  ISETP.GT.U32.AND P6, PT, R8, R12, PT ;  /* 0x0000000c0800720c */ /* 0x000fe20003fc4070 */
[----:B------:R0:W4:Y:S01]  /*242a0*/  @P0 LDG.E.U8 R73, desc[UR42][R16.64] ;  /* 0x0000002a10490981 */ /* 0x000122000c1e1100 */
[----:B------:R-:W-:Y:S01]  /*242b0*/  PRMT R71, RZ, 0x7610, R71 ;  /* 0x00007610ff477816 */ /* 0x000fe20000000047 */
[----:B0-----:R-:W-:-:S02]  /*242c0*/  @P0 IMAD.MOV.U32 R16, RZ, RZ, R5 ;  /* 0x000000ffff100224 */ /* 0x001fc400078e0005 */
[----:B------:R-:W-:-:S05]  /*242d0*/  @P0 IMAD.MOV.U32 R17, RZ, RZ, R19 ;  /* 0x000000ffff110224 */ /* 0x000fca00078e0013 */
[----:B------:R0:W4:Y:S03]  /*242e0*/  @P0 LDG.E.U8 R72, desc[UR42][R16.64] ;  /* 0x0000002a10480981 */ /* 0x000126000c1e1100 */
[----:B------:R-:W-:Y:S02]  /*242f0*/  @!P6 IMAD.IADD R12, R12, 0x1, -R8 ;  /* 0x000000010c0ce824 */ /* 0x000fe400078e0a08 */
[----:B0-----:R-:W-:Y:S02]  /*24300*/  @P0 IMAD.MOV.U32 R16, RZ, RZ, R3 ;  /* 0x000000ffff100224 */ /* 0x001fe400078e0003 */
[----:B------:R-:W-:-:S05]  /*24310*/  @P0 IMAD.MOV.U32 R17, RZ, RZ, R4 ;  /* 0x000000ffff110224 */ /* 0x000fca00078e0004 */
[----:B------:R0:W4:Y:S04]  /*24320*/  @P0 LDG.E.U8 R71, desc[UR42][R16.64] ;  /* 0x0000002a10470981 */ /* 0x000128000c1e1100 */
[----:B------:R1:W-:Y:S01]  /*24330*/  STL [R1+0x830], R4 ;  /* 0x0008300401007387 */ /* 0x0003e20000100800 */
[----:B------:R-:W-:Y:S02]  /*24340*/  PRMT R70, RZ, 0x7610, R70 ;  /* 0x00007610ff467816 */ /* 0x000fe40000000046 */
[----:B------:R-:W-:Y:S02]  /*24350*/  PRMT R69, RZ, 0x7610, R69 ;  /* 0x00007610ff457816 */ /* 0x000fe40000000045 */
[----:B------:R-:W-:Y:S02]  /*24360*/  PRMT R68, RZ, 0x7610, R68 ;  /* 0x00007610ff447816 */ /* 0x000fe40000000044 */
[----:B--2---:R-:W-:-:S02]  /*24370*/  SEL R15, R20, R2, !P4 ;  /* 0x00000002140f7207 */ /* 0x004fc40006000000 */
[C---:B---3--:R-:W-:Y:S02]  /*24380*/  SEL R18, R20.reuse, R23, !P4 ;  /* 0x0000001714127207 */ /* 0x048fe40006000000 */
[----:B0-----:R-:W-:-:S03]  /*24390*/  SEL R16, R20, R0, !P4 ;  /* 0x0000000014107207 */ /* 0x001fc60006000000 */
[----:B------:R-:W-:Y:S02]  /*243a0*/  IMAD R18, R18, UR4, RZ ;  /* 0x0000000412127c24 */ /* 0x000fe4000f8e02ff */
[----:B------:R-:W-:Y:S02]  /*243b0*/  IMAD R17, R15, UR9, RZ ;  /* 0x000000090f117c24 */ /* 0x000fe4000f8e02ff */
[----:B----4-:R-:W-:Y:S01]  /*243c0*/  IMAD R19, R16, UR10, RZ ;  /* 0x0000000a10137c24 */ /* 0x010fe2000f8e02ff */
[----:B------:R-:W0:Y:S01]  /*243d0*/  LDCU UR4, c[0x0][0x3b0] ;  /* 0x00007600ff0477ac */ /* 0x000e220008000800 */
[----:B------:R-:W2:Y:S01]  /*243e0*/  LDCU UR9, c[0x0][0x3b0] ;  /* 0x00007600ff0977ac */ /* 0x000ea20008000800 */
[C---:B------:R-:W-:Y:S02]  /*243f0*/  IADD3 R0, P6, PT, R18.reuse, R7, RZ ;  /* 0x0000000712007210 */ /* 0x040fe40007fde0ff */
[----:B------:R-:W-:Y:S01]  /*24400*/  PRMT R67, RZ, 0x7610, R67 ;  /* 0x00007610ff437816 */ /* 0x000fe20000000043 */
[----:B------:R-:W3:Y:S01]  /*24410*/  LDCU UR10, c[0x0][0x3b0] ;  /* 0x00007600ff0a77ac */ /* 0x000ee20008000800 */
[----:B-1----:R-:W-:-:S02]  /*24420*/  LEA.HI.X.SX32 R4, R18, R6, 0x1, P6 ;  /* 0x0000000612047211 */ /* 0x002fc400030f0eff */
[C---:B------:R-:W-:Y:S02]  /*24430*/  SEL R15, R20.reuse, R24, !P4 ;  /* 0x00000018140f7207 */ /* 0x040fe40006000000 */
[CC--:B------:R-:W-:Y:S01]  /*24440*/  IADD3 R2, P6, PT, R17.reuse, R7.reuse, RZ ;  /* 0x0000000711027210 */ /* 0x0c0fe20007fde0ff */
[----:B------:R1:W-:Y:S03]  /*24450*/  STL [R1+0x83c], R0 ;  /* 0x00083c0001007387 */ /* 0x0003e60000100800 */
[----:B------:R-:W-:Y:S01]  /*24460*/  LEA.HI.X.SX32 R5, R17, R6, 0x1, P6 ;  /* 0x0000000611057211 */ /* 0x000fe200030f0eff */
[----:B------:R-:W-:Y:S01]  /*24470*/  IMAD R23, R15, UR11, RZ ;  /* 0x0000000b0f177c24 */ /* 0x000fe2000f8e02ff */
[----:B------:R-:W-:Y:S01]  /*24480*/  IADD3 R3, P6, PT, R19, R7, RZ ;  /* 0x0000000713037210 */ /* 0x000fe20007fde0ff */
[----:B------:R4:W-:Y:S04]  /*24490*/  STL [R1+0x838], R4 ;  /* 0x0008380401007387 */ /* 0x0009e80000100800 */
[----:B------:R-:W-:Y:S04]  /*244a0*/  STL [R1+0x844], R2 ;  /* 0x0008440201007387 */ /* 0x000fe80000100800 */
[----:B------:R0:W-:Y:S01]  /*244b0*/  STL [R1+0x840], R5 ;  /* 0x0008400501007387 */ /* 0x0001e20000100800 */
[----:B------:R-:W-:-:S02]  /*244c0*/  SEL R18, R20, R22, !P4 ;  /* 0x0000001614127207 */ /* 0x000fc40006000000 */
[----:B------:R-:W-:Y:S01]  /*244d0*/  LEA.HI.X.SX32 R22, R19, R6, 0x1, P6 ;  /* 0x0000000613167211 */ /* 0x000fe200030f0eff */
[----:B------:R-:W-:Y:S01]  /*244e0*/  @P0 IMAD.MOV.U32 R16, RZ, RZ, R0 ;  /* 0x000000ffff100224 */ /* 0x000fe200078e0000 */
[----:B------:R0:W-:Y:S04]  /*244f0*/  STL [R1+0x84c], R3 ;  /* 0x00084c0301007387 */ /* 0x0001e80000100800 */
[----:B-1----:R-:W3:Y:S04]  /*24500*/  LDL.LU R0, [R1+0xe5c] ;  /* 0x000e5c0001007983 */ /* 0x002ee80000300800 */
[----:B------:R-:W3:Y:S04]  /*24510*/  LDL.LU R24, [R1+0xe4c] ;  /* 0x000e4c0001187983 */ /* 0x000ee80000300800 */
[----:B------:R1:W-:Y:S01]  /*24520*/  STL [R1+0x848], R22 ;  /* 0x0008481601007387 */ /* 0x0003e20000100800 */
[----:B------:R-:W-:-:S02]  /*24530*/  SEL R15, R20, R10, !P4 ;  /* 0x0000000a140f7207 */ /* 0x000fc40006000000 */
[C---:B------:R-:W-:Y:S01]  /*24540*/  IADD3 R10, P6, PT, R23.reuse, R7, RZ ;  /* 0x00000007170a7210 */ /* 0x040fe20007fde0ff */
[----:B------:R-:W-:Y:S01]  /*24550*/  @P0 IMAD.MOV.U32 R17, RZ, RZ, R4 ;  /* 0x000000ffff110224 */ /* 0x000fe200078e0004 */
[----:B------:R-:W-:Y:S02]  /*24560*/  PRMT R66, RZ, 0x7610, R66 ;  /* 0x00007610ff427816 */ /* 0x000fe40000000042 */
[----:B------:R-:W-:Y:S02]  /*24570*/  PRMT R65, RZ, 0x7610, R65 ;  /* 0x00007610ff417816 */ /* 0x000fe40000000041 */
[----:B------:R-:W-:Y:S01]  /*24580*/  LEA.HI.X.SX32 R19, R23, R6, 0x1, P6 ;  /* 0x0000000617137211 */ /* 0x000fe200030f0eff */
[----:B------:R1:W-:Y:S04]  /*24590*/  STL [R1+0x864], R10 ;  /* 0x0008640a01007387 */ /* 0x0003e80000100800 */
[----:B------:R-:W3:Y:S01]  /*245a0*/  LDL.LU R23, [R1+0xe40] ;  /* 0x000e400001177983 */ /* 0x000ee20000300800 */
[----:B0-----:R-:W-:-:S02]  /*245b0*/  IMAD R18, R18, UR4, RZ ;  /* 0x0000000412127c24 */ /* 0x001fc4000f8e02ff */
[----:B--2---:R-:W-:Y:S01]  /*245c0*/  IMAD R15, R15, UR9, RZ ;  /* 0x000000090f0f7c24 */ /* 0x004fe2000f8e02ff */
[----:B------:R0:W2:Y:S04]  /*245d0*/  @P0 LDG.E.U8 R70, desc[UR42][R16.64] ;  /* 0x0000002a10460981 */ /* 0x0000a8000c1e1100 */
[----:B------:R-:W-:Y:S01]  /*245e0*/  STL [R1+0x860], R19 ;  /* 0x0008601301007387 */ /* 0x000fe20000100800 */
[----:B------:R-:W1:Y:S01]  /*245f0*/  LDCU UR4, c[0x0][0x3b0] ;  /* 0x00007600ff0477ac */ /* 0x000e620008000800 */
[----:B----4-:R-:W-:Y:S01]  /*24600*/  IADD3 R4, P6, PT, R18, R7, RZ ;  /* 0x0000000712047210 */ /* 0x010fe20007fde0ff */
[----:B------:R-:W4:Y:S01]  /*24610*/  LDCU UR9, c[0x0][0x3b0] ;  /* 0x00007600ff0977ac */ /* 0x000f220008000800 */
[----:B------:R-:W1:Y:S01]  /*24620*/  LDCU UR11, c[0x0][0x3b0] ;  /* 0x00007600ff0b77ac */ /* 0x000e620008000800 */
[----:B0-----:R-:W-:-:S02]  /*24630*/  @P0 IMAD.MOV.U32 R16, RZ, RZ, R2 ;  /* 0x000000ffff100224 */ /* 0x001fc400078e0002 */
[----:B------:R-:W-:Y:S01]  /*24640*/  @P0 IMAD.MOV.U32 R17, RZ, RZ, R5 ;  /* 0x000000ffff110224 */ /* 0x000fe200078e0005 */
[----:B------:R-:W-:Y:S02]  /*24650*/  LEA.HI.X.SX32 R5, R18, R6, 0x1, P6 ;  /* 0x0000000612057211 */ /* 0x000fe400030f0eff */
[----:B------:R-:W-:Y:S01]  /*24660*/  IADD3 R2, P6, PT, R15, R7, RZ ;  /* 0x000000070f027210 */ /* 0x000fe20007fde0ff */
[----:B------:R-:W-:Y:S04]  /*24670*/  STL [R1+0x86c], R4 ;  /* 0x00086c0401007387 */ /* 0x000fe80000100800 */
[----:B------:R0:W2:Y:S02]  /*24680*/  @P0 LDG.E.U8 R69, desc[UR42][R16.64] ;  /* 0x0000002a10450981 */ /* 0x0000a4000c1e1100 */
[----:B0-----:R-:W-:-:S02]  /*24690*/  @P0 IMAD.MOV.U32 R16, RZ, RZ, R3 ;  /* 0x000000ffff100224 */ /* 0x001fc400078e0003 */
[----:B------:R-:W-:Y:S01]  /*246a0*/  @P0 IMAD.MOV.U32 R17, RZ, RZ, R22 ;  /* 0x000000ffff110224 */ /* 0x000fe200078e0016 */
[----:B------:R-:W-:Y:S01]  /*246b0*/  LEA.HI.X.SX32 R3, R15, R6, 0x1, P6 ;  /* 0x000000060f037211 */ /* 0x000fe200030f0eff */
[----:B-1----:R-:W2:Y:S04]  /*246c0*/  LDL.LU R22, [R1+0xe20] ;  /* 0x000e200001167983 */ /* 0x002ea80000300800 */
[----:B------:R-:W-:Y:S04]  /*246d0*/  STL [R1+0x868], R5 ;  /* 0x0008680501007387 */ /* 0x000fe80000100800 */
[----:B------:R0:W2:Y:S04]  /*246e0*/  @P0 LDG.E.U8 R68, desc[UR42][R16.64] ;  /* 0x0000002a10440981 */ /* 0x0000a8000c1e1100 */
[----:B------:R-:W-:Y:S04]  /*246f0*/  STL [R1+0x874], R2 ;  /* 0x0008740201007387 */ /* 0x000fe80000100800 */
[----:B------:R1:W-:Y:S01]  /*24700*/  STL [R1+0x870], R3 ;  /* 0x0008700301007387 */ /* 0x0003e20000100800 */
[----:B0-----:R-:W-:-:S03]  /*24710*/  @P0 IMAD.MOV.U32 R16, RZ, RZ, R10 ;  /* 0x000000ffff100224 */ /* 0x001fc600078e000a */
[----:B------:R-:W2:Y:S01]  /*24720*/  LDL.LU R10, [R1+0xe30] ;  /* 0x000e3000010a7983 */ /* 0x000ea20000300800 */
[----:B------:R-:W-:Y:S01]  /*24730*/  ISETP.GT.U32.AND P6, PT, R8, R12, PT ;  /* 0x0000000c0800720c */ /* 0x000fe20003fc4070 */
[----:B------:R-:W-:-:S05]  /*24740*/  @P0 IMAD.MOV.U32 R17, RZ, RZ, R19 ;  /* 0x000000ffff110224 */ /* 0x000fca00078e0013 */
[----:B------:R0:W2:Y:S02]  /*24750*/  @P0 LDG.E.U8 R67, desc[UR42][R16.64] ;  /* 0x0000002a10430981 */ /* 0x0000a4000c1e1100 */
[----:B0-----:R-:W-:Y:S02]  /*24760*/  @P0 IMAD.MOV.U32 R16, RZ, RZ, R4 ;  /* 0x000000ffff100224 */ /* 0x001fe400078e0004 */
[----:B------:R-:W-:-:S03]  /*24770*/  @P0 IMAD.MOV.U32 R17, RZ, RZ, R5 ;  /* 0x000000ffff110224 */ /* 0x000fc600078e0005 */
[----:B------:R-:W-:Y:S02]  /*24780*/  @!P6 IMAD.IADD R12, R12, 0x1, -R8 ;  /* 0x000000010c0ce824 */ /* 0x000fe400078e0a08 */
[----:B------:R0:W2:Y:S02]  /*24790*/  @P0 LDG.E.U8 R66, desc[UR42][R16.64] ;  /* 0x0000002a10420981 */ /* 0x0000a4000c1e1100 */
[----:B0-----:R-:W-:Y:S02]  /*247a0*/  @P0 IMAD.MOV.U32 R16, RZ, RZ, R2 ;  /* 0x000000ffff100224 */ /* 0x001fe400078e0002 */
[----:B------:R-:W-:-:S05]  /*247b0*/  @P0 IMAD.MOV.U32 R17, RZ, RZ, R3 ;  /* 0x000000ffff110224 */ /* 0x000fca00078e0003 */
[----:B------:R0:W2:Y:S01]  /*247c0*/  @P0 LDG.E.U8 R65, desc[UR42][R16.64] ;  /* 0x0000002a10410981 */ /* 0x0000a2000c1e1100 */
[----:B---3--:R-:W-:-:S05]  /*247d0*/  SEL R15, R20, R23, !P4 ;  /* 0x00000017140f7207 */ /* 0x008fca0006000000 */
[----:B------:R-:W-:Y:S01]  /*247e0*/  IMAD R18, R15, UR4, RZ ;  /* 0x000000040f127c24 */ /* 0x000fe2000f8e02ff */
[----:B------:R-:W-:Y:S01]  /*247f0*/  SEL R15, R20, R0, !P4 ;  /* 0x00000000140f7207 */ /* 0x000fe20006000000 */
[----:B------:R-:W3:Y:S01]  /*24800*/  LDCU UR4, c[0x0][0x3b0] ;  /* 0x00007600ff0477ac */ /* 0x000ee20008000800 */
[----:B------:R-:W2:Y:S02]  /*24810*/  LDL.LU R0, [R1+0xe2c] ;  /* 0x000e2c0001007983 */ /* 0x000ea40000300800 */
[-C--:B-1----:R-:W-:Y:S02]  /*24820*/  IADD3 R3, P6, PT, R18, R7.reuse, RZ ;  /* 0x0000000712037210 */ /* 0x082fe40007fde0ff */
[----:B0-----:R-:W-:Y:S01]  /*24830*/  SEL R16, R20, R24, !P4 ;  /* 0x0000001814107207 */ /* 0x001fe20006000000 */
[----:B----4-:R-:W-:Y:S01]  /*24840*/  IMAD R19, R15, UR9, RZ ;  /* 0x000000090f137c24 */ /* 0x010fe2000f8e02ff */
[----:B------:R-:W-:Y:S02]  /*24850*/  PRMT R64, RZ, 0x7610, R64 ;  /* 0x00007610ff407816 */ /* 0x000fe40000000040 */
[-C--:B------:R-:W-:Y:S01]  /*24860*/  LEA.HI.X.SX32 R4, R18, R6.reuse, 0x1, P6 ;  /* 0x0000000612047211 */ /* 0x080fe200030f0eff */
[----:B------:R0:W-:Y:S04]  /*24870*/  STL [R1+0x87c], R3 ;  /* 0x00087c0301007387 */ /* 0x0001e80000100800 */
[----:B------:R-:W4:Y:S01]  /*24880*/  LDL.LU R24, [R1+0xe3c] ;  /* 0x000e3c0001187983 */ /* 0x000f220000300800 */
[----:B------:R-:W-:Y:S01]  /*24890*/  IMAD R18, R16, UR10, RZ ;  /* 0x0000000a10127c24 */ /* 0x000fe2000f8e02ff */
[C---:B------:R-:W-:Y:S01]  /*248a0*/  IADD3 R2, P6, PT, R19.reuse, R7, RZ ;  /* 0x0000000713027210 */ /* 0x040fe20007fde0ff */
[----:B------:R-:W-:Y:S01]  /*248b0*/  @P0 IMAD.MOV.U32 R16, RZ, RZ, R3 ;  /* 0x000000ffff100224 */ /* 0x000fe200078e0003 */
[----:B------:R1:W-:Y:S01]  /*248c0*/  STL [R1+0x878], R4 ;  /* 0x0008780401007387 */ /* 0x0003e20000100800 */
[----:B------:R-:W-:Y:S01]  /*248d0*/  @P0 IMAD.MOV.U32 R17, RZ, RZ, R4 ;  /* 0x000000ffff110224 */ /* 0x000fe200078e0004 */
[----:B------:R-:W-:Y:S01]  /*248e0*/  LEA.HI.X.SX32 R5, R19, R6, 0x1, P6 ;  /* 0x0000000613057211 */ /* 0x000fe200030f0eff */
[----:B------:R-:W2:Y:S01]  /*248f0*/  LDCU UR9, c[0x0][0x3b0] ;  /* 0x00007600ff0977ac */ /* 0x000ea20008000800 */
[----:B------:R-:W-:-:S02]  /*24900*/  PRMT R63, RZ, 0x7610, R63 ;  /* 0x00007610ff3f7816 */ /* 0x000fc4000000003f */
[C---:B0-----:R-:W-:Y:S01]  /*24910*/  IADD3 R3, P6, PT, R18.reuse, R7, RZ ;  /* 0x0000000712037210 */ /* 0x041fe20007fde0ff */
[----:B------:R0:W-:Y:S04]  /*24920*/  STL [R1+0x884], R2 ;  /* 0x0008840201007387 */ /* 0x0001e80000100800 */
[----:B------:R0:W4:Y:S01]  /*24930*/  @P0 LDG.E.U8 R64, desc[UR42][R16.64] ;  /* 0x0000002a10400981 */ /* 0x000122000c1e1100 */
[----:B------:R-:W-:Y:S02]  /*24940*/  PRMT R62, RZ, 0x7610, R62 ;  /* 0x00007610ff3e7816 */ /* 0x000fe4000000003e */
[----:B------:R-:W-:Y:S02]  /*24950*/  PRMT R61, RZ, 0x7610, R61 ;  /* 0x00007610ff3d7816 */ /* 0x000fe4000000003d */
[----:B-1----:R-:W-:-:S02]  /*24960*/  LEA.HI.X.SX32 R4, R18, R6, 0x1, P6 ;  /* 0x0000000612047211 */ /* 0x002fc400030f0eff */
[----:B--2---:R-:W-:Y:S01]  /*24970*/  SEL R15, R20, R22, !P4 ;  /* 0x00000016140f7207 */ /* 0x004fe20006000000 */
[----:B------:R-:W1:Y:S01]  /*24980*/  LDCU UR10, c[0x0][0x3b0] ;  /* 0x00007600ff0a77ac */ /* 0x000e620008000800 */
[----:B------:R-:W2:Y:S04]  /*24990*/  LDL.LU R22, [R1+0xe38] ;  /* 0x000e380001167983 */ /* 0x000ea80000300800 */
[----:B------:R-:W-:Y:S01]  /*249a0*/  STL [R1+0x880], R5 ;  /* 0x0008800501007387 */ /* 0x000fe20000100800 */
[----:B---3--:R-:W-:-:S03]  /*249b0*/  IMAD R19, R15, UR4, RZ ;  /* 0x000000040f137c24 */ /* 0x008fc6000f8e02ff */
[----:B------:R3:W-:Y:S04]  /*249c0*/  STL [R1+0x88c], R3 ;  /* 0x00088c0301007387 */ /* 0x0007e80000100800 */
[----:B------:R-:W-:Y:S01]  /*249d0*/  STL [R1+0x888], R4 ;  /* 0x0008880401007387 */ /* 0x000fe20000100800 */
[----:B0-----:R-:W-:Y:S02]  /*249e0*/  @P0 IMAD.MOV.U32 R16, RZ, RZ, R2 ;  /* 0x000000ffff100224 */ /* 0x001fe400078e0002 */
[----:B------:R-:W-:Y:S01]  /*249f0*/  @P0 IMAD.MOV.U32 R17, RZ, RZ, R5 ;  /* 0x000000ffff110224 */ /* 0x000fe200078e0005 */
[----:B------:R-:W-:Y:S02]  /*24a00*/  SEL R15, R20, R10, !P4 ;  /* 0x0000000a140f7207 */ /* 0x000fe40006000000 */
[----:B------:R-:W-:Y:S01]  /*24a10*/  IADD3 R2, P6, PT, R19, R7, RZ ;  /* 0x0000000713027210 */ /* 0x000fe20007fde0ff */
[----:B------:R-:W2:Y:S04]  /*24a20*/  LDL.LU R10, [R1+0xe58] ;  /* 0x000e5800010a7983 */ /* 0x000ea80000300800 */
[----:B------:R0:W2:Y:S01]  /*24a30*/  @P0 LDG.E.U8 R63, desc[UR42][R16.64] ;  /* 0x0000002a103f0981 */ /* 0x0000a2000c1e1100 */
[----:B------:R-:W1:Y:S01]  /*24a40*/  LDCU UR4, c[0x0][0x3b0] ;  /* 0x00007600ff0477ac */ /* 0x000e620008000800 */
[----:B------:R-:W-:-:S02]  /*24a50*/  IMAD R23, R15, UR11, RZ ;  /* 0x0000000b0f177c24 */ /* 0x000fc4000f8e02ff */
[----:B------:R0:W-:Y:S01]  /*24a60*/  STL [R1+0x8a4], R2 ;  /* 0x0008a40201007387 */ /* 0x0001e20000100800 */
[----:B------:R-:W-:Y:S02]  /*24a70*/  PRMT R60, RZ, 0x7610, R60 ;  /* 0x00007610ff3c7816 */ /* 0x000fe4000000003c */
[----:B------:R-:W-:Y:S02]  /*24a80*/  PRMT R59, RZ, 0x7610, R59 ;  /* 0x00007610ff3b7816 */ /* 0x000fe4000000003b */
[----:B------:R-:W-:Y:S02]  /*24a90*/  PRMT R58, RZ, 0x7610, R58 ;  /* 0x00007610ff3a7816 */ /* 0x000fe4000000003a */
[----:B------:R-:W-:Y:S02]  /*24aa0*/  PRMT R57, RZ, 0x7610, R57 ;  /* 0x00007610ff397816 */ /* 0x000fe40000000039 */
[----:B------:R-:W-:Y:S01]  /*24ab0*/  PRMT R56, RZ, 0x7610, R56 ;  /* 0x00007610ff387816 */ /* 0x000fe20000000038 */
[----:B------:R-:W1:Y:S01]  /*24ac0*/  LDCU UR11, c[0x0][0x3b0] ;  /* 0x00007600ff0b77ac */ /* 0x000e620008000800 */
[----:B0-----:R-:W-:-:S02]  /*24ad0*/  @P0 IMAD.MOV.U32 R16, RZ, RZ, R3 ;  /* 0x000000ffff100224 */ /* 0x001fc400078e0003 */
[----:B------:R-:W-:Y:S01]  /*24ae0*/  @P0 IMAD.MOV.U32 R17, RZ, RZ, R4 ;  /* 0x000000ffff110224 */ /* 0x000fe200078e0004 */
[----:B---3--:R-:W-:-:S04]  /*24af0*/  LEA.HI.X.SX32 R3, R19, R6, 0x1, P6 ;  /* 0x0000000613037211 */ /* 0x008fc800030f0eff */
[----:B------:R0:W3:Y:S04]  /*24b00*/  @P0 LDG.E.U8 R62, desc[UR42][R16.64] ;  /* 0x0000002a103e0981 */ /* 0x0000e8000c1e1100 */
[----:B------:R1:W-:Y:S01]  /*24b10*/  STL [R1+0x8a0], R3 ;  /* 0x0008a00301007387 */ /* 0x0003e20000100800 */
[----:B0-----:R-:W-:Y:S02]  /*24b20*/  @P0 IMAD.MOV.U32 R16, RZ, RZ, R2 ;  /* 0x000000ffff100224 */ /* 0x001fe400078e0002 */
[----:B------:R-:W-:-:S05]  /*24b30*/  @P0 IMAD.MOV.U32 R17, RZ, RZ, R3 ;  /* 0x000000ffff110224 */ /* 0x000fca00078e0003 */
[----:B------:R0:W3:Y:S01]  /*24b40*/  @P0 LDG.E.U8 R61, desc[UR42][R16.64] ;  /* 0x0000002a103d0981 */ /* 0x0000e2000c1e1100 */
[----:B------:R-:W-:Y:S02]  /*24b50*/  SEL R18, R20, R0, !P4 ;  /* 0x0000000014127207 */ /* 0x000fe40006000000 */
[----:B------:R-:W-:-:S03]  /*24b60*/  IADD3 R0, P6, PT, R23, R7, RZ ;  /* 0x0000000717007210 */ /* 0x000fc60007fde0ff */
[----:B------:R-:W-:Y:S02]  /*24b70*/  IMAD R18, R18, UR9, RZ ;  /* 0x0000000912127c24 */ /* 0x000fe4000f8e02ff */
[----:B------:R4:W-:Y:S04]  /*24b80*/  STL [R1+0x8ac], R0 ;  /* 0x0008ac0001007387 */ /* 0x0009e80000100800 */
[----:B------:R-:W3:Y:S01]  /*24b90*/  LDL.LU R2, [R1+0xe10] ;  /* 0x000e100001027983 */ /* 0x000ee20000300800 */
[----:B------:R-:W-:Y:S01]  /*24ba0*/  LEA.HI.X.SX32 R4, R23, R6, 0x1, P6 ;  /* 0x0000000617047211 */ /* 0x000fe200030f0eff */
[----:B0-----:R-:W-:Y:S01]  /*24bb0*/  @P0 IMAD.MOV.U32 R16, RZ, RZ, R0 ;  /* 0x000000ffff100224 */ /* 0x001fe200078e0000 */
[----:B-1----:R-:W-:Y:S02]  /*24bc0*/  IADD3 R3, P6, PT, R18, R7, RZ ;  /* 0x0000000712037210 */ /* 0x002fe40007fde0ff */
[----:B----4-:R-:W-:Y:S01]  /*24bd0*/  SEL R15, R20, R24, !P4 ;  /* 0x00000018140f7207 */ /* 0x010fe20006000000 */
[----:B------:R-:W0:Y:S01]  /*24be0*/  LDCU UR9, c[0x0][0x3b0] ;  /* 0x00007600ff0977ac */ /* 0x000e220008000800 */
[----:B------:R1:W-:Y:S04]  /*24bf0*/  STL [R1+0x8a8], R4 ;  /* 0x0008a80401007387 */ /* 0x0003e80000100800 */
[----:B------:R-:W-:Y:S04]  /*24c00*/  STL [R1+0x8b4], R3 ;  /* 0x0008b40301007387 */ /* 0x000fe80000100800 */
[----:B------:R-:W4:Y:S01]  /*24c10*/  LDL.LU R0, [R1+0xe1c] ;  /* 0x000e1c0001007983 */ /* 0x000f220000300800 */
[----:B------:R-:W-:-:S02]  /*24c20*/  @P0 IMAD.MOV.U32 R17, RZ, RZ, R4 ;  /* 0x000000ffff110224 */ /* 0x000fc400078e0004 */
[----:B------:R-:W-:Y:S01]  /*24c30*/  IMAD R19, R15, UR10, RZ ;  /* 0x0000000a0f137c24 */ /* 0x000fe2000f8e02ff */
[----:B------:R-:W4:Y:S04]  /*24c40*/  LDL.LU R24, [R1+0xe18] ;  /* 0x000e180001187983 */ /* 0x000f280000300800 */
[----:B------:R0:W4:Y:S01]  /*24c50*/  @P0 LDG.E.U8 R60, desc[UR42][R16.64] ;  /* 0x0000002a103c0981 */ /* 0x000122000c1e1100 */
[----:B------:R-:W2:Y:S02]  /*24c60*/  LDCU UR10, c[0x0][0x3b0] ;  /* 0x00007600ff0a77ac */ /* 0x000ea40008000800 */
[----:B--2---:R-:W-:Y:S02]  /*24c70*/  SEL R15, R20, R22, !P4 ;  /* 0x00000016140f7207 */ /* 0x004fe40006000000 */
[----:B------:R-:W2:Y:S01]  /*24c80*/  LDL.LU R22, [R1+0xdfc] ;  /* 0x000dfc0001167983 */ /* 0x000ea20000300800 */
[----:B0-----:R-:W-:-:S02]  /*24c90*/  LEA.HI.X.SX32 R16, R18, R6, 0x1, P6 ;  /* 0x0000000612107211 */ /* 0x001fc400030f0eff */
[----:B-1----:R-:W-:-:S04]  /*24ca0*/  IADD3 R4, P6, PT, R19, R7, RZ ;  /* 0x0000000713047210 */ /* 0x002fc80007fde0ff */
[----:B------:R-:W-:Y:S01]  /*24cb0*/  LEA.HI.X.SX32 R5, R19, R6, 0x1, P6 ;  /* 0x0000000613057211 */ /* 0x000fe200030f0eff */
[----:B------:R0:W-:Y:S01]  /*24cc0*/  STL [R1+0x8b0], R16 ;  /* 0x0008b01001007387 */ /* 0x0001e20000100800 */
[----:B------:R-:W-:-:S03]  /*24cd0*/  IMAD R23, R15, UR4, RZ ;  /* 0x000000040f177c24 */ /* 0x000fc6000f8e02ff */
[----:B------:R1:W-:Y:S01]  /*24ce0*/  STL [R1+0x8bc], R4 ;  /* 0x0008bc0401007387 */ /* 0x0003e20000100800 */
[----:B------:R-:W-:Y:S01]  /*24cf0*/  @P0 IMAD.MOV.U32 R17, RZ, RZ, R16 ;  /* 0x000000ffff110224 */ /* 0x000fe200078e0010 */
[----:B------:R-:W-:Y:S02]  /*24d00*/  SEL R15, R20, R10, !P4 ;  /* 0x0000000a140f7207 */ /* 0x000fe40006000000 */
[----:B------:R-:W-:Y:S04]  /*24d10*/  STL [R1+0x8b8], R5 ;  /* 0x0008b80501007387 */ /* 0x000fe80000100800 */
[----:B------:R-:W2:Y:S01]  /*24d20*/  LDL.LU R10, [R1+0xe04] ;  /* 0x000e0400010a7983 */ /* 0x000ea20000300800 */
[----:B------:R-:W1:Y:S01]  /*24d30*/  LDCU UR4, c[0x0][0x3b0] ;  /* 0x00007600ff0477ac */ /* 0x000e620008000800 */
[----:B0-----:R-:W-:Y:S01]  /*24d40*/  @P0 IMAD.MOV.U32 R16, RZ, RZ, R3 ;  /* 0x000000ffff100224 */ /* 0x001fe200078e0003 */
[----:B------:R-:W-:Y:S01]  /*24d50*/  IADD3 R3, P6, PT, R23, R7, RZ ;  /* 0x0000000717037210 */ /* 0x000fe20007fde0ff */
[----:B------:R-:W-:Y:S01]  /*24d60*/  IMAD R18, R15, UR9, RZ ;  /* 0x000000090f127c24 */ /* 0x000fe2000f8e02ff */
[----:B------:R-:W0:Y:S02]  /*24d70*/  LDCU UR9, c[0x0][0x3b0] ;  /* 0x00007600ff0977ac */ /* 0x000e240008000800 */
[----:B------:R1:W2:Y:S04]  /*24d80*/  @P0 LDG.E.U8 R59, desc[UR42][R16.64] ;  /* 0x0000002a103b0981 */ /* 0x0002a8000c1e1100 */
[----:B------:R0:W-:Y:S01]  /*24d90*/  STL [R1+0x8c4], R3 ;  /* 0x0008c40301007387 */ /* 0x0001e20000100800 */
[----:B-1----:R-:W-:-:S02]  /*24da0*/  @P0 IMAD.MOV.U32 R16, RZ, RZ, R4 ;  /* 0x000000ffff100224 */ /* 0x002fc400078e0004 */
[----:B------:R-:W-:Y:S01]  /*24db0*/  @P0 IMAD.MOV.U32 R17, RZ, RZ, R5 ;  /* 0x000000ffff110224 */ /* 0x000fe200078e0005 */
[----:B------:R-:W-:-:S04]  /*24dc0*/  LEA.HI.X.SX32 R4, R23, R6, 0x1, P6 ;  /* 0x0000000617047211 */ /* 0x000fc800030f0eff */
[----:B------:R1:W2:Y:S04]  /*24dd0*/  @P0 LDG.E.U8 R58, desc[UR42][R16.64] ;  /* 0x0000002a103a0981 */ /* 0x0002a8000c1e1100 */
[----:B------:R-:W-:Y:S01]  /*24de0*/  STL [R1+0x8c0], R4 ;  /* 0x0008c00401007387 */ /* 0x000fe20000100800 */
[----:B-1----:R-:W-:Y:S02]  /*24df0*/  @P0 IMAD.MOV.U32 R16, RZ, RZ, R3 ;  /* 0x000000ffff100224 */ /* 0x002fe400078e0003 */
[----:B------:R-:W-:-:S05]  /*24e00*/  @P0 IMAD.MOV.U32 R17, RZ, RZ, R4 ;  /* 0x000000ffff110224 */ /* 0x000fca00078e0004 */
[----:B------:R1:W2:Y:S01]  /*24e10*/  @P0 LDG.E.U8 R57, desc[UR42][R16.64] ;  /* 0x0000002a10390981 */ /* 0x0002a2000c1e1100 */
[----:B------:R-:W-:Y:S02]  /*24e20*/  PRMT R55, RZ, 0x7610, R55 ;  /* 0x00007610ff377816 */ /* 0x000fe40000000037 */
[----:B------:R-:W-:Y:S02]  /*24e30*/  PRMT R54, RZ, 0x7610, R54 ;  /* 0x00007610ff367816 */ /* 0x000fe40000000036 */
[----:B---3--:R-:W-:Y:S02]  /*24e40*/  SEL R15, R20, R2, !P4 ;  /* 0x00000002140f7207 */ /* 0x008fe40006000000 */
[----:B------:R-:W-:-:S03]  /*24e50*/  IADD3 R2, P6, PT, R18, R7, RZ ;  /* 0x0000000712027210 */ /* 0x000fc60007fde0ff */
[----:B------:R-:W-:Y:S01]  /*24e60*/  IMAD R19, R15, UR10, RZ ;  /* 0x0000000a0f137c24 */ /* 0x000fe2000f8e02ff */
[----:B0-----:R-:W-:Y:S01]  /*24e70*/  LEA.HI.X.SX32 R3, R18, R6, 0x1, P6 ;  /* 0x0000000612037211 */ /* 0x001fe200030f0eff */
[----:B------:R0:W-:Y:S01]  /*24e80*/  STL [R1+0x8cc], R2 ;  /* 0x0008cc0201007387 */ /* 0x0001e20000100800 */
[C---:B----4-:R-:W-:Y:S01]  /*24e90*/  SEL R18, R20.reuse, R0, !P4 ;  /* 0x0000000014127207 */ /* 0x050fe20006000000 */
[----:B-1----:R-:W-:Y:S01]  /*24ea0*/  @P0 IMAD.MOV.U32 R16, RZ, RZ, R2 ;  /* 0x000000ffff100224 */ /* 0x002fe200078e0002 */
[C---:B------:R-:W-:Y:S01]  /*24eb0*/  IADD3 R0, P6, PT, R19.reuse, R7, RZ ;  /* 0x0000000713007210 */ /* 0x040fe20007fde0ff */
[----:B------:R-:W-:Y:S01]  /*24ec0*/  @P0 IMAD.MOV.U32 R17, RZ, RZ, R3 ;  /* 0x000000ffff110224 */ /* 0x000fe200078e0003 */
[----:B------:R-:W-:Y:S01]  /*24ed0*/  SEL R15, R20, R24, !P4 ;  /* 0x00000018140f7207 */ /* 0x000fe20006000000 */
[----:B------:R-:W-:Y:S01]  /*24ee0*/  IMAD R23, R18, UR4, RZ ;  /* 0x0000000412177c24 */ /* 0x000fe2000f8e02ff */
[----:B------:R1:W-:Y:S04]  /*24ef0*/  STL [R1+0x8c8], R3 ;  /* 0x0008c80301007387 */ /* 0x0003e80000100800 */
[----:B------:R3:W4:Y:S01]  /*24f00*/  @P0 LDG.E.U8 R56, desc[UR42][R16.64] ;  /* 0x0000002a10380981 */ /* 0x000722000c1e1100 */
[----:B------:R-:W2:Y:S01]  /*24f10*/  LDCU UR10, c[0x0][0x3b0] ;  /* 0x00007600ff0a77ac */ /* 0x000ea20008000800 */
[----:B0-----:R-:W-:-:S02]  /*24f20*/  LEA.HI.X.SX32 R2, R19, R6, 0x1, P6 ;  /* 0x0000000613027211 */ /* 0x001fc400030f0eff */
[----:B------:R0:W-:Y:S01]  /*24f30*/  STL [R1+0x8e4], R0 ;  /* 0x0008e40001007387 */ /* 0x0001e20000100800 */
[----:B------:R-:W2:Y:S01]  /*24f40*/  LDCU UR4, c[0x0][0x3b0] ;  /* 0x00007600ff0477ac */ /* 0x000ea20008000800 */
[----:B-1----:R-:W-:Y:S01]  /*24f50*/  IADD3 R3, P6, PT, R23, R7, RZ ;  /* 0x0000000717037210 */ /* 0x002fe20007fde0ff */
[----:B---3--:R-:W-:Y:S02]  /*24f60*/  @P0 IMAD.MOV.U32 R16, RZ, RZ, R0 ;  /* 0x000000ffff100224 */ /* 0x008fe400078e0000 */
[----:B------:R-:W-:Y:S01]  /*24f70*/  @P0 IMAD.MOV.U32 R17, RZ, RZ, R2 ;  /* 0x000000ffff110224 */ /* 0x000fe200078e0002 */
[----:B------:R1:W-:Y:S04]  /*24f80*/  STL [R1+0x8e0], R2 ;  /* 0x0008e00201007387 */ /* 0x0003e80000100800 */
[----:B------:R-:W-:Y:S04]  /*24f90*/  STL [R1+0x8ec], R3 ;  /* 0x0008ec0301007387 */ /* 0x000fe80000100800 */
[----:B0-----:R-:W3:Y:S04]  /*24fa0*/  LDL.LU R0, [R1+0xe08] ;  /* 0x000e080001007983 */ /* 0x001ee80000300800 */
[----:B------:R0:W3:Y:S01]  /*24fb0*/  @P0 LDG.E.U8 R55, desc[UR42][R16.64] ;  /* 0x0000002a10370981 */ /* 0x0000e2000c1e1100 */
[----:B------:R-:W-:Y:S01]  /*24fc0*/  IMAD R19, R15, UR9, RZ ;  /* 0x000000090f137c24 */ /* 0x000fe2000f8e02ff */
[----:B--2---:R-:W-:-:S02]  /*24fd0*/  SEL R18, R20, R22, !P4 ;  /* 0x0000001614127207 */ /* 0x004fc40006000000 */
[----:B-1----:R-:W2:Y:S01]  /*24fe0*/  LDL.LU R2, [R1+0xe0c] ;  /* 0x000e0c0001027983 */ /* 0x002ea20000300800 */
[----:B0-----:R-:W-:Y:S02]  /*24ff0*/  LEA.HI.X.SX32 R16, R23, R6, 0x1, P6 ;  /* 0x0000000617107211 */ /* 0x001fe400030f0eff */
[----:B------:R-:W-:Y:S01]  /*25000*/  SEL R15, R20, R10, !P4 ;  /* 0x0000000a140f7207 */ /* 0x000fe20006000000 */
[----:B------:R-:W2:Y:S01]  /*25010*/  LDL.LU R23, [R1+0xe34] ;  /* 0x000e340001177983 */ /* 0x000ea20000300800 */
[C---:B------:R-:W-:Y:S01]  /*25020*/  IADD3 R4, P6, PT, R19.reuse, R7, RZ ;  /* 0x0000000713047210 */ /* 0x040fe20007fde0ff */
[----:B------:R-:W-:Y:S02]  /*25030*/  IMAD R18, R18, UR11, RZ ;  /* 0x0000000b12127c24 */ /* 0x000fe4000f8e02ff */
[----:B------:R0:W-:Y:S01]  /*25040*/  STL [R1+0x8e8], R16 ;  /* 0x0008e81001007387 */ /* 0x0001e20000100800 */
[----:B------:R-:W-:Y:S01]  /*25050*/  @P0 IMAD.MOV.U32 R17, RZ, RZ, R16 ;  /* 0x000000ffff110224 */ /* 0x000fe200078e0010 */
[----:B------:R-:W-:-:S02]  /*25060*/  LEA.HI.X.SX32 R10, R19, R6, 0x1, P6 ;  /* 0x00000006130a7211 */ /* 0x000fc400030f0eff */
[----:B------:R-:W-:Y:S01]  /*25070*/  STL [R1+0x8f4], R4 ;  /* 0x0008f40401007387 */ /* 0x000fe20000100800 */
[----:B------:R-:W-:Y:S01]  /*25080*/  IADD3 R5, P6, PT, R18, R7, RZ ;  /* 0x0000000712057210 */ /* 0x000fe20007fde0ff */
[----:B------:R-:W-:Y:S01]  /*25090*/  IMAD R15, R15, UR10, RZ ;  /* 0x0000000a0f0f7c24 */ /* 0x000fe2000f8e02ff */
[----:B------:R-:W-:Y:S01]  /*250a0*/  PRMT R53, RZ, 0x7610, R53 ;  /* 0x00007610ff357816 */ /* 0x000fe20000000035 */
[----:B------:R1:W-:Y:S04]  /*250b0*/  STL [R1+0x8f0], R10 ;  /* 0x0008f00a01007387 */ /* 0x0003e80000100800 */
[----:B------:R-:W4:Y:S01]  /*250c0*/  LDL.LU R24, [R1+0xdf8] ;  /* 0x000df80001187983 */ /* 0x000f220000300800 */
[----:B0-----:R-:W-:-:S03]  /*250d0*/  @P0 IMAD.MOV.U32 R16, RZ, RZ, R3 ;  /* 0x000000ffff100224 */ /* 0x001fc600078e0003 */
[----:B------:R-:W-:Y:S04]  /*250e0*/  STL [R1+0x8fc], R5 ;  /* 0x0008fc0501007387 */ /* 0x000fe80000100800 */
[----:B------:R-:W4:Y:S04]  /*250f0*/  LDL.LU R22, [R1+0xe00] ;  /* 0x000e000001167983 */ /* 0x000f280000300800 */
[----:B------:R0:W4:Y:S01]  /*25100*/  @P0 LDG.E.U8 R54, desc[UR42][R16.64] ;  /* 0x0000002a10360981 */ /* 0x000122000c1e1100 */
[----:B------:R-:W-:Y:S01]  /*25110*/  LEA.HI.X.SX32 R18, R18, R6, 0x1, P6 ;  /* 0x0000000612127211 */ /* 0x000fe200030f0eff */
[----:B------:R-:W2:Y:S01]  /*25120*/  LDCU UR9, c[0x0][0x3b0] ;  /* 0x00007600ff0977ac */ /* 0x000ea20008000800 */
[----:B------:R-:W-:Y:S01]  /*25130*/  PRMT R52, RZ, 0x7610, R52 ;  /* 0x00007610ff347816 */ /* 0x000fe20000000034 */
[----:B------:R-:W2:Y:S01]  /*25140*/  LDCU UR10, c[0x0][0x3b0] ;  /* 0x00007600ff0a77ac */ /* 0x000ea20008000800 */
[----:B------:R-:W2:Y:S01]  /*25150*/  LDCU UR11, c[0x0][0x3b0] ;  /* 0x00007600ff0b77ac */ /* 0x000ea20008000800 */
[----:B0-----:R-:W-:-:S02]  /*25160*/  @P0 IMAD.MOV.U32 R17, RZ, RZ, R10 ;  /* 0x000000ffff110224 */ /* 0x001fc400078e000a */
[----:B-1----:R-:W4:Y:S01]  /*25170*/  LDL.LU R10, [R1+0xdf4] ;  /* 0x000df400010a7983 */ /* 0x002f220000300800 */
[----:B------:R-:W-:Y:S01]  /*25180*/  IADD3 R3, P6, PT, R15, R7, RZ ;  /* 0x000000070f037210 */ /* 0x000fe20007fde0ff */
[----:B------:R-:W-:-:S03]  /*25190*/  @P0 IMAD.MOV.U32 R16, RZ, RZ, R4 ;  /* 0x000000ffff100224 */ /* 0x000fc600078e0004 */
[----:B------:R-:W-:Y:S02]  /*251a0*/  LEA.HI.X.SX32 R4, R15, R6, 0x1, P6 ;  /* 0x000000060f047211 */ /* 0x000fe400030f0eff */
[----:B------:R-:W-:Y:S01]  /*251b0*/  ISETP.GT.U32.AND P6, PT, R8, R11, PT ;  /* 0x0000000b0800720c */ /* 0x000fe20003fc4070 */
[----:B------:R0:W4:Y:S04]  /*251c0*/  @P0 LDG.E.U8 R53, desc[UR42][R16.64] ;  /* 0x0000002a10350981 */ /* 0x000128000c1e1100 */
[----:B------:R1:W-:Y:S01]  /*251d0*/  STL [R1+0x8f8], R18 ;  /* 0x0008f81201007387 */ /* 0x0003e20000100800 */
[----:B------:R-:W-:Y:S01]  /*251e0*/  PRMT R51, RZ, 0x7610, R51 ;  /* 0x00007610ff337816 */ /* 0x000fe20000000033 */
[----:B0-----:R-:W-:Y:S02]  /*251f0*/  @P0 IMAD.MOV.U32 R16, RZ, RZ, R5 ;  /* 0x000000ffff100224 */ /* 0x001fe400078e0005 */
[----:B------:R-:W-:-:S05]  /*25200*/  @P0 IMAD.MOV.U32 R17, RZ, RZ, R18 ;  /* 0x000000ffff110224 */ /* 0x000fca00078e0012 */
[----:B------:R0:W4:Y:S01]  /*25210*/  @P0 LDG.E.U8 R52, desc[UR42][R16.64] ;  /* 0x0000002a10340981 */ /* 0x000122000c1e1100 */
[----:B------:R-:W-:Y:S02]  /*25220*/  @!P6 IMAD.IADD R11, R11, 0x1, -R8 ;  /* 0x000000010b0be824 */ /* 0x000fe400078e0a08 */
[----:B0-----:R-:W-:Y:S02]  /*25230*/  @P0 IMAD.MOV.U32 R16, RZ, RZ, R3 ;  /* 0x000000ffff100224 */ /* 0x001fe400078e0003 */
[----:B------:R-:W-:Y:S01]  /*25240*/  @P0 IMAD.MOV.U32 R17, RZ, RZ, R4 ;  /* 0x000000ffff110224 */ /* 0x000fe200078e0004 */
[----:B------:R0:W-:Y:S04]  /*25250*/  STL [R1+0x904], R3 ;  /* 0x0009040301007387 */ /* 0x0001e80000100800 */
[----:B------:R0:W4:Y:S04]  /*25260*/  @P0 LDG.E.U8 R51, desc[UR42][R16.64] ;  /* 0x0000002a10330981 */ /* 0x000128000c1e1100 */
[----:B------:R-:W-:Y:S01]  /*25270*/  STL [R1+0x900], R4 ;  /* 0x0009000401007387 */ /* 0x000fe20000100800 */
[----:B------:R-:W-:-:S02]  /*25280*/  PRMT R50, RZ, 0x7610, R50 ;  /* 0x00007610ff327816 */ /* 0x000fc40000000032 */
[----:B------:R-:W-:Y:S02]  /*25290*/  PRMT R49, RZ, 0x7610, R49 ;  /* 0x00007610ff317816 */ /* 0x000fe40000000031 */
[----:B------:R-:W-:Y:S02]  /*252a0*/  PRMT R48, RZ, 0x7610, R48 ;  /* 0x00007610ff307816 */ /* 0x000fe40000000030 */
[----:B------:R-:W-:Y:S02]  /*252b0*/  PRMT R47, RZ, 0x7610, R47 ;  /* 0x00007610ff2f7816 */ /* 0x000fe4000000002f */
[----:B--2---:R-:W-:-:S05]  /*252c0*/  SEL R15, R20, R23, !P4 ;  /* 0x00000017140f7207 */ /* 0x004fca0006000000 */
[----:B-1----:R-:W-:Y:S01]  /*252d0*/  IMAD R18, R15, UR4, RZ ;  /* 0x000000040f127c24 */ /* 0x002fe2000f8e02ff */
[C---:B---3--:R-:W-:Y:S01]  /*252e0*/  SEL R15, R20.reuse, R0, !P4 ;  /* 0x00000000140f7207 */ /* 0x048fe20006000000 */
[----:B------:R-:W1:Y:S01]  /*252f0*/  LDCU UR4, c[0x0][0x3b0] ;  /* 0x00007600ff0477ac */ /* 0x000e620008000800 */
[----:B0-----:R-:W-:Y:S02]  /*25300*/  SEL R16, R20, R2, !P4 ;  /* 0x0000000214107207 */ /* 0x001fe40006000000 */
[----:B------:R-:W-:Y:S01]  /*25310*/  IADD3 R0, P6, PT, R18, R7, RZ ;  /* 0x0000000712007210 */ /* 0x000fe20007fde0ff */
[----:B------:R-:W-:Y:S01]  /*25320*/  IMAD R19, R15, UR9, RZ ;  /* 0x000000090f137c24 */ /* 0x000fe2000f8e02ff */
[----:B------:R-:W0:Y:S01]  /*25330*/  LDCU UR9, c[0x0][0x3b0] ;  /* 0x00007600ff0977ac */ /* 0x000e220008000800 */
[----:B------:R-:W-:Y:S01]  /*25340*/  IMAD R23, R16, UR10, RZ ;  /* 0x0000000a10177c24 */ /* 0x000fe2000f8e02ff */
[----:B------:R-:W-:Y:S02]  /*25350*/  LEA.HI.X.SX32 R3, R18, R6, 0x1, P6 ;  /* 0x0000000612037211 */ /* 0x000fe400030f0eff */
[----:B----4-:R-:W-:-:S02]  /*25360*/  SEL R18, R20, R24, !P4 ;  /* 0x0000001814127207 */ /* 0x010fc40006000000 */
[C---:B------:R-:W-:Y:S01]  /*25370*/  IADD3 R2, P6, PT, R19.reuse, R7, RZ ;  /* 0x0000000713027210 */ /* 0x040fe20007fde0ff */
[----:B------:R-:W-:Y:S04]  /*25380*/  STL [R1+0x90c], R0 ;  /* 0x00090c0001007387 */ /* 0x000fe80000100800 */
[----:B------:R2:W-:Y:S01]  /*25390*/  STL [R1+0x908], R3 ;  /* 0x0009080301007387 */ /* 0x0005e20000100800 */
[----:B------:R-:W-:Y:S01]  /*253a0*/  @P0 IMAD.MOV.U32 R17, RZ, RZ, R3 ;  /* 0x000000ffff110224 */ /* 0x000fe200078e0003 */
[----:B------:R-:W-:Y:S02]  /*253b0*/  LEA.HI.X.SX32 R5, R19, R6, 0x1, P6 ;  /* 0x0000000613057211 */ /* 0x000fe400030f0eff */
[----:B------:R-:W-:Y:S01]  /*253c0*/  SEL R15, R20, R22, !P4 ;  /* 0x00000016140f7207 */ /* 0x000fe20006000000 */
[----:B------:R-:W-:-:S02]  /*253d0*/  IMAD R24, R18, UR11, RZ ;  /* 0x0000000b12187c24 */ /* 0x000fc4000f8e02ff */
[----:B------:R-:W-:Y:S01]  /*253e0*/  @P0 IMAD.MOV.U32 R16, RZ, RZ, R0 ;  /* 0x000000ffff100224 */ /* 0x000fe200078e0000 */
[----:B------:R3:W-:Y:S01]  /*253f0*/  STL [R1+0x924], R2 ;  /* 0x0009240201007387 */ /* 0x0007e20000100800 */
[----:B------:R-:W-:Y:S01]  /*25400*/  PRMT R46, RZ, 0x7610, R46 ;  /* 0x00007610ff2e7816 */ /* 0x000fe2000000002e */
[----:B------:R-:W4:Y:S01]  /*25410*/  LDCU UR10, c[0x0][0x3b0] ;  /* 0x00007600ff0a77ac */ /* 0x000f220008000800 */
[-C--:B--2---:R-:W-:Y:S02]  /*25420*/  IADD3 R3, P6, PT, R23, R7.reuse, RZ ;  /* 0x0000000717037210 */ /* 0x084fe40007fde0ff */
[----:B------:R-:W-:Y:S01]  /*25430*/  SEL R18, R20, R10, !P4 ;  /* 0x0000000a14127207 */ /* 0x000fe20006000000 */
[----:B-1----:R-:W-:Y:S01]  /*25440*/  IMAD R15, R15, UR4, RZ ;  /* 0x000000040f0f7c24 */ /* 0x002fe2000f8e02ff */
[----:B------:R1:W2:Y:S01]  /*25450*/  @P0 LDG.E.U8 R50, desc[UR42][R16.64] ;  /* 0x0000002a10320981 */ /* 0x0002a2000c1e1100 */
[----:B------:R-:W-:Y:S02]  /*25460*/  LEA.HI.X.SX32 R4, R23, R6, 0x1, P6 ;  /* 0x0000000617047211 */ /* 0x000fe400030f0eff */
[----:B------:R-:W-:Y:S01]  /*25470*/  IADD3 R0, P6, PT, R24, R7, RZ ;  /* 0x0000000718007210 */ /* 0x000fe20007fde0ff */
[----:B------:R-:W-:Y:S01]  /*25480*/  STL [R1+0x920], R5 ;  /* 0x0009200501007387 */ /* 0x000fe20000100800 */
[----:B------:R-:W-:-:S03]  /*25490*/  IMAD R18, R18, UR12, RZ ;  /* 0x0000000c12127c24 */ /* 0x000fc6000f8e02ff */
[----:B------:R-:W2:Y:S01]  /*254a0*/  LDL.LU R19, [R1+0xdec] ;  /* 0x000dec0001137983 */ /* 0x000ea20000300800 */
[-C--:B------:R-:W-:Y:S02]  /*254b0*/  LEA.HI.X.SX32 R22, R24, R6.reuse, 0x1, P6 ;  /* 0x0000000618167211 */ /* 0x080fe400030f0eff */
[C---:B------:R-:W-:Y:S01]  /*254c0*/  IADD3 R10, P6, PT, R15.reuse, R7, RZ ;  /* 0x000000070f0a7210 */ /* 0x040fe20007fde0ff */
[----:B------:R-:W0:Y:S01]  /*254d0*/  LDCU UR4, c[0x0][0x3b0] ;  /* 0x00007600ff0477ac */ /* 0x000e220008000800 */
[----:B------:R-:W-:Y:S01]  /*254e0*/  PRMT R45, RZ, 0x7610, R45 ;  /* 0x00007610ff2d7816 */ /* 0x000fe2000000002d */
[----:B-1----:R-:W-:Y:S02]  /*254f0*/  @P0 IMAD.MOV.U32 R16, RZ, RZ, R2 ;  /* 0x000000ffff100224 */ /* 0x002fe400078e0002 */
[----:B------:R-:W-:Y:S01]  /*25500*/  @P0 IMAD.MOV.U32 R17, RZ, RZ, R5 ;  /* 0x000000ffff110224 */ /* 0x000fe200078e0005 */
[----:B------:R1:W-:Y:S04]  /*25510*/  STL [R1+0x92c], R3 ;  /* 0x00092c0301007387 */ /* 0x0003e80000100800 */
[----:B---3--:R-:W3:Y:S04]  /*25520*/  LDL.LU R2, [R1+0x948] ;  /* 0x0009480001027983 */ /* 0x008ee80000300800 */
[----:B------:R0:W-:Y:S01]  /*25530*/  STL [R1+0x928], R4 ;  /* 0x0009280401007387 */ /* 0x0001e20000100800 */
[----:B------:R-:W-:-:S03]  /*25540*/  LEA.HI.X.SX32 R15, R15, R6, 0x1, P6 ;  /* 0x000000060f0f7211 */ /* 0x000fc600030f0eff */
[----:B------:R0:W4:Y:S04]  /*25550*/  @P0 LDG.E.U8 R49, desc[UR42][R16.64] ;  /* 0x0000002a10310981 */ /* 0x000128000c1e1100 */
[----:B------:R-:W-:Y:S04]  /*25560*/  STL [R1+0x934], R0 ;  /* 0x0009340001007387 */ /* 0x000fe80000100800 */
[----:B------:R1:W-:Y:S01]  /*25570*/  STL [R1+0x930], R22 ;  /* 0x0009301601007387 */ /* 0x0003e20000100800 */
[----:B------:R-:W2:Y:S01]  /*25580*/  LDCU UR11, c[0x0][0x3b0] ;  /* 0x00007600ff0b77ac */ /* 0x000ea20008000800 */
[----:B0-----:R-:W-:Y:S01]  /*25590*/  @P0 IMAD.MOV.U32 R16, RZ, RZ, R3 ;  /* 0x000000ffff100224 */ /* 0x001fe200078e0003 */
[----:B-1----:R-:W-:Y:S01]  /*255a0*/  IADD3 R3, P6, PT, R18, R7, RZ ;  /* 0x0000000712037210 */ /* 0x002fe20007fde0ff */
[----:B------:R-:W-:-:S02]  /*255b0*/  @P0 IMAD.MOV.U32 R17, RZ, RZ, R4 ;  /* 0x000000ffff110224 */ /* 0x000fc400078e0004 */
[----:B------:R-:W4:Y:S04]  /*255c0*/  LDL.LU R4, [R1+0x960] ;  /* 0x0009600001047983 */ /* 0x000f280000300800 */
[----:B------:R0:W-:Y:S04]  /*255d0*/  STL [R1+0x93c], R10 ;  /* 0x00093c0a01007387 */ /* 0x0001e80000100800 */
[----:B------:R2:W-:Y:S04]  /*255e0*/  STL [R1+0x938], R15 ;  /* 0x0009380f01007387 */ /* 0x0005e80000100800 */
[----:B------:R1:W-:Y:S01]  /*255f0*/  STL [R1+0x944], R3 ;  /* 0x0009440301007387 */ /* 0x0003e20000100800 */
[----:B------:R-:W-:-:S03]  /*25600*/  LEA.HI.X.SX32 R5, R18, R6, 0x1, P6 ;  /* 0x0000000612057211 */ /* 0x000fc600030f0eff */
[----:B------:R0:W4:Y:S04]  /*25610*/  @P0 LDG.E.U8 R48, desc[UR42][R16.64] ;  /* 0x0000002a10300981 */ /* 0x000128000c1e1100 */
[----:B------:R-:W4:Y:S01]  /*25620*/  LDL.LU R18, [R1+0xdf0] ;  /* 0x000df00001127983 */ /* 0x000f220000300800 */
[----:B0-----:R-:W-:Y:S02]  /*25630*/  @P0 IMAD.MOV.U32 R17, RZ, RZ, R22 ;  /* 0x000000ffff110224 */ /* 0x001fe400078e0016 */
[----:B------:R-:W-:Y:S01]  /*25640*/  @P0 IMAD.MOV.U32 R16, RZ, RZ, R0 ;  /* 0x000000ffff100224 */ /* 0x000fe200078e0000 */
[----:B------:R-:W4:Y:S04]  /*25650*/  LDL.LU R22, [R1+0xec0] ;  /* 0x000ec00001167983 */ /* 0x000f280000300800 */
[----:B------:R-:W4:Y:S04]  /*25660*/  LDL.LU R0, [R1+0x968] ;  /* 0x0009680001007983 */ /* 0x000f280000300800 */
[----:B------:R0:W-:Y:S04]  /*25670*/  STL [R1+0x940], R5 ;  /* 0x0009400501007387 */ /* 0x0001e80000100800 */
[----:B------:R0:W4:Y:S02]  /*25680*/  @P0 LDG.E.U8 R47, desc[UR42][R16.64] ;  /* 0x0000002a102f0981 */ /* 0x000124000c1e1100 */
[----:B0-----:R-:W-:-:S02]  /*25690*/  @P0 IMAD.MOV.U32 R16, RZ, RZ, R10 ;  /* 0x000000ffff100224 */ /* 0x001fc400078e000a */
[----:B------:R-:W4:Y:S01]  /*256a0*/  LDL.LU R10, [R1+0xebc] ;  /* 0x000ebc00010a7983 */ /* 0x000f220000300800 */
[----:B------:R-:W-:Y:S01]  /*256b0*/  ISETP.GT.U32.AND P6, PT, R8, R11, PT ;  /* 0x0000000b0800720c */ /* 0x000fe20003fc4070 */
[----:B------:R-:W-:-:S05]  /*256c0*/  @P0 IMAD.MOV.U32 R17, RZ, RZ, R15 ;  /* 0x000000ffff110224 */ /* 0x000fca00078e000f */
[----:B------:R0:W4:Y:S02]  /*256d0*/  @P0 LDG.E.U8 R46, desc[UR42][R16.64] ;  /* 0x0000002a102e0981 */ /* 0x000124000c1e1100 */
[----:B0-----:R-:W-:Y:S02]  /*256e0*/  @P0 IMAD.MOV.U32 R16, RZ, RZ, R3 ;  /* 0x000000ffff100224 */ /* 0x001fe400078e0003 */
[----:B------:R-:W-:-:S03]  /*256f0*/  @P0 IMAD.MOV.U32 R17, RZ, RZ, R5 ;  /* 0x000000ffff110224 */ /* 0x000fc600078e0005 */
[----:B------:R-:W-:Y:S02]  /*25700*/  @!P6 IMAD.IADD R11, R11, 0x1, -R8 ;  /* 0x000000010b0be824 */ /* 0x000fe400078e0a08 */
[----:B------:R0:W4:Y:S01]  /*25710*/  @P0 LDG.E.U8 R45, desc[UR42][R16.64] ;  /* 0x0000002a102d0981 */ /* 0x000122000c1e1100 */
[----:B------:R-:W-:Y:S02]  /*25720*/  PRMT R44, RZ, 0x7610, R44 ;  /* 0x00007610ff2c7816 */ /* 0x000fe4000000002c */
[----:B------:R-:W-:Y:S02]  /*25730*/  PRMT R43, RZ, 0x7610, R43 ;  /* 0x00007610ff2b7816 */ /* 0x000fe4000000002b */
[----:B------:R-:W-:Y:S02]  /*25740*/  PRMT R42, RZ, 0x7610, R42 ;  /* 0x00007610ff2a7816 */ /* 0x000fe4000000002a */
[----:B------:R-:W-:Y:S02]  /*25750*/  SEL R21, R20, R21, !P4 ;  /* 0x0000001514157207 */ /* 0x000fe40006000000 */
[----:B------:R-:W-:Y:S01]  /*25760*/  PRMT R41, RZ, 0x7610, R41 ;  /* 0x00007610ff297816 */ /* 0x000fe20000000029 */
[----:B------:R-:W-:Y:S01]  /*25770*/  @!P2 IMAD.MOV R12, RZ, RZ, -R12 ;  /* 0x000000ffff0ca224 */ /* 0x000fe200078e0a0c */
[----:B------:R-:W-:-:S02]  /*25780*/  PRMT R40, RZ, 0x7610, R40 ;  /* 0x00007610ff287816 */ /* 0x000fc40000000028 */
[C---:B------:R-:W-:Y:S01]  /*25790*/  SEL R89, R20.reuse, R89, !P4 ;  /* 0x0000005914597207 */ /* 0x040fe20006000000 */
[----:B------:R-:W-:Y:S01]  /*257a0*/  @!P5 IMAD.MOV R11, RZ, RZ, -R11 ;  /* 0x000000ffff0bd224 */ /* 0x000fe200078e0a0b */
[----:B------:R-:W-:Y:S02]  /*257b0*/  ISETP.GE.AND P3, PT, R25, RZ, PT ;  /* 0x000000ff1900720c */ /* 0x000fe40003f66270 */
[----:B------:R-:W-:Y:S02]  /*257c0*/  PRMT R39, RZ, 0x7610, R39 ;  /* 0x00007610ff277816 */ /* 0x000fe40000000027 */
[C---:B------:R-:W-:Y:S02]  /*257d0*/  SEL R12, R20.reuse, R12, !P4 ;  /* 0x0000000c140c7207 */ /* 0x040fe40006000000 */
[----:B------:R-:W-:Y:S02]  /*257e0*/  SEL R11, R20, R11, !P4 ;  /* 0x0000000b140b7207 */ /* 0x000fe40006000000 */
[----:B------:R-:W-:-:S02]  /*257f0*/  PRMT R38, RZ, 0x7610, R38 ;  /* 0x00007610ff267816 */ /* 0x000fc40000000026 */
[----:B------:R-:W-:Y:S02]  /*25800*/  PRMT R37, RZ, 0x7610, R37 ;  /* 0x00007610ff257816 */ /* 0x000fe40000000025 */
[----:B------:R-:W-:Y:S02]  /*25810*/  PRMT R36, RZ, 0x7610, R36 ;  /* 0x00007610ff247816 */ /* 0x000fe40000000024 */
[----:B------:R-:W-:Y:S02]  /*25820*/  PRMT R35, RZ, 0x7610, R35 ;  /* 0x00007610ff237816 */ /* 0x000fe40000000023 */
[----:B------:R-:W-:Y:S02]  /*25830*/  PRMT R34, RZ, 0x7610, R34 ;  /* 0x00007610ff227816 */ /* 0x000fe40000000022 */
[----:B------:R-:W-:Y:S02]  /*25840*/  PRMT R33, RZ, 0x7610, R33 ;  /* 0x00007610ff217816 */ /* 0x000fe40000000021 */
[----:B------:R-:W-:-:S02]  /*25850*/  PRMT R32, RZ, 0x7610, R32 ;  /* 0x00007610ff207816 */ /* 0x000fc40000000020 */
[----:B--2---:R-:W-:-:S05]  /*25860*/  SEL R15, R20, R19, !P4 ;  /* 0x00000013140f7207 */ /* 0x004fca0006000000 */
[----:B0-----:R-:W-:Y:S01]  /*25870*/  IMAD R16, R15, UR9, RZ ;  /* 0x000000090f107c24 */ /* 0x001fe2000f8e02ff */
[----:B------:R-:W0:Y:S01]  /*25880*/  LDCU UR9, c[0x0][0x3b0] ;  /* 0x00007600ff0977ac */ /* 0x000e220008000800 */
[----:B---3--:R-:W-:-:S05]  /*25890*/  SEL R15, R20, R2, !P4 ;  /* 0x00000002140f7207 */ /* 0x008fca0006000000 */
[----:B----4-:R-:W-:Y:S01]  /*258a0*/  IMAD R19, R15, UR10, RZ ;  /* 0x0000000a0f137c24 */ /* 0x010fe2000f8e02ff */
[----:B------:R-:W2:Y:S01]  /*258b0*/  LDCU UR10, c[0x0][0x3b0] ;  /* 0x00007600ff0a77ac */ /* 0x000ea20008000800 */
[----:B------:R-:W-:-:S05]  /*258c0*/  SEL R18, R20, R18, !P4 ;  /* 0x0000001214127207 */ /* 0x000fca0006000000 */
[----:B------:R-:W-:Y:S01]  /*258d0*/  IMAD R18, R18, UR4, RZ ;  /* 0x0000000412127c24 */ /* 0x000fe2000f8e02ff */
[----:B------:R-:W3:Y:S04]  /*258e0*/  LDCU UR4, c[0x0][0x3b0] ;  /* 0x00007600ff0477ac */ /* 0x000ee80008000800 */
[----:B-1----:R-:W-:-:S04]  /*258f0*/  IADD3 R3, P6, PT, R18, R7, RZ ;  /* 0x0000000712037210 */ /* 0x002fc80007fde0ff */
[----:B------:R-:W-:Y:S02]  /*25900*/  LEA.HI.X.SX32 R5, R18, R6, 0x1, P6 ;  /* 0x0000000612057211 */ /* 0x000fe400030f0eff */
[----:B------:R-:W-:Y:S02]  /*25910*/  IADD3 R2, P6, PT, R16, R7, RZ ;  /* 0x0000000710027210 */ /* 0x000fe40007fde0ff */
[----:B------:R-:W-:Y:S02]  /*25920*/  SEL R18, R20, R4, !P4 ;  /* 0x0000000414127207 */ /* 0x000fe40006000000 */
[----:B------:R-:W-:Y:S01]  /*25930*/  LEA.HI.X.SX32 R4, R16, R6, 0x1, P6 ;  /* 0x0000000610047211 */ /* 0x000fe200030f0eff */
[----:B------:R-:W-:Y:S02]  /*25940*/  @P0 IMAD.MOV.U32 R16, RZ, RZ, R3 ;  /* 0x000000ffff100224 */ /* 0x000fe400078e0003 */
[----:B------:R-:W-:Y:S01]  /*25950*/  @P0 IMAD.MOV.U32 R17, RZ, RZ, R5 ;  /* 0x000000ffff110224 */ /* 0x000fe200078e0005 */
[----:B------:R1:W-:Y:S04]  /*25960*/  STL [R1+0x94c], R3 ;  /* 0x00094c0301007387 */ /* 0x0003e80000100800 */
[----:B------:R-:W-:Y:S01]  /*25970*/  STL [R1+0x948], R5 ;  /* 0x0009480501007387 */ /* 0x000fe20000100800 */
[----:B------:R-:W-:Y:S01]  /*25980*/  IMAD R18, R18, UR11, RZ ;  /* 0x0000000b12127c24 */ /* 0x000fe2000f8e02ff */
[----:B------:R-:W-:-:S02]  /*25990*/  SEL R15, R20, R0, !P4 ;  /* 0x00000000140f7207 */ /* 0x000fc40006000000 */
[----:B------:R-:W-:Y:S04]  /*259a0*/  STL [R1+0x964], R2 ;  /* 0x0009640201007387 */ /* 0x000fe80000100800 */
[----:B------:R4:W2:Y:S04]  /*259b0*/  @P0 LDG.E.U8 R44, desc[UR42][R16.64] ;  /* 0x0000002a102c0981 */ /* 0x0008a8000c1e1100 */
[----:B------:R0:W-:Y:S01]  /*259c0*/  STL [R1+0x960], R4 ;  /* 0x0009600401007387 */ /* 0x0001e20000100800 */
[----:B-1----:R-:W-:Y:S02]  /*259d0*/  IADD3 R3, P6, PT, R19, R7, RZ ;  /* 0x0000000713037210 */ /* 0x002fe40007fde0ff */
[----:B------:R-:W-:Y:S01]  /*259e0*/  SEL R22, R20, R22, !P4 ;  /* 0x0000001614167207 */ /* 0x000fe20006000000 */
[----:B---3--:R-:W-:Y:S01]  /*259f0*/  IMAD R15, R15, UR4, RZ ;  /* 0x000000040f0f7c24 */ /* 0x008fe2000f8e02ff */
[----:B------:R-:W1:Y:S01]  /*25a00*/  LDCU UR4, c[0x0][0x3b0] ;  /* 0x00007600ff0477ac */ /* 0x000e620008000800 */
[----:B------:R-:W3:Y:S01]  /*25a10*/  LDCU UR11, c[0x0][0x3b0] ;  /* 0x00007600ff0b77ac */ /* 0x000ee20008000800 */
[----:B----4-:R-:W-:-:S02]  /*25a20*/  @P0 IMAD.MOV.U32 R16, RZ, RZ, R2 ;  /* 0x000000ffff100224 */ /* 0x010fc400078e0002 */
[----:B------:R-:W-:Y:S01]  /*25a30*/  @P0 IMAD.MOV.U32 R17, RZ, RZ, R4 ;  /* 0x000000ffff110224 */ /* 0x000fe200078e0004 */
[-C--:B0-----:R-:W-:Y:S02]  /*25a40*/  LEA.HI.X.SX32 R4, R19, R6.reuse, 0x1, P6 ;  /* 0x0000000613047211 */ /* 0x081fe400030f0eff */
[----:B------:R-:W-:Y:S01]  /*25a50*/  IADD3 R0, P6, PT, R18, R7, RZ ;  /* 0x0000000712007210 */ /* 0x000fe20007fde0ff */
[----:B------:R0:W-:Y:S04]  /*25a60*/  STL [R1+0x96c], R3 ;  /* 0x00096c0301007387 */ /* 0x0001e80000100800 */
[----:B------:R4:W2:Y:S01]  /*25a70*/  @P0 LDG.E.U8 R43, desc[UR42][R16.64] ;  /* 0x0000002a102b0981 */ /* 0x0008a2000c1e1100 */
[----:B------:R-:W-:Y:S01]  /*25a80*/  IMAD R22, R22, UR9, RZ ;  /* 0x0000000916167c24 */ /* 0x000fe2000f8e02ff */
[----:B------:R-:W-:-:S02]  /*25a90*/  LEA.HI.X.SX32 R2, R18, R6, 0x1, P6 ;  /* 0x0000000612027211 */ /* 0x000fc400030f0eff */
[----:B------:R1:W-:Y:S04]  /*25aa0*/  STL [R1+0x968], R4 ;  /* 0x0009680401007387 */ /* 0x0003e80000100800 */
[----:B------:R2:W-:Y:S01]  /*25ab0*/  STL [R1+0x974], R0 ;  /* 0x0009740001007387 */ /* 0x0005e20000100800 */
[----:B----4-:R-:W-:Y:S02]  /*25ac0*/  @P0 IMAD.MOV.U32 R16, RZ, RZ, R3 ;  /* 0x000000ffff100224 */ /* 0x010fe400078e0003 */
[----:B------:R-:W-:Y:S01]  /*25ad0*/  @P0 IMAD.MOV.U32 R17, RZ, RZ, R4 ;  /* 0x000000ffff110224 */ /* 0x000fe200078e0004 */
[-C--:B0-----:R-:W-:Y:S01]  /*25ae0*/  IADD3 R3, P6, PT, R15, R7.reuse, RZ ;  /* 0x000000070f037210 */ /* 0x081fe20007fde0ff */
[----:B-1----:R-:W-:Y:S01]  /*25af0*/  IMAD R21, R21, UR4, RZ ;  /* 0x0000000415157c24 */ /* 0x002fe2000f8e02ff */
[----:B------:R0:W-:Y:S04]  /*25b00*/  STL [R1+0x970], R2 ;  /* 0x0009700201007387 */ /* 0x0001e80000100800 */
[----:B------:R1:W4:Y:S01]  /*25b10*/  @P0 LDG.E.U8 R42, desc[UR42][R16.64] ;  /* 0x0000002a102a0981 */ /* 0x000322000c1e1100 */
[----:B------:R-:W-:Y:S01]  /*25b20*/  LEA.HI.X.SX32 R4, R15, R6, 0x1, P6 ;  /* 0x000000060f047211 */ /* 0x000fe200030f0eff */
[----:B------:R-:W2:Y:S02]  /*25b30*/  LDCU UR9, c[0x0][0x3b0] ;  /* 0x00007600ff0977ac */ /* 0x000ea40008000800 */
[----:B--2---:R-:W-:Y:S01]  /*25b40*/  IMAD R12, R12, UR10, RZ ;  /* 0x0000000a0c0c7c24 */ /* 0x004fe2000f8e02ff */
[----:B------:R-:W2:Y:S01]  /*25b50*/  LDCU UR4, c[0x0][0x3b0] ;  /* 0x00007600ff0477ac */ /* 0x000ea20008000800 */
[----:B-1----:R-:W-:Y:S01]  /*25b60*/  @P0 IMAD.MOV.U32 R16, RZ, RZ, R0 ;  /* 0x000000ffff100224 */ /* 0x002fe200078e0000 */
[----:B------:R-:W-:Y:S01]  /*25b70*/  IADD3 R0, P6, PT, R22, R7, RZ ;  /* 0x0000000716007210 */ /* 0x000fe20007fde0ff */
[----:B------:R-:W-:-:S03]  /*25b80*/  @P0 IMAD.MOV.U32 R17, RZ, RZ, R2 ;  /* 0x000000ffff110224 */ /* 0x000fc600078e0002 */
[----:B0-----:R-:W-:Y:S02]  /*25b90*/  LEA.HI.X.SX32 R2, R22, R6, 0x1, P6 ;  /* 0x0000000616027211 */ /* 0x001fe400030f0eff */
[----:B------:R-:W-:Y:S01]  /*25ba0*/  ISETP.GT.U32.AND P6, PT, R8, R13, PT ;  /* 0x0000000d0800720c */ /* 0x000fe20003fc4070 */
[----:B------:R0:W4:Y:S04]  /*25bb0*/  @P0 LDG.E.U8 R41, desc[UR42][R16.64] ;  /* 0x0000002a10290981 */ /* 0x000128000c1e1100 */
[----:B------:R1:W-:Y:S04]  /*25bc0*/  STL [R1+0x97c], R3 ;  /* 0x00097c0301007387 */ /* 0x0003e80000100800 */
[----:B------:R3:W-:Y:S01]  /*25bd0*/  STL [R1+0x978], R4 ;  /* 0x0009780401007387 */ /* 0x0007e20000100800 */
[----:B0-----:R-:W-:Y:S01]  /*25be0*/  @P0 IMAD.MOV.U32 R16, RZ, RZ, R3 ;  /* 0x000000ffff100224 */ /* 0x001fe200078e0003 */
[----:B-1----:R-:W-:-:S02]  /*25bf0*/  IADD3 R3, P2, PT, R21, R7, RZ ;  /* 0x0000000715037210 */ /* 0x002fc40007f5e0ff */
[----:B------:R-:W-:Y:S02]  /*25c00*/  @!P6 IMAD.IADD R13, R13, 0x1, -R8 ;  /* 0x000000010d0de824 */ /* 0x000fe400078e0a08 */
[----:B------:R-:W-:Y:S01]  /*25c10*/  @P0 IMAD.MOV.U32 R17, RZ, RZ, R4 ;  /* 0x000000ffff110224 */ /* 0x000fe200078e0004 */
[----:B---3--:R-:W-:Y:S02]  /*25c20*/  LEA.HI.X.SX32 R4, R21, R6, 0x1, P2 ;  /* 0x0000000615047211 */ /* 0x008fe400010f0eff */
[----:B------:R-:W-:Y:S02]  /*25c30*/  ISETP.GT.U32.AND P2, PT, R8, R13, PT ;  /* 0x0000000d0800720c */ /* 0x000fe40003f44070 */
[----:B------:R0:W3:Y:S01]  /*25c40*/  @P0 LDG.E.U8 R40, desc[UR42][R16.64] ;  /* 0x0000002a10280981 */ /* 0x0000e2000c1e1100 */
[----:B------:R-:W-:-:S03]  /*25c50*/  IMAD R89, R89, UR9, RZ ;  /* 0x0000000959597c24 */ /* 0x000fc6000f8e02ff */
[----:B------:R1:W-:Y:S04]  /*25c60*/  STL [R1+0x984], R0 ;  /* 0x0009840001007387 */ /* 0x0003e80000100800 */
[----:B------:R1:W-:Y:S01]  /*25c70*/  STL [R1+0x980], R2 ;  /* 0x0009800201007387 */ /* 0x0003e20000100800 */
[----:B0-----:R-:W-:Y:S02]  /*25c80*/  @P0 IMAD.MOV.U32 R16, RZ, RZ, R0 ;  /* 0x000000ffff100224 */ /* 0x001fe400078e0000 */
[----:B------:R-:W-:Y:S02]  /*25c90*/  @P0 IMAD.MOV.U32 R17, RZ, RZ, R2 ;  /* 0x000000ffff110224 */ /* 0x000fe400078e0002 */
[----:B------:R-:W-:Y:S01]  /*25ca0*/  @!P2 IMAD.IADD R13, R13, 0x1, -R8 ;  /* 0x000000010d0da824 */ /* 0x000fe200078e0a08 */
[----:B-1----:R-:W-:-:S02]  /*25cb0*/  IADD3 R0, P5, PT, R89, R7, RZ ;  /* 0x0000000759007210 */ /* 0x002fc40007fbe0ff */
[----:B------:R-:W-:Y:S01]  /*25cc0*/  ISETP.GT.U32.AND P2, PT, R8, R14, PT ;  /* 0x0000000e0800720c */ /* 0x000fe20003f44070 */
[----:B------:R-:W-:Y:S01]  /*25cd0*/  IMAD R11, R11, UR11, RZ ;  /* 0x0000000b0b0b7c24 */ /* 0x000fe2000f8e02ff */
[----:B------:R0:W3:Y:S04]  /*25ce0*/  @P0 LDG.E.U8 R39, desc[UR42][R16.64] ;  /* 0x0000002a10270981 */ /* 0x0000e8000c1e1100 */
[----:B------:R1:W-:Y:S01]  /*25cf0*/  STL [R1+0x98c], R3 ;  /* 0x00098c0301007387 */ /* 0x0003e20000100800 */
[----:B------:R-:W-:-:S03]  /*25d00*/  LEA.HI.X.SX32 R2, R89, R6, 0x1, P5 ;  /* 0x0000000659027211 */ /* 0x000fc600028f0eff */
[----:B------:R-:W-:Y:S04]  /*25d10*/  STL [R1+0x9a4], R0 ;  /* 0x0009a40001007387 */ /* 0x000fe80000100800 */
[----:B------:R0:W-:Y:S01]  /*25d20*/  STL [R1+0x988], R4 ;  /* 0x0009880401007387 */ /* 0x0001e20000100800 */
[----:B------:R-:W-:Y:S02]  /*25d30*/  PRMT R31, RZ, 0x7610, R31 ;  /* 0x00007610ff1f7816 */ /* 0x000fe4000000001f */
[----:B------:R-:W-:Y:S02]  /*25d40*/  PRMT R30, RZ, 0x7610, R30 ;  /* 0x00007610ff1e7816 */ /* 0x000fe4000000001e */
[----:B------:R-:W-:Y:S02]  /*25d50*/  PRMT R29, RZ, 0x7610, R29 ;  /* 0x00007610ff1d7816 */ /* 0x000fe4000000001d */
[----:B------:R-:W-:-:S02]  /*25d60*/  PRMT R28, RZ, 0x7610, R28 ;  /* 0x00007610ff1c7816 */ /* 0x000fc4000000001c */
[----:B------:R-:W-:Y:S01]  /*25d70*/  PRMT R27, RZ, 0x7610, R27 ;  /* 0x00007610ff1b7816 */ /* 0x000fe2000000001b */
[----:B0-----:R-:W-:Y:S02]  /*25d80*/  @P0 IMAD.MOV.U32 R16, RZ, RZ, R3 ;  /* 0x000000ffff100224 */ /* 0x001fe400078e0003 */
[----:B------:R-:W-:Y:S01]  /*25d90*/  @P0 IMAD.MOV.U32 R17, RZ, RZ, R4 ;  /* 0x000000ffff110224 */ /* 0x000fe200078e0004 */
[C---:B-1----:R-:W-:Y:S01]  /*25da0*/  IADD3 R3, P5, PT, R12.reuse, R7, RZ ;  /* 0x000000070c037210 */ /* 0x042fe20007fbe0ff */
[----:B------:R-:W-:Y:S01]  /*25db0*/  @!P3 IMAD.MOV R13, RZ, RZ, -R13 ;  /* 0x000000ffff0db224 */ /* 0x000fe200078e0a0d */
[----:B------:R-:W-:Y:S02]  /*25dc0*/  PRMT R26, RZ, 0x7610, R26 ;  /* 0x00007610ff1a7816 */ /* 0x000fe4000000001a */
[----:B------:R-:W-:Y:S01]  /*25dd0*/  PRMT R25, RZ, 0x7610, R25 ;  /* 0x00007610ff197816 */ /* 0x000fe20000000019 */
[----:B------:R0:W3:Y:S01]  /*25de0*/  @P0 LDG.E.U8 R38, desc[UR42][R16.64] ;  /* 0x0000002a10260981 */ /* 0x0000e2000c1e1100 */
[----:B------:R-:W-:-:S02]  /*25df0*/  LEA.HI.X.SX32 R4, R12, R6, 0x1, P5 ;  /* 0x000000060c047211 */ /* 0x000fc400028f0eff */
[----:B------:R-:W-:Y:S01]  /*25e00*/  LOP3.LUT R12, R10, 0xe7, RZ, 0xfc, !PT ;  /* 0x000000e70a0c7812 */ /* 0x000fe200078efcff */
[----:B------:R1:W-:Y:S01]  /*25e10*/  STL [R1+0x9a0], R2 ;  /* 0x0009a00201007387 */ /* 0x0003e20000100800 */
[----:B------:R-:W-:Y:S01]  /*25e20*/  SEL R13, R20, R13, !P4 ;  /* 0x0000000d140d7207 */ /* 0x000fe20006000000 */
[----:B------:R-:W-:Y:S01]  /*25e30*/  @!P2 IMAD.IADD R14, R14, 0x1, -R8 ;  /* 0x000000010e0ea824 */ /* 0x000fe200078e0a08 */
[----:B------:R-:W-:Y:S02]  /*25e40*/  PRMT R24, RZ, 0x7610, R24 ;  /* 0x00007610ff187816 */ /* 0x000fe40000000018 */
[----:B------:R-:W-:Y:S02]  /*25e50*/  PRMT R23, RZ, 0x7610, R23 ;  /* 0x00007610ff177816 */ /* 0x000fe40000000017 */
[----:B------:R-:W-:Y:S02]  /*25e60*/  PRMT R22, RZ, 0x7610, R22 ;  /* 0x00007610ff167816 */ /* 0x000fe40000000016 */
[----:B------:R-:W-:Y:S01]  /*25e70*/  PRMT R21, RZ, 0x7610, R21 ;  /* 0x00007610ff157816 */ /* 0x000fe20000000015 */
[----:B0-----:R-:W-:Y:S01]  /*25e80*/  @P0 IMAD.MOV.U32 R16, RZ, RZ, R0 ;  /* 0x000000ffff100224 */ /* 0x001fe200078e0000 */
[----:B------:R-:W-:Y:S01]  /*25e90*/  IADD3 R0, P6, PT, R11, R7, RZ ;  /* 0x000000070b007210 */ /* 0x000fe20007fde0ff */
[----:B------:R-:W-:Y:S01]  /*25ea0*/  @P0 IMAD.MOV.U32 R17, RZ, RZ, R2 ;  /* 0x000000ffff110224 */ /* 0x000fe200078e0002 */
[----:B------:R-:W-:-:S02]  /*25eb0*/  PRMT R18, RZ, 0x7610, R18 ;  /* 0x00007610ff127816 */ /* 0x000fc40000000012 */
[----:B------:R-:W-:Y:S02]  /*25ec0*/  PRMT R19, RZ, 0x7610, R19 ;  /* 0x00007610ff137816 */ /* 0x000fe40000000013 */
[----:B-1----:R-:W-:Y:S02]  /*25ed0*/  LEA.HI.X.SX32 R2, R11, R6, 0x1, P6 ;  /* 0x000000060b027211 */ /* 0x002fe400030f0eff */
[----:B------:R-:W-:Y:S01]  /*25ee0*/  IABS R11, R12 ;  /* 0x0000000c000b7213 */ /* 0x000fe20000000000 */
[----:B------:R0:W3:Y:S01]  /*25ef0*/  @P0 LDG.E.U8 R37, desc[UR42][R16.64] ;  /* 0x0000002a10250981 */ /* 0x0000e2000c1e1100 */
[----:B--2---:R-:W-:Y:S01]  /*25f00*/  IMAD R15, R13, UR4, RZ ;  /* 0x000000040d0f7c24 */ /* 0x004fe2000f8e02ff */
[----:B------:R-:W-:Y:S02]  /*25f10*/  ISETP.GT.U32.AND P5, PT, R8, R14, PT ;  /* 0x0000000e0800720c */ /* 0x000fe40003fa4070 */
[----:B------:R-:W-:Y:S01]  /*25f20*/  STL [R1+0x9ac], R3 ;  /* 0x0009ac0301007387 */ /* 0x000fe20000100800 */
[----:B------:R-:W-:Y:S01]  /*25f30*/  IMAD.HI.U32 R13, R9, R11, RZ ;  /* 0x0000000b090d7227 */ /* 0x000fe200078e00ff */
[----:B------:R-:W1:Y:S03]  /*25f40*/  LDCU UR9, c[0x0][0x3b0] ;  /* 0x00007600ff0977ac */ /* 0x000e660008000800 */
[----:B0-----:R-:W-:-:S02]  /*25f50*/  @P0 IMAD.MOV.U32 R16, RZ, RZ, R3 ;  /* 0x000000ffff100224 */ /* 0x001fc400078e0003 */
[----:B------:R-:W-:Y:S01]  /*25f60*/  @P0 IMAD.MOV.U32 R17, RZ, RZ, R4 ;  /* 0x000000ffff110224 */ /* 0x000fe200078e0004 */
[----:B------:R0:W-:Y:S01]  /*25f70*/  STL [R1+0x9b4], R0 ;  /* 0x0009b40001007387 */ /* 0x0001e20000100800 */
[----:B------:R-:W-:Y:S01]  /*25f80*/  IMAD.MOV R13, RZ, RZ, -R13 ;  /* 0x000000ffff0d7224 */ /* 0x000fe200078e0a0d */
[----:B------:R-:W2:Y:S02]  /*25f90*/  LDCU UR4, c[0x0][0x3b0] ;  /* 0x00007600ff0477ac */ /* 0x000ea40008000800 */
[----:B------:R0:W3:Y:S01]  /*25fa0*/  @P0 LDG.E.U8 R36, desc[UR42][R16.64] ;  /* 0x0000002a10240981 */ /* 0x0000e2000c1e1100 */
[----:B------:R-:W-:Y:S02]  /*25fb0*/  IMAD R11, R8, R13, R11 ;  /* 0x0000000d080b7224 */ /* 0x000fe400078e020b */
[----:B0-----:R-:W-:Y:S01]  /*25fc0*/  @P0 IMAD.MOV.U32 R16, RZ, RZ, R0 ;  /* 0x000000ffff100224 */ /* 0x001fe200078e0000 */
[----:B------:R-:W-:-:S04]  /*25fd0*/  LOP3.LUT R0, R10, 0xe6, RZ, 0xfc, !PT ;  /* 0x000000e60a007812 */ /* 0x000fc800078efcff */
[----:B------:R-:W-:Y:S01]  /*25fe0*/  ISETP.GE.AND P3, PT, R0, RZ, PT ;  /* 0x000000ff0000720c */ /* 0x000fe20003f66270 */
[----:B------:R-:W-:Y:S01]  /*25ff0*/  @!P5 IMAD.IADD R14, R14, 0x1, -R8 ;  /* 0x000000010e0ed824 */ /* 0x000fe200078e0a08 */
[----:B------:R-:W-:Y:S02]  /*26000*/  ISETP.GT.U32.AND P5, PT, R8, R11, PT ;  /* 0x0000000b0800720c */ /* 0x000fe40003fa4070 */
[----:B------:R-:W-:Y:S01]  /*26010*/  IADD3 R0, P2, PT, R15, R7, RZ ;  /* 0x000000070f007210 */ /* 0x000fe20007f5e0ff */
[----:B------:R-:W-:Y:S01]  /*26020*/  STL [R1+0x9a8], R4 ;  /* 0x0009a80401007387 */ /* 0x000fe20000100800 */
[----:B------:R-:W-:-:S03]  /*26030*/  LOP3.LUT R13, R10, 0xea, RZ, 0xfc, !PT ;  /* 0x000000ea0a0d7812 */ /* 0x000fc600078efcff */
[----:B------:R0:W-:Y:S01]  /*26040*/  STL [R1+0x9b0], R2 ;  /* 0x0009b00201007387 */ /* 0x0001e20000100800 */
[----:B------:R-:W-:-:S05]  /*26050*/  @P0 IMAD.MOV.U32 R17, RZ, RZ, R2 ;  /* 0x000000ffff110224 */ /* 0x000fca00078e0002 */
[----:B------:R1:W3:Y:S01]  /*26060*/  @P0 LDG.E.U8 R35, desc[UR42][R16.64] ;  /* 0x0000002a10230981 */ /* 0x0002e2000c1e1100 */
[----:B------:R-:W-:Y:S02]  /*26070*/  @!P3 IMAD.MOV R14, RZ, RZ, -R14 ;  /* 0x000000ffff0eb224 */ /* 0x000fe400078e0a0e */
[----:B------:R-:W-:Y:S01]  /*26080*/  @!P5 IMAD.IADD R11, R11, 0x1, -R8 ;  /* 0x000000010b0bd824 */ /* 0x000fe200078e0a08 */
[----:B0-----:R-:W-:Y:S02]  /*26090*/  LEA.HI.X.SX32 R2, R15, R6, 0x1, P2 ;  /* 0x000000060f027211 */ /* 0x001fe400010f0eff */
[----:B------:R-:W-:Y:S02]  /*260a0*/  ISETP.GE.AND P2, PT, R12, RZ, PT ;  /* 0x000000ff0c00720c */ /* 0x000fe40003f46270 */
[----:B------:R-:W-:Y:S02]  /*260b0*/  SEL R14, R20, R14, !P4 ;  /* 0x0000000e140e7207 */ /* 0x000fe40006000000 */
[----:B------:R-:W-:-:S02]  /*260c0*/  IABS R12, R13 ;  /* 0x0000000d000c7213 */ /* 0x000fc40000000000 */
[----:B------:R-:W-:Y:S01]  /*260d0*/  ISETP.GT.U32.AND P5, PT, R8, R11, PT ;  /* 0x0000000b0800720c */ /* 0x000fe20003fa4070 */
[----:B-1----:R-:W-:Y:S02]  /*260e0*/  @P0 IMAD.MOV.U32 R16, RZ, RZ, R0 ;  /* 0x000000ffff100224 */ /* 0x002fe400078e0000 */
[----:B------:R-:W-:Y:S02]  /*260f0*/  @P0 IMAD.MOV.U32 R17, RZ, RZ, R2 ;  /* 0x000000ffff110224 */ /* 0x000fe400078e0002 */
[----:B--2---:R-:W-:Y:S02]  /*26100*/  IMAD R15, R14, UR4, RZ ;  /* 0x000000040e0f7c24 */ /* 0x004fe4000f8e02ff */
[----:B------:R-:W-:Y:S01]  /*26110*/  IMAD.HI.U32 R14, R9, R12, RZ ;  /* 0x0000000c090e7227 */ /* 0x000fe200078e00ff */
[----:B------:R0:W-:Y:S04]  /*26120*/  STL [R1+0x9bc], R0 ;  /* 0x0009bc0001007387 */ /* 0x0001e80000100800 */
[----:B------:R1:W2:Y:S04]  /*26130*/  @P0 LDG.E.U8 R34, desc[UR42][R16.64] ;  /* 0x0000002a10220981 */ /* 0x0002a8000c1e1100 */
[----:B------:R0:W-:Y:S01]  /*26140*/  STL [R1+0x9b8], R2 ;  /* 0x0009b80201007387 */ /* 0x0001e20000100800 */
[----:B------:R-:W0:Y:S01]  /*26150*/  LDCU UR4, c[0x0][0x3b0] ;  /* 0x00007600ff0477ac */ /* 0x000e220008000800 */
[----:B-1----:R-:W-:Y:S01]  /*26160*/  IMAD.MOV R16, RZ, RZ, -R14 ;  /* 0x000000ffff107224 */ /* 0x002fe200078e0a0e */
[----:B0-----:R-:W-:-:S03]  /*26170*/  IADD3 R0, P3, PT, R15, R7, RZ ;  /* 0x000000070f007210 */ /* 0x001fc60007f7e0ff */
[----:B------:R-:W-:Y:S01]  /*26180*/  IMAD R12, R8, R16, R12 ;  /* 0x00000010080c7224 */ /* 0x000fe200078e020c */
[----:B------:R-:W-:Y:S01]  /*26190*/  LEA.HI.X.SX32 R2, R15, R6, 0x1, P3 ;  /* 0x000000060f027211 */ /* 0x000fe200018f0eff */
[----:B------:R-:W-:-:S03]  /*261a0*/  @!P5 IMAD.IADD R11, R11, 0x1, -R8 ;  /* 0x000000010b0bd824 */ /* 0x000fc600078e0a08 */
[----:B------:R-:W-:Y:S01]  /*261b0*/  ISETP.GT.U32.AND P5, PT, R8, R12, PT ;  /* 0x0000000c0800720c */ /* 0x000fe20003fa4070 */
[----:B------:R-:W-:Y:S02]  /*261c0*/  @P0 IMAD.MOV.U32 R14, RZ, RZ, R0 ;  /* 0x000000ffff0e0224 */ /* 0x000fe400078e0000 */
[----:B------:R-:W-:Y:S01]  /*261d0*/  @P0 IMAD.MOV.U32 R15, RZ, RZ, R2 ;  /* 0x000000ffff0f0224 */ /* 0x000fe200078e0002 */
[----:B------:R-:W-:Y:S02]  /*261e0*/  ISETP.GE.AND P3, PT, R13, RZ, PT ;  /* 0x000000ff0d00720c */ /* 0x000fe40003f66270 */
[----:B------:R-:W-:Y:S01]  /*261f0*/  LOP3.LUT R13, R10, 0xeb, RZ, 0xfc, !PT ;  /* 0x000000eb0a0d7812 */ /* 0x000fe200078efcff */
[----:B------:R-:W-:Y:S01]  /*26200*/  @!P2 IMAD.MOV R11, RZ, RZ, -R11 ;  /* 0x000000ffff0ba224 */ /* 0x000fe200078e0a0b */
[----:B------:R0:W2:Y:S05]  /*26210*/  @P0 LDG.E.U8 R33, desc[UR42][R14.64] ;  /* 0x0000002a0e210981 */ /* 0x0000aa000c1e1100 */
[----:B------:R-:W-:Y:S01]  /*26220*/  @!P5 IMAD.IADD R12, R12, 0x1, -R8 ;  /* 0x000000010c0cd824 */ /* 0x000fe200078e0a08 */
[----:B0-----:R-:W-:-:S02]  /*26230*/  IABS R14, R13 ;  /* 0x0000000d000e7213 */ /* 0x001fc40000000000 */
[----:B------:R-:W-:Y:S02]  /*26240*/  SEL R15, R20, R11, !P4 ;  /* 0x0000000b140f7207 */ /* 0x000fe40006000000 */
[----:B------:R-:W-:Y:S01]  /*26250*/  ISETP.GT.U32.AND P5, PT, R8, R12, PT ;  /* 0x0000000c0800720c */ /* 0x000fe20003fa4070 */
[----:B------:R-:W-:Y:S02]  /*26260*/  IMAD.MOV.U32 R11, RZ, RZ, R14 ;  /* 0x000000ffff0b7224 */ /* 0x000fe400078e000e */
[----:B------:R-:W-:Y:S01]  /*26270*/  IMAD R15, R15, UR4, RZ ;  /* 0x000000040f0f7c24 */ /* 0x000fe2000f8e02ff */
[----:B------:R0:W-:Y:S01]  /*26280*/  STL [R1+0x9c4], R0 ;  /* 0x0009c40001007387 */ /* 0x0001e20000100800 */
[----:B------:R-:W-:Y:S01]  /*26290*/  IMAD.HI.U32 R14, R9, R11, RZ ;  /* 0x0000000b090e7227 */ /* 0x000fe200078e00ff */
[----:B------:R-:W1:Y:S03]  /*262a0*/  LDCU UR4, c[0x0][0x3b0] ;  /* 0x00007600ff0477ac */ /* 0x000e660008000800 */
[----:B------:R-:W-:Y:S01]  /*262b0*/  IMAD.MOV R16, RZ, RZ, -R14 ;  /* 0x000000ffff107224 */ /* 0x000fe200078e0a0e */
[----:B------:R1:W-:Y:S01]  /*262c0*/  STL [R1+0x9c0], R2 ;  /* 0x0009c00201007387 */ /* 0x0003e20000100800 */
[----:B0-----:R-:W-:-:S02]  /*262d0*/  IADD3 R0, P2, PT, R15, R7, RZ ;  /* 0x000000070f007210 */ /* 0x001fc40007f5e0ff */
[----:B------:R-:W-:Y:S02]  /*262e0*/  IMAD R11, R8, R16, R11 ;  /* 0x00000010080b7224 */ /* 0x000fe400078e020b */
[----:B------:R-:W-:-:S03]  /*262f0*/  @!P5 IMAD.IADD R12, R12, 0x1, -R8 ;  /* 0x000000010c0cd824 */ /* 0x000fc600078e0a08 */
[----:B------:R-:W-:Y:S02]  /*26300*/  ISETP.GT.U32.AND P5, PT, R8, R11, PT ;  /* 0x0000000b0800720c */ /* 0x000fe40003fa4070 */
[----:B-1----:R-:W-:Y:S01]  /*26310*/  LEA.HI.X.SX32 R2, R15, R6, 0x1, P2 ;  /* 0x000000060f027211 */ /* 0x002fe200010f0eff */
[----:B------:R-:W-:Y:S01]  /*26320*/  @P0 IMAD.MOV.U32 R14, RZ, RZ, R0 ;  /* 0x000000ffff0e0224 */ /* 0x000fe200078e0000 */
[----:B------:R-:W-:Y:S02]  /*26330*/  ISETP.GE.AND P2, PT, R13, RZ, PT ;  /* 0x000000ff0d00720c */ /* 0x000fe40003f46270 */
[----:B------:R-:W-:Y:S01]  /*26340*/  LOP3.LUT R13, R10, 0xec, RZ, 0xfc, !PT ;  /* 0x000000ec0a0d7812 */ /* 0x000fe200078efcff */
[----:B------:R-:W-:Y:S02]  /*26350*/  @P0 IMAD.MOV.U32 R15, RZ, RZ, R2 ;  /* 0x000000ffff0f0224 */ /* 0x000fe400078e0002 */
[----:B------:R-:W-:-:S03]  /*26360*/  @!P3 IMAD.MOV R12, RZ, RZ, -R12 ;  /* 0x000000ffff0cb224 */ /* 0x000fc600078e0a0c */
[----:B------:R0:W2:Y:S01]  /*26370*/  @P0 LDG.E.U8 R32, desc[UR42][R14.64] ;  /* 0x0000002a0e200981 */ /* 0x0000a2000c1e1100 */
[----:B------:R-:W-:Y:S01]  /*26380*/  @!P5 IMAD.IADD R11, R11, 0x1, -R8 ;  /* 0x000000010b0bd824 */ /* 0x000fe200078e0a08 */
[----:B0-----:R-:W-:Y:S02]  /*26390*/  IABS R14, R13 ;  /* 0x0000000d000e7213 */ /* 0x001fe40000000000 */
        /* <DEDUP_REMOVED lines=35> */
[----:B----4-:R-:W-:Y:S01]  /*265d0*/  LEA.HI.X.SX32 R2, R15, R6, 0x1, P2 ;  /* 0x000000060f027211 */ /* 0x010fe200010f0eff */
[----:B------:R-:W-:Y:S01]  /*265e0*/  @P0 IMAD.MOV.U32 R14, RZ, RZ, R0 ;  /* 0x000000ffff0e0224 */ /* 0x000fe200078e0000 */
[----:B------:R-:W-:Y:S02]  /*265f0*/  ISETP.GE.AND P2, PT, R13, RZ, PT ;  /* 0x000000ff0d00720c */ /* 0x000fe40003f46270 */
[----:B------:R-:W-:Y:S01]  /*26600*/  LOP3.LUT R13, R10, 0xee, RZ, 0xfc, !PT ;  /* 0x000000ee0a0d7812 */ /* 0x000fe200078efcff */
[----:B------:R-:W-:Y:S02]  /*26610*/  @P0 IMAD.MOV.U32 R15, RZ, RZ, R2 ;  /* 0x000000ffff0f0224 */ /* 0x000fe400078e0002 */
[----:B------:R-:W-:-:S03]  /*26620*/  @!P3 IMAD.MOV R12, RZ, RZ, -R12 ;  /* 0x000000ffff0cb224 */ /* 0x000fc600078e0a0c */
[----:B------:R0:W4:Y:S01]  /*26630*/  @P0 LDG.E.U8 R30, desc[UR42][R14.64] ;  /* 0x0000002a0e1e0981 */ /* 0x000122000c1e1100 */
[----:B------:R-:W-:Y:S01]  /*26640*/  @!P5 IMAD.IADD R11, R11, 0x1, -R8 ;  /* 0x000000010b0bd824 */ /* 0x000fe200078e0a08 */
[----:B0-----:R-:W-:Y:S02]  /*26650*/  IABS R14, R13 ;  /* 0x0000000d000e7213 */ /* 0x001fe40000000000 */
[----:B------:R-:W-:Y:S02]  /*26660*/  SEL R15, R20, R12, !P4 ;  /* 0x0000000c140f7207 */ /* 0x000fe40006000000 */
[----:B------:R-:W-:Y:S01]  /*26670*/  ISETP.GT.U32.AND P5, PT, R8, R11, PT ;  /* 0x0000000b0800720c */ /* 0x000fe20003fa4070 */
[----:B------:R-:W-:Y:S02]  /*26680*/  IMAD.MOV.U32 R12, RZ, RZ, R14 ;  /* 0x000000ffff0c7224 */ /* 0x000fe400078e000e */
[----:B-1----:R-:W-:Y:S01]  /*26690*/  IMAD R15, R15, UR4, RZ ;  /* 0x000000040f0f7c24 */ /* 0x002fe2000f8e02ff */
        /* <DEDUP_REMOVED lines=53> */
[----:B---3--:R-:W-:Y:S01]  /*269f0*/  LEA.HI.X.SX32 R2, R15, R6, 0x1, P3 ;  /* 0x000000060f027211 */ /* 0x008fe200018f0eff */
[----:B------:R-:W-:Y:S01]  /*26a00*/  @P0 IMAD.MOV.U32 R14, RZ, RZ, R0 ;  /* 0x000000ffff0e0224 */ /* 0x000fe200078e0000 */
[----:B------:R-:W-:Y:S02]  /*26a10*/  ISETP.GE.AND P3, PT, R13, RZ, PT ;  /* 0x000000ff0d00720c */ /* 0x000fe40003f66270 */
[----:B------:R-:W-:Y:S01]  /*26a20*/  LOP3.LUT R13, R10, 0xf4, RZ, 0xfc, !PT ;  /* 0x000000f40a0d7812 */ /* 0x000fe200078efcff */
[----:B------:R-:W-:Y:S02]  /*26a30*/  @P0 IMAD.MOV.U32 R15, RZ, RZ, R2 ;  /* 0x000000ffff0f0224 */ /* 0x000fe400078e0002 */
[----:B------:R-:W-:-:S03]  /*26a40*/  @!P2 IMAD.MOV R11, RZ, RZ, -R11 ;  /* 0x000000ffff0ba224 */ /* 0x000fc600078e0a0b */
[----:B------:R0:W3:Y:S01]  /*26a50*/  @P0 LDG.E.U8 R27, desc[UR42][R14.64] ;  /* 0x0000002a0e1b0981 */ /* 0x0000e2000c1e1100 */
        /* <DEDUP_REMOVED lines=136> */
[----:B------:R-:W-:-:S04]  /*272e0*/  IMAD.MOV.U32 R11, RZ, RZ, R14 ;  /* 0x000000ffff0b7224 */ /* 0x000fc800078e000e */
[----:B------:R-:W-:-:S04]  /*272f0*/  IMAD.HI.U32 R14, R9, R11, RZ ;  /* 0x0000000b090e7227 */ /* 0x000fc800078e00ff */
[----:B------:R-:W-:Y:S02]  /*27300*/  IMAD.MOV R16, RZ, RZ, -R14 ;  /* 0x000000ffff107224 */ /* 0x000fe400078e0a0e */
[----:B------:R-:W-:Y:S01]  /*27310*/  IMAD R15, R15, UR4, RZ ;  /* 0x000000040f0f7c24 */ /* 0x000fe2000f8e02ff */
[----:B------:R-:W0:Y:S01]  /*27320*/  LDCU UR4, c[0x0][0x3b0] ;  /* 0x00007600ff0477ac */ /* 0x000e220008000800 */
[----:B------:R-:W-:Y:S02]  /*27330*/  IMAD R11, R8, R16, R11 ;  /* 0x00000010080b7224 */ /* 0x000fe400078e020b */
[----:B------:R-:W-:-:S03]  /*27340*/  @!P2 IMAD.IADD R12, R12, 0x1, -R8 ;  /* 0x000000010c0ca824 */ /* 0x000fc600078e0a08 */
[----:B------:R-:W-:Y:S01]  /*27350*/  ISETP.GT.U32.AND P2, PT, R8, R11, PT ;  /* 0x0000000b0800720c */ /* 0x000fe20003f44070 */
[----:B------:R-:W-:Y:S01]  /*27360*/  @!P3 IMAD.MOV R12, RZ, RZ, -R12 ;  /* 0x000000ffff0cb224 */ /* 0x000fe200078e0a0c */
[----:B------:R1:W-:Y:S04]  /*27370*/  STL [R1+0xa54], R0 ;  /* 0x000a540001007387 */ /* 0x0003e80000100800 */
[----:B------:R-:W-:Y:S01]  /*27380*/  SEL R12, R20, R12, !P4 ;  /* 0x0000000c140c7207 */ /* 0x000fe20006000000 */
[----:B------:R3:W-:Y:S06]  /*27390*/  STL [R1+0xa50], R2 ;  /* 0x000a500201007387 */ /* 0x0007ec0000100800 */
[----:B------:R-:W-:Y:S01]  /*273a0*/  @!P2 IMAD.IADD R11, R11, 0x1, -R8 ;  /* 0x000000010b0ba824 */ /* 0x000fe200078e0a08 */
[----:B-1----:R-:W-:Y:S01]  /*273b0*/  IADD3 R0, P5, PT, R15, R7, RZ ;  /* 0x000000070f007210 */ /* 0x002fe20007fbe0ff */
[----:B0-----:R-:W-:Y:S01]  /*273c0*/  IMAD R12, R12, UR4, RZ ;  /* 0x000000040c0c7c24 */ /* 0x001fe2000f8e02ff */
[----:B------:R-:W-:Y:S01]  /*273d0*/  ISETP.GE.AND P3, PT, R13, RZ, PT ;  /* 0x000000ff0d00720c */ /* 0x000fe20003f66270 */
[----:B------:R-:W0:Y:S01]  /*273e0*/  LDCU UR4, c[0x0][0x3b0] ;  /* 0x00007600ff0477ac */ /* 0x000e220008000800 */
[----:B------:R-:W-:-:S02]  /*273f0*/  ISETP.GT.U32.AND P2, PT, R8, R11, PT ;  /* 0x0000000b0800720c */ /* 0x000fc40003f44070 */
[----:B---3--:R-:W-:Y:S01]  /*27400*/  LEA.HI.X.SX32 R2, R15, R6, 0x1, P5 ;  /* 0x000000060f027211 */ /* 0x008fe200028f0eff */
[----:B------:R1:W-:Y:S01]  /*27410*/  STL [R1+0xa5c], R0 ;  /* 0x000a5c0001007387 */ /* 0x0003e20000100800 */
[----:B------:R-:W-:-:S03]  /*27420*/  @P0 IMAD.MOV.U32 R14, RZ, RZ, R0 ;  /* 0x000000ffff0e0224 */ /* 0x000fc600078e0000 */
[----:B------:R3:W-:Y:S01]  /*27430*/  STL [R1+0xa58], R2 ;  /* 0x000a580201007387 */ /* 0x0007e20000100800 */
[----:B------:R-:W-:Y:S01]  /*27440*/  @P0 IMAD.MOV.U32 R15, RZ, RZ, R2 ;  /* 0x000000ffff0f0224 */ /* 0x000fe200078e0002 */
[----:B-1----:R-:W-:-:S04]  /*27450*/  IADD3 R0, P5, PT, R12, R7, RZ ;  /* 0x000000070c007210 */ /* 0x002fc80007fbe0ff */
[----:B------:R-:W-:Y:S01]  /*27460*/  @!P2 IMAD.IADD R11, R11, 0x1, -R8 ;  /* 0x000000010b0ba824 */ /* 0x000fe200078e0a08 */
[----:B------:R1:W2:Y:S01]  /*27470*/  @P0 LDG.E.U8 R19, desc[UR42][R14.64] ;  /* 0x0000002a0e130981 */ /* 0x0002a2000c1e1100 */
[----:B---3--:R-:W-:Y:S01]  /*27480*/  LEA.HI.X.SX32 R2, R12, R6, 0x1, P5 ;  /* 0x000000060c027211 */ /* 0x008fe200028f0eff */
[----:B------:R-:W-:-:S04]  /*27490*/  @P0 IMAD.MOV.U32 R12, RZ, RZ, R0 ;  /* 0x000000ffff0c0224 */ /* 0x000fc800078e0000 */
[----:B------:R-:W-:Y:S02]  /*274a0*/  @P0 IMAD.MOV.U32 R13, RZ, RZ, R2 ;  /* 0x000000ffff0d0224 */ /* 0x000fe400078e0002 */
[----:B------:R-:W-:-:S03]  /*274b0*/  @!P3 IMAD.MOV R11, RZ, RZ, -R11 ;  /* 0x000000ffff0bb224 */ /* 0x000fc600078e0a0b */
[----:B------:R3:W2:Y:S02]  /*274c0*/  @P0 LDG.E.U8 R18, desc[UR42][R12.64] ;  /* 0x0000002a0c120981 */ /* 0x0006a4000c1e1100 */
[----:B-1----:R-:W-:Y:S02]  /*274d0*/  SEL R14, R20, R11, !P4 ;  /* 0x0000000b140e7207 */ /* 0x002fe40006000000 */
[----:B---3--:R-:W-:-:S04]  /*274e0*/  LOP3.LUT R13, R10, 0xfe, RZ, 0xfc, !PT ;  /* 0x000000fe0a0d7812 */ /* 0x008fc800078efcff */
[----:B------:R-:W-:Y:S01]  /*274f0*/  IABS R12, R13 ;  /* 0x0000000d000c7213 */ /* 0x000fe20000000000 */
[----:B0-----:R-:W-:Y:S01]  /*27500*/  IMAD R14, R14, UR4, RZ ;  /* 0x000000040e0e7c24 */ /* 0x001fe2000f8e02ff */
[----:B------:R0:W-:Y:S03]  /*27510*/  STL [R1+0xa64], R0 ;  /* 0x000a640001007387 */ /* 0x0001e60000100800 */
[----:B------:R-:W-:Y:S01]  /*27520*/  IMAD.HI.U32 R11, R9, R12, RZ ;  /* 0x0000000c090b7227 */ /* 0x000fe200078e00ff */
[----:B------:R1:W-:Y:S01]  /*27530*/  STL [R1+0xa60], R2 ;  /* 0x000a600201007387 */ /* 0x0003e20000100800 */
[----:B------:R-:W-:Y:S02]  /*27540*/  PRMT R17, RZ, 0x7610, R17 ;  /* 0x00007610ff117816 */ /* 0x000fe40000000011 */
[----:B------:R-:W-:Y:S01]  /*27550*/  LOP3.LUT R16, R10, 0xff, RZ, 0xfc, !PT ;  /* 0x000000ff0a107812 */ /* 0x000fe200078efcff */
[----:B------:R-:W-:Y:S01]  /*27560*/  IMAD.MOV R11, RZ, RZ, -R11 ;  /* 0x000000ffff0b7224 */ /* 0x000fe200078e0a0b */
[----:B------:R-:W3:Y:S01]  /*27570*/  LDCU UR4, c[0x0][0x3b0] ;  /* 0x00007600ff0477ac */ /* 0x000ee20008000800 */
[----:B0-----:R-:W-:-:S02]  /*27580*/  IADD3 R0, P2, PT, R14, R7, RZ ;  /* 0x000000070e007210 */ /* 0x001fc40007f5e0ff */
[----:B------:R-:W-:Y:S02]  /*27590*/  IMAD R11, R8, R11, R12 ;  /* 0x0000000b080b7224 */ /* 0x000fe400078e020c */
[----:B-1----:R-:W-:Y:S01]  /*275a0*/  LEA.HI.X.SX32 R2, R14, R6, 0x1, P2 ;  /* 0x000000060e027211 */ /* 0x002fe200010f0eff */
[----:B------:R-:W-:Y:S02]  /*275b0*/  @P0 IMAD.MOV.U32 R14, RZ, RZ, R0 ;  /* 0x000000ffff0e0224 */ /* 0x000fe400078e0000 */
[----:B------:R-:W-:Y:S02]  /*275c0*/  ISETP.GT.U32.AND P3, PT, R8, R11, PT ;  /* 0x0000000b0800720c */ /* 0x000fe40003f64070 */
[----:B------:R-:W-:Y:S01]  /*275d0*/  @P0 IMAD.MOV.U32 R15, RZ, RZ, R2 ;  /* 0x000000ffff0f0224 */ /* 0x000fe200078e0002 */
[----:B------:R-:W-:-:S04]  /*275e0*/  IABS R12, R16 ;  /* 0x00000010000c7213 */ /* 0x000fc80000000000 */
[----:B------:R0:W2:Y:S04]  /*275f0*/  @P0 LDG.E.U8 R17, desc[UR42][R14.64] ;  /* 0x0000002a0e110981 */ /* 0x0000a8000c1e1100 */
[----:B------:R1:W-:Y:S01]  /*27600*/  STL [R1+0xa6c], R0 ;  /* 0x000a6c0001007387 */ /* 0x0003e20000100800 */
[C---:B0-----:R-:W-:Y:S02]  /*27610*/  LOP3.LUT R14, R10.reuse, 0xef, RZ, 0xfc, !PT ;  /* 0x000000ef0a0e7812 */ /* 0x041fe400078efcff */
[----:B------:R-:W-:Y:S01]  /*27620*/  LOP3.LUT R15, R10, 0xf7, RZ, 0xfc, !PT ;  /* 0x000000f70a0f7812 */ /* 0x000fe200078efcff */
[----:B------:R-:W-:Y:S01]  /*27630*/  IMAD.MOV.U32 R10, RZ, RZ, R12 ;  /* 0x000000ffff0a7224 */ /* 0x000fe200078e000c */
[----:B------:R-:W-:Y:S01]  /*27640*/  IABS R12, R14 ;  /* 0x0000000e000c7213 */ /* 0x000fe20000000000 */
[----:B------:R-:W-:Y:S01]  /*27650*/  @!P3 IMAD.IADD R11, R11, 0x1, -R8 ;  /* 0x000000010b0bb824 */ /* 0x000fe200078e0a08 */
[----:B------:R-:W-:-:S02]  /*27660*/  ISETP.GE.AND P2, PT, R13, RZ, PT ;  /* 0x000000ff0d00720c */ /* 0x000fc40003f46270 */
[----:B------:R-:W-:Y:S01]  /*27670*/  IABS R13, R15 ;  /* 0x0000000f000d7213 */ /* 0x000fe20000000000 */
[C---:B-1----:R-:W-:Y:S01]  /*27680*/  IMAD.HI.U32 R0, R9.reuse, R12, RZ ;  /* 0x0000000c09007227 */ /* 0x042fe200078e00ff */
[----:B------:R0:W-:Y:S01]  /*27690*/  STL [R1+0xa68], R2 ;  /* 0x000a680201007387 */ /* 0x0001e20000100800 */
[----:B------:R-:W-:Y:S02]  /*276a0*/  ISETP.GT.U32.AND P3, PT, R8, R11, PT ;  /* 0x0000000b0800720c */ /* 0x000fe40003f64070 */
[----:B------:R-:W-:-:S04]  /*276b0*/  IMAD.HI.U32 R89, R9, R10, RZ ;  /* 0x0000000a09597227 */ /* 0x000fc800078e00ff */
[----:B------:R-:W-:-:S04]  /*276c0*/  IMAD.HI.U32 R9, R9, R13, RZ ;  /* 0x0000000d09097227 */ /* 0x000fc800078e00ff */
[----:B------:R-:W-:Y:S02]  /*276d0*/  IMAD.MOV R89, RZ, RZ, -R89 ;  /* 0x000000ffff597224 */ /* 0x000fe400078e0a59 */
[----:B0-----:R-:W-:Y:S02]  /*276e0*/  IMAD.MOV R2, RZ, RZ, -R0 ;  /* 0x000000ffff027224 */ /* 0x001fe400078e0a00 */
[----:B------:R-:W-:Y:S02]  /*276f0*/  IMAD.MOV R0, RZ, RZ, -R9 ;  /* 0x000000ffff007224 */ /* 0x000fe400078e0a09 */
[C---:B------:R-:W-:Y:S02]  /*27700*/  IMAD R12, R8.reuse, R2, R12 ;  /* 0x00000002080c7224 */ /* 0x040fe400078e020c */
[C---:B------:R-:W-:Y:S02]  /*27710*/  IMAD R9, R8.reuse, R89, R10 ;  /* 0x0000005908097224 */ /* 0x040fe400078e020a */
[----:B------:R-:W-:Y:S01]  /*27720*/  @!P3 IMAD.IADD R11, R11, 0x1, -R8 ;  /* 0x000000010b0bb824 */ /* 0x000fe200078e0a08 */
[----:B------:R-:W-:-:S02]  /*27730*/  ISETP.GT.U32.AND P5, PT, R8, R12, PT ;  /* 0x0000000c0800720c */ /* 0x000fc40003fa4070 */
[C---:B------:R-:W-:Y:S01]  /*27740*/  ISETP.GT.U32.AND P3, PT, R8.reuse, R9, PT ;  /* 0x000000090800720c */ /* 0x040fe20003f64070 */
[----:B------:R-:W-:Y:S02]  /*27750*/  IMAD R10, R8, R0, R13 ;  /* 0x00000000080a7224 */ /* 0x000fe400078e020d */
[----:B------:R-:W-:-:S03]  /*27760*/  @!P2 IMAD.MOV R11, RZ, RZ, -R11 ;  /* 0x000000ffff0ba224 */ /* 0x000fc600078e0a0b */
[----:B------:R-:W-:Y:S02]  /*27770*/  ISETP.GT.U32.AND P6, PT, R8, R10, PT ;  /* 0x0000000a0800720c */ /* 0x000fe40003fc4070 */
[----:B------:R-:W-:-:S03]  /*27780*/  SEL R11, R20, R11, !P4 ;  /* 0x0000000b140b7207 */ /* 0x000fc60006000000 */
[--C-:B------:R-:W-:Y:S02]  /*27790*/  @!P5 IMAD.IADD R12, R12, 0x1, -R8.reuse ;  /* 0x000000010c0cd824 */ /* 0x100fe400078e0a08 */
[--C-:B------:R-:W-:Y:S02]  /*277a0*/  @!P3 IMAD.IADD R9, R9, 0x1, -R8.reuse ;  /* 0x000000010909b824 */ /* 0x100fe400078e0a08 */
[----:B---3--:R-:W-:Y:S01]  /*277b0*/  IMAD R11, R11, UR4, RZ ;  /* 0x000000040b0b7c24 */ /* 0x008fe2000f8e02ff */
[----:B------:R-:W-:Y:S01]  /*277c0*/  ISETP.GE.AND P2, PT, R14, RZ, PT ;  /* 0x000000ff0e00720c */ /* 0x000fe20003f46270 */
[----:B------:R-:W0:Y:S01]  /*277d0*/  LDCU UR4, c[0x0][0x3b0] ;  /* 0x00007600ff0477ac */ /* 0x000e220008000800 */
[----:B------:R-:W-:Y:S01]  /*277e0*/  ISETP.GT.U32.AND P3, PT, R8, R12, PT ;  /* 0x0000000c0800720c */ /* 0x000fe20003f64070 */
[----:B------:R-:W-:Y:S01]  /*277f0*/  @!P6 IMAD.IADD R10, R10, 0x1, -R8 ;  /* 0x000000010a0ae824 */ /* 0x000fe200078e0a08 */
[----:B------:R-:W-:Y:S02]  /*27800*/  IADD3 R0, P5, PT, R11, R7, RZ ;  /* 0x000000070b007210 */ /* 0x000fe40007fbe0ff */
[----:B------:R-:W-:-:S02]  /*27810*/  ISETP.GT.U32.AND P6, PT, R8, R9, PT ;  /* 0x000000090800720c */ /* 0x000fc40003fc4070 */
[----:B------:R-:W-:Y:S02]  /*27820*/  LEA.HI.X.SX32 R2, R11, R6, 0x1, P5 ;  /* 0x000000060b027211 */ /* 0x000fe400028f0eff */
[----:B------:R-:W-:-:S05]  /*27830*/  ISETP.GT.U32.AND P5, PT, R8, R10, PT ;  /* 0x0000000a0800720c */ /* 0x000fca0003fa4070 */
[----:B------:R-:W-:Y:S01]  /*27840*/  @!P3 IMAD.IADD R12, R12, 0x1, -R8 ;  /* 0x000000010c0cb824 */ /* 0x000fe200078e0a08 */
[----:B------:R-:W-:-:S03]  /*27850*/  ISETP.GE.AND P3, PT, R15, RZ, PT ;  /* 0x000000ff0f00720c */ /* 0x000fc60003f66270 */
[----:B------:R-:W-:Y:S02]  /*27860*/  @!P2 IMAD.MOV R12, RZ, RZ, -R12 ;  /* 0x000000ffff0ca224 */ /* 0x000fe400078e0a0c */
[--C-:B------:R-:W-:Y:S01]  /*27870*/  @!P6 IMAD.IADD R9, R9, 0x1, -R8.reuse ;  /* 0x000000010909e824 */ /* 0x100fe200078e0a08 */
[----:B------:R-:W-:Y:S01]  /*27880*/  ISETP.GE.AND P6, PT, R16, RZ, PT ;  /* 0x000000ff1000720c */ /* 0x000fe20003fc6270 */
[----:B------:R-:W-:Y:S01]  /*27890*/  @!P5 IMAD.IADD R10, R10, 0x1, -R8 ;  /* 0x000000010a0ad824 */ /* 0x000fe200078e0a08 */
[----:B------:R-:W-:Y:S01]  /*278a0*/  SEL R12, R20, R12, !P4 ;  /* 0x0000000c140c7207 */ /* 0x000fe20006000000 */
[----:B------:R-:W-:Y:S01]  /*278b0*/  STL [R1+0x31c], R0 ;  /* 0x00031c0001007387 */ /* 0x000fe20000100800 */
[----:B------:R-:W-:-:S03]  /*278c0*/  PRMT R11, RZ, 0x7610, R11 ;  /* 0x00007610ff0b7816 */ /* 0x000fc6000000000b */
[----:B------:R1:W-:Y:S01]  /*278d0*/  STL [R1+0x318], R2 ;  /* 0x0003180201007387 */ /* 0x0003e20000100800 */
[----:B------:R-:W-:Y:S02]  /*278e0*/  @!P3 IMAD.MOV R10, RZ, RZ, -R10 ;  /* 0x000000ffff0ab224 */ /* 0x000fe400078e0a0a */
[----:B------:R-:W-:Y:S02]  /*278f0*/  @P0 IMAD.MOV.U32 R3, RZ, RZ, R2 ;  /* 0x000000ffff030224 */ /* 0x000fe400078e0002 */
[----:B0-----:R-:W-:Y:S01]  /*27900*/  IMAD R12, R12, UR4, RZ ;  /* 0x000000040c0c7c24 */ /* 0x001fe2000f8e02ff */
[----:B------:R-:W0:Y:S01]  /*27910*/  LDCU UR4, c[0x0][0x3b0] ;  /* 0x00007600ff0477ac */ /* 0x000e220008000800 */
[----:B------:R-:W3:Y:S01]  /*27920*/  LDL.LU R4, [R1+0x124] ;  /* 0x0001240001047983 */ /* 0x000ee20000300800 */
[----:B------:R-:W-:-:S03]  /*27930*/  SEL R10, R20, R10, !P4 ;  /* 0x0000000a140a7207 */ /* 0x000fc60006000000 */
[----:B------:R-:W2:Y:S01]  /*27940*/  LDL.LU R5, [R1+0x10c] ;  /* 0x00010c0001057983 */ /* 0x000ea20000300800 */
[----:B-1----:R-:W-:Y:S01]  /*27950*/  @P0 IMAD.MOV.U32 R2, RZ, RZ, R0 ;  /* 0x000000ffff020224 */ /* 0x002fe200078e0000 */
[----:B------:R-:W-:Y:S01]  /*27960*/  IADD3 R0, P2, PT, R12, R7, RZ ;  /* 0x000000070c007210 */ /* 0x000fe20007f5e0ff */
[----:B------:R-:W-:Y:S02]  /*27970*/  @!P6 IMAD.MOV R9, RZ, RZ, -R9 ;  /* 0x000000ffff09e224 */ /* 0x000fe400078e0a09 */
[----:B------:R-:W-:Y:S01]  /*27980*/  IMAD R10, R10, UR9, RZ ;  /* 0x000000090a0a7c24 */ /* 0x000fe2000f8e02ff */
[----:B------:R1:W4:Y:S02]  /*27990*/  @P0 LDG.E.U8 R11, desc[UR42][R2.64] ;  /* 0x0000002a020b0981 */ /* 0x000324000c1e1100 */
[----:B------:R-:W-:Y:S02]  /*279a0*/  SEL R20, R20, R9, !P4 ;  /* 0x0000000914147207 */ /* 0x000fe40006000000 */
[----:B------:R-:W4:Y:S04]  /*279b0*/  LDL.LU R2, [R1+0xf4] ;  /* 0x0000f40001027983 */ /* 0x000f280000300800 */
[----:B------:R-:W4:Y:S04]  /*279c0*/  LDL.LU R14, [R1+0x34] ;  /* 0x00003400010e7983 */ /* 0x000f280000300800 */
[----:B------:R-:W4:Y:S04]  /*279d0*/  LDL.LU R89, [R1+0x10] ;  /* 0x0000100001597983 */ /* 0x000f280000300800 */
[----:B------:R-:W4:Y:S04]  /*279e0*/  LDL.LU R16, [R1+0x4c] ;  /* 0x00004c0001107983 */ /* 0x000f280000300800 */
[----:B------:R-:W4:Y:S01]  /*279f0*/  LDL.LU R15, [R1+0x64] ;  /* 0x00006400010f7983 */ /* 0x000f220000300800 */
[----:B-1----:R-:W-:-:S03]  /*27a00*/  LEA.HI.X.SX32 R3, R12, R6, 0x1, P2 ;  /* 0x000000060c037211 */ /* 0x002fc600010f0eff */
[----:B------:R1:W-:Y:S01]  /*27a10*/  STL [R1+0x304], R0 ;  /* 0x0003040001007387 */ /* 0x0003e20000100800 */
[----:B------:R-:W-:Y:S01]  /*27a20*/  @P0 IMAD.MOV.U32 R12, RZ, RZ, R0 ;  /* 0x000000ffff0c0224 */ /* 0x000fe200078e0000 */
[----:B------:R-:W-:Y:S02]  /*27a30*/  PRMT R9, RZ, 0x7610, R9 ;  /* 0x00007610ff097816 */ /* 0x000fe40000000009 */
[----:B------:R1:W-:Y:S01]  /*27a40*/  STL [R1+0x300], R3 ;  /* 0x0003000301007387 */ /* 0x0003e20000100800 */
[----:B------:R-:W-:Y:S01]  /*27a50*/  @P0 IMAD.MOV.U32 R13, RZ, RZ, R3 ;  /* 0x000000ffff0d0224 */ /* 0x000fe200078e0003 */
[----:B-1----:R-:W-:Y:S01]  /*27a60*/  IADD3 R0, P2, PT, R10, R7, RZ ;  /* 0x000000070a007210 */ /* 0x002fe20007f5e0ff */
[----:B0-----:R-:W-:-:S03]  /*27a70*/  IMAD R20, R20, UR4, RZ ;  /* 0x0000000414147c24 */ /* 0x001fc6000f8e02ff */
[----:B------:R0:W4:Y:S01]  /*27a80*/  @P0 LDG.E.U8 R9, desc[UR42][R12.64] ;  /* 0x0000002a0c090981 */ /* 0x000122000c1e1100 */
[----:B------:R-:W-:Y:S02]  /*27a90*/  LEA.HI.X.SX32 R3, R10, R6, 0x1, P2 ;  /* 0x000000060a037211 */ /* 0x000fe400010f0eff */
[----:B------:R-:W-:Y:S01]  /*27aa0*/  PRMT R8, RZ, 0x7610, R8 ;  /* 0x00007610ff087816 */ /* 0x000fe20000000008 */
[----:B------:R-:W4:Y:S04]  /*27ab0*/  LDL.LU R10, [R1+0x7c] ;  /* 0x00007c00010a7983 */ /* 0x000f280000300800 */
[----:B------:R-:W-:Y:S04]  /*27ac0*/  STL [R1+0x314], R0 ;  /* 0x0003140001007387 */ /* 0x000fe80000100800 */
[----:B------:R1:W-:Y:S01]  /*27ad0*/  STL [R1+0x308], R3 ;  /* 0x0003080301007387 */ /* 0x0003e20000100800 */
[----:B0-----:R-:W-:-:S02]  /*27ae0*/  @P0 IMAD.MOV.U32 R12, RZ, RZ, R0 ;  /* 0x000000ffff0c0224 */ /* 0x001fc400078e0000 */
[----:B------:R-:W-:Y:S01]  /*27af0*/  @P0 IMAD.MOV.U32 R13, RZ, RZ, R3 ;  /* 0x000000ffff0d0224 */ /* 0x000fe200078e0003 */
[----:B-1----:R-:W-:-:S04]  /*27b00*/  IADD3 R3, P2, PT, R20, R7, RZ ;  /* 0x0000000714037210 */ /* 0x002fc80007f5e0ff */
[----:B------:R0:W4:Y:S04]  /*27b10*/  @P0 LDG.E.U8 R8, desc[UR42][R12.64] ;  /* 0x0000002a0c080981 */ /* 0x000128000c1e1100 */
[----:B------:R-:W4:Y:S01]  /*27b20*/  LDL.LU R7, [R1+0x94] ;  /* 0x0000940001077983 */ /* 0x000f220000300800 */
[----:B0-----:R-:W-:Y:S02]  /*27b30*/  LEA.HI.X.SX32 R13, R20, R6, 0x1, P2 ;  /* 0x00000006140d7211 */ /* 0x001fe400010f0eff */
[----:B------:R-:W-:Y:S01]  /*27b40*/  PRMT R6, RZ, 0x7610, R6 ;  /* 0x00007610ff067816 */ /* 0x000fe20000000006 */
[----:B------:R-:W-:Y:S01]  /*27b50*/  @P0 IMAD.MOV.U32 R12, RZ, RZ, R3 ;  /* 0x000000ffff0c0224 */ /* 0x000fe200078e0003 */
[----:B------:R-:W4:Y:S04]  /*27b60*/  LDL.LU R20, [R1+0xac] ;  /* 0x0000ac0001147983 */ /* 0x000f280000300800 */
[----:B------:R-:W-:Y:S04]  /*27b70*/  STL [R1+0x310], R3 ;  /* 0x0003100301007387 */ /* 0x000fe80000100800 */
[----:B------:R0:W-:Y:S04]  /*27b80*/  STL [R1+0x30c], R13 ;  /* 0x00030c0d01007387 */ /* 0x0001e80000100800 */
[----:B------:R-:W4:Y:S04]  /*27b90*/  @P0 LDG.E.U8 R6, desc[UR42][R12.64] ;  /* 0x0000002a0c060981 */ /* 0x000f28000c1e1100 */
[----:B------:R-:W4:Y:S04]  /*27ba0*/  LDL.LU R12, [R1+0xdc] ;  /* 0x0000dc00010c7983 */ /* 0x000f280000300800 */
[----:B0-----:R-:W4:Y:S01]  /*27bb0*/  LDL.LU R13, [R1+0xc4] ;  /* 0x0000c400010d7983 */ /* 0x001f220000300800 */
[----:B------:R-:W0:Y:S01]  /*27bc0*/  S2R R0, SR_TID.X ;  /* 0x0000000000007919 */ /* 0x000e220000002100 */
[----:B------:R-:W1:Y:S01]  /*27bd0*/  S2R R3, SR_CgaCtaId ;  /* 0x0000000000037919 */ /* 0x000e620000008800 */
[----:B0-----:R-:W-:-:S04]  /*27be0*/  LOP3.LUT R0, R0, 0x7f, RZ, 0xc0, !PT ;  /* 0x0000007f00007812 */ /* 0x001fc800078ec0ff */
[----:B------:R-:W-:Y:S02]  /*27bf0*/  LOP3.LUT R0, R0, 0x20, RZ, 0x3c, !PT ;  /* 0x0000002000007812 */ /* 0x000fe400078e3cff */
[----:B-1----:R-:W-:Y:S02]  /*27c00*/  LOP3.LUT P0, RZ, R3, UR6, RZ, 0xfc, !PT ;  /* 0x0000000603ff7c12 */ /* 0x002fe4000f80fcff */
[----:B------:R-:W4:Y:S04]  /*27c10*/  LDL.LU R3, [R1+0xeb8] ;  /* 0x000eb80001037983 */ /* 0x000f280000300800 */
[----:B---3--:R0:W-:Y:S04]  /*27c20*/  STS.U8 [R0+UR7+0x1d00], R4 ;  /* 0x001d000400007988 */ /* 0x0081e80008000007 */
[----:B--2---:R1:W-:Y:S04]  /*27c30*/  STS.U8 [R0+UR7+0x2100], R5 ;  /* 0x0021000500007988 */ /* 0x0043e80008000007 */
[----:B0-----:R-:W2:Y:S04]  /*27c40*/  LDL.LU R4, [R1+0xeb4] ;  /* 0x000eb40001047983 */ /* 0x001ea80000300800 */
[----:B-1----:R-:W3:Y:S04]  /*27c50*/  LDL.LU R5, [R1+0xeb0] ;  /* 0x000eb00001057983 */ /* 0x002ee80000300800 */
[----:B----4-:R0:W-:Y:S04]  /*27c60*/  STS.U8 [R0+UR7+0x2500], R2 ;  /* 0x0025000200007988 */ /* 0x0101e80008000007 */
[----:B0-----:R-:W4:Y:S04]  /*27c70*/  LDL.LU R2, [R1+0xeac] ;  /* 0x000eac0001027983 */ /* 0x001f280000300800 */
[----:B------:R0:W-:Y:S04]  /*27c80*/  STS.U8 [R0+UR7+0x2900], R12 ;  /* 0x0029000c00007988 */ /* 0x0001e80008000007 */
[----:B------:R1:W-:Y:S04]  /*27c90*/  STS.U8 [R0+UR7+0x2d00], R13 ;  /* 0x002d000d00007988 */ /* 0x0003e80008000007 */
[----:B------:R0:W-:Y:S04]  /*27ca0*/  STS.U8 [R0+UR7+0x3100], R20 ;  /* 0x0031001400007988 */ /* 0x0001e80008000007 */
[----:B------:R0:W-:Y:S04]  /*27cb0*/  STS.U8 [R0+UR7+0x3500], R7 ;  /* 0x0035000700007988 */ /* 0x0001e80008000007 */
[----:B------:R1:W-:Y:S04]  /*27cc0*/  STS.U8 [R0+UR7+0x3900], R10 ;  /* 0x0039000a00007988 */ /* 0x0003e80008000007 */
[----:B------:R1:W-:Y:S04]  /*27cd0*/  STS.U8 [R0+UR7+0x3d00], R15 ;  /* 0x003d000f00007988 */ /* 0x0003e80008000007 */
[----:B0-----:R-:W2:Y:S04]  /*27ce0*/  LDL.LU R12, [R1+0xf0] ;  /* 0x0000f000010c7983 */ /* 0x001ea80000300800 */
[----:B-1----:R-:W2:Y:S04]  /*27cf0*/  LDL.LU R13, [R1+0xd8] ;  /* 0x0000d800010d7983 */ /* 0x002ea80000300800 */
[----:B------:R-:W2:Y:S04]  /*27d00*/  LDL.LU R20, [R1+0xc0] ;  /* 0x0000c00001147983 */ /* 0x000ea80000300800 */
[----:B------:R-:W2:Y:S04]  /*27d10*/  LDL.LU R7, [R1+0xa8] ;  /* 0x0000a80001077983 */ /* 0x000ea80000300800 */
[----:B------:R-:W2:Y:S04]  /*27d20*/  LDL.LU R10, [R1+0x90] ;  /* 0x00009000010a7983 */ /* 0x000ea80000300800 */
[----:B------:R0:W-:Y:S04]  /*27d30*/  STS.U8 [R0+UR7+0x4100], R16 ;  /* 0x0041001000007988 */ /* 0x0001e80008000007 */
[----:B------:R-:W2:Y:S04]  /*27d40*/  LDL.LU R15, [R1+0x78] ;  /* 0x00007800010f7983 */ /* 0x000ea80000300800 */
        /* <DEDUP_REMOVED lines=10> */
[----:B------:R-:W2:Y:S04]  /*27df0*/  LDL.LU R79, [R1+0x138] ;  /* 0x00013800014f7983 */ /* 0x000ea80000300800 */
        /* <DEDUP_REMOVED lines=12> */
[----:B------:R0:W-:Y:S02]  /*27ec0*/  STS.U8 [R0+UR7+0x7100], R37 ;  /* 0x0071002500007988 */ /* 0x0001e40008000007 */
[----:B0-----:R-:W0:Y:S02]  /*27ed0*/  S2R R37, SR_TID.X ;  /* 0x0000000000257919 */ /* 0x001e240000002100 */
[----:B------:R-:W3:Y:S01]  /*27ee0*/  LDL.LU R0, [R1+0xea8] ;  /* 0x000ea80001007983 */ /* 0x000ee20000300800 */
[----:B0-----:R-:W-:-:S04]  /*27ef0*/  LOP3.LUT R37, R37, 0x7f, RZ, 0xc0, !PT ;  /* 0x0000007f25257812 */ /* 0x001fc800078ec0ff */
[----:B------:R-:W-:-:S05]  /*27f00*/  LOP3.LUT R37, R37, 0x20, RZ, 0x3c, !PT ;  /* 0x0000002025257812 */ /* 0x000fca00078e3cff */
[----:B------:R0:W-:Y:S02]  /*27f10*/  STS.U8 [R37+UR7+0x7500], R31 ;  /* 0x0075001f25007988 */ /* 0x0001e40008000007 */
[----:B0-----:R-:W0:Y:S02]  /*27f20*/  S2R R31, SR_TID.X ;  /* 0x00000000001f7919 */ /* 0x001e240000002100 */
[----:B------:R1:W-:Y:S04]  /*27f30*/  STS.U8 [R37+UR7+0x7900], R26 ;  /* 0x0079001a25007988 */ /* 0x0003e80008000007 */
[----:B------:R-:W-:Y:S01]  /*27f40*/  STS.U8 [R37+UR7+0x7d00], R21 ;  /* 0x007d001525007988 */ /* 0x000fe20008000007 */
[----:B0-----:R-:W-:-:S04]  /*27f50*/  LOP3.LUT R31, R31, 0x7f, RZ, 0xc0, !PT ;  /* 0x0000007f1f1f7812 */ /* 0x001fc800078ec0ff */
[----:B-1----:R-:W-:-:S05]  /*27f60*/  LOP3.LUT R26, R31, 0x30, RZ, 0x3c, !PT ;  /* 0x000000301f1a7812 */ /* 0x002fca00078e3cff */
[----:B--2---:R-:W-:Y:S04]  /*27f70*/  STS.U8 [R26+UR7+0x180], R43 ;  /* 0x0001802b1a007988 */ /* 0x004fe80008000007 */
        /* <DEDUP_REMOVED lines=17> */
[----:B----4-:R0:W-:Y:S04]  /*28090*/  STS.U8 [R26+UR7+0x4980], R2 ;  /* 0x004980021a007988 */ /* 0x0101e80008000007 */
[----:B0-----:R-:W2:Y:S04]  /*280a0*/  LDL.LU R2, [R1+0xea4] ;  /* 0x000ea40001027983 */ /* 0x001ea80000300800 */
[----:B------:R-:W4:Y:S04]  /*280b0*/  LDL.LU R31, [R1+0x1ac] ;  /* 0x0001ac00011f7983 */ /* 0x000f280000300800 */
        /* <DEDUP_REMOVED lines=17> */
[----:B------:R-:W0:Y:S03]  /*281d0*/  S2R R37, SR_TID.X ;  /* 0x0000000000257919 */ /* 0x000e260000002100 */
        /* <DEDUP_REMOVED lines=12> */
[----:B------:R-:W-:Y:S01]  /*282a0*/  STS.U8 [R26+UR7+0x7d80], R19 ;  /* 0x007d80131a007988 */ /* 0x000fe20008000007 */
[----:B0-----:R-:W-:-:S04]  /*282b0*/  LOP3.LUT R37, R37, 0x7f, RZ, 0xc0, !PT ;  /* 0x0000007f25257812 */ /* 0x001fc800078ec0ff */
[----:B------:R-:W-:-:S05]  /*282c0*/  LOP3.LUT R43, R37, 0x40, RZ, 0x3c, !PT ;  /* 0x00000040252b7812 */ /* 0x000fca00078e3cff */
[----:B----4-:R-:W-:Y:S04]  /*282d0*/  STS.U8 [R43+UR7+0x200], R31 ;  /* 0x0002001f2b007988 */ /* 0x010fe80008000007 */
[----:B--2---:R-:W-:Y:S04]  /*282e0*/  STS.U8 [R43+UR7+0x600], R49 ;  /* 0x000600312b007988 */ /* 0x004fe80008000007 */
[----:B---3--:R-:W-:Y:S04]  /*282f0*/  STS.U8 [R43+UR7+0xa00], R55 ;  /* 0x000a00372b007988 */ /* 0x008fe80008000007 */
        /* <DEDUP_REMOVED lines=15> */
[----:B------:R0:W-:Y:S04]  /*283f0*/  STS.U8 [R43+UR7+0x4a00], R5 ;  /* 0x004a00052b007988 */ /* 0x0001e80008000007 */
[----:B0-----:R-:W2:Y:S04]  /*28400*/  LDL.LU R5, [R1+0xea0] ;  /* 0x000ea00001057983 */ /* 0x001ea80000300800 */
[----:B------:R-:W3:Y:S04]  /*28410*/  LDL.LU R49, [R1+0x1a8] ;  /* 0x0001a80001317983 */ /* 0x000ee80000300800 */
        /* <DEDUP_REMOVED lines=29> */
[----:B------:R-:W-:Y:S04]  /*285f0*/  STS.U8 [R43+UR7+0x7e00], R18 ;  /* 0x007e00122b007988 */ /* 0x000fe80008000007 */
[----:B---3--:R-:W-:Y:S04]  /*28600*/  STS.U8 [R37+UR7+0x280], R49 ;  /* 0x0002803125007988 */ /* 0x008fe80008000007 */
[----:B----4-:R-:W-:Y:S04]  /*28610*/  STS.U8 [R37+UR7+0x680], R55 ;  /* 0x0006803725007988 */ /* 0x010fe80008000007 */
        /* <DEDUP_REMOVED lines=16> */
[----:B------:R1:W-:Y:S04]  /*28720*/  STS.U8 [R37+UR7+0x4a80], R4 ;  /* 0x004a800425007988 */ /* 0x0003e80008000007 */
[----:B0-----:R-:W2:Y:S04]  /*28730*/  LDL.LU R5, [R1+0xe9c] ;  /* 0x000e9c0001057983 */ /* 0x001ea80000300800 */
[----:B-1----:R-:W3:Y:S04]  /*28740*/  LDL.LU R4, [R1+0xe98] ;  /* 0x000e980001047983 */ /* 0x002ee80000300800 */
        /* <DEDUP_REMOVED lines=34> */
[----:B---3--:R0:W-:Y:S04]  /*28970*/  STS.U8 [R61+UR7+0xb00], R67 ;  /* 0x000b00433d007988 */ /* 0x0081e80008000007 */
[----:B------:R1:W-:Y:S04]  /*28980*/  STS.U8 [R61+UR7+0xf00], R73 ;  /* 0x000f00493d007988 */ /* 0x0003e80008000007 */
[----:B------:R2:W-:Y:S04]  /*28990*/  STS.U8 [R61+UR7+0x1300], R79 ;  /* 0x0013004f3d007988 */ /* 0x0005e80008000007 */
[----:B------:R3:W-:Y:S04]  /*289a0*/  STS.U8 [R61+UR7+0x1700], R85 ;  /* 0x001700553d007988 */ /* 0x0007e80008000007 */
[----:B------:R4:W-:Y:S04]  /*289b0*/  STS.U8 [R61+UR7+0x1b00], R92 ;  /* 0x001b005c3d007988 */ /* 0x0009e80008000007 */
[----:B------:R1:W-:Y:S04]  /*289c0*/  STS.U8 [R61+UR7+0x1f00], R12 ;  /* 0x001f000c3d007988 */ /* 0x0003e80008000007 */
[----:B------:R2:W-:Y:S04]  /*289d0*/  STS.U8 [R61+UR7+0x2300], R13 ;  /* 0x0023000d3d007988 */ /* 0x0005e80008000007 */
[----:B0-----:R-:W3:Y:S04]  /*289e0*/  LDL.LU R67, [R1+0x1a0] ;  /* 0x0001a00001437983 */ /* 0x001ee80000300800 */
[----:B-1----:R-:W3:Y:S04]  /*289f0*/  LDL.LU R73, [R1+0x18c] ;  /* 0x00018c0001497983 */ /* 0x002ee80000300800 */
[----:B--2---:R-:W2:Y:S04]  /*28a00*/  LDL.LU R79, [R1+0x178] ;  /* 0x00017800014f7983 */ /* 0x004ea80000300800 */
[----:B---3--:R-:W3:Y:S04]  /*28a10*/  LDL.LU R85, [R1+0x164] ;  /* 0x0001640001557983 */ /* 0x008ee80000300800 */
[----:B----4-:R-:W4:Y:S04]  /*28a20*/  LDL.LU R92, [R1+0x150] ;  /* 0x00015000015c7983 */ /* 0x010f280000300800 */
[----:B------:R0:W-:Y:S04]  /*28a30*/  STS.U8 [R61+UR7+0x2700], R20 ;  /* 0x002700143d007988 */ /* 0x0001e80008000007 */
[----:B------:R-:W4:Y:S04]  /*28a40*/  LDL.LU R12, [R1+0x13c] ;  /* 0x00013c00010c7983 */ /* 0x000f280000300800 */
[----:B------:R1:W-:Y:S04]  /*28a50*/  STS.U8 [R61+UR7+0x2b00], R7 ;  /* 0x002b00073d007988 */ /* 0x0003e80008000007 */
[----:B------:R-:W4:Y:S04]  /*28a60*/  LDL.LU R13, [R1+0x128] ;  /* 0x00012800010d7983 */ /* 0x000f280000300800 */
[----:B------:R0:W-:Y:S04]  /*28a70*/  STS.U8 [R61+UR7+0x2f00], R10 ;  /* 0x002f000a3d007988 */ /* 0x0001e80008000007 */
[----:B------:R0:W-:Y:S04]  /*28a80*/  STS.U8 [R61+UR7+0x3300], R15 ;  /* 0x0033000f3d007988 */ /* 0x0001e80008000007 */
[----:B------:R1:W-:Y:S04]  /*28a90*/  STS.U8 [R61+UR7+0x3700], R16 ;  /* 0x003700103d007988 */ /* 0x0003e80008000007 */
[----:B------:R1:W-:Y:S04]  /*28aa0*/  STS.U8 [R61+UR7+0x3b00], R89 ;  /* 0x003b00593d007988 */ /* 0x0003e80008000007 */
[----:B0-----:R-:W4:Y:S04]  /*28ab0*/  LDL.LU R20, [R1+0x110] ;  /* 0x0001100001147983 */ /* 0x001f280000300800 */
[----:B-1----:R-:W4:Y:S04]  /*28ac0*/  LDL.LU R7, [R1+0xf8] ;  /* 0x0000f80001077983 */ /* 0x002f280000300800 */
[----:B------:R-:W-:Y:S04]  /*28ad0*/  STS.U8 [R61+UR7+0x3f00], R55 ;  /* 0x003f00373d007988 */ /* 0x000fe80008000007 */
[----:B------:R-:W4:Y:S04]  /*28ae0*/  LDL.LU R10, [R1+0xe0] ;  /* 0x0000e000010a7983 */ /* 0x000f280000300800 */
[----:B------:R-:W4:Y:S04]  /*28af0*/  LDL.LU R15, [R1+0xc8] ;  /* 0x0000c800010f7983 */ /* 0x000f280000300800 */
[----:B------:R-:W4:Y:S04]  /*28b00*/  LDL.LU R16, [R1+0xb0] ;  /* 0x0000b00001107983 */ /* 0x000f280000300800 */
[----:B------:R0:W-:Y:S04]  /*28b10*/  STS.U8 [R61+UR7+0x4300], R4 ;  /* 0x004300043d007988 */ /* 0x0001e80008000007 */
[----:B------:R-:W4:Y:S04]  /*28b20*/  LDL.LU R89, [R1+0x98] ;  /* 0x0000980001597983 */ /* 0x000f280000300800 */
[----:B------:R1:W-:Y:S04]  /*28b30*/  STS.U8 [R61+UR7+0x4700], R2 ;  /* 0x004700023d007988 */ /* 0x0003e80008000007 */
[----:B------:R1:W-:Y:S04]  /*28b40*/  STS.U8 [R61+UR7+0x4b00], R3 ;  /* 0x004b00033d007988 */ /* 0x0003e80008000007 */
[----:B0-----:R-:W4:Y:S04]  /*28b50*/  LDL.LU R4, [R1+0xe94] ;  /* 0x000e940001047983 */ /* 0x001f280000300800 */
[----:B-1----:R-:W4:Y:S04]  /*28b60*/  LDL.LU R2, [R1+0xe90] ;  /* 0x000e900001027983 */ /* 0x002f280000300800 */
[----:B------:R-:W4:Y:S04]  /*28b70*/  LDL.LU R3, [R1+0xe8c] ;  /* 0x000e8c0001037983 */ /* 0x000f280000300800 */
        /* <DEDUP_REMOVED lines=14> */
[----:B------:R-:W-:Y:S04]  /*28c60*/  STS.U8 [R14+UR7+0x380], R67 ;  /* 0x000380430e007988 */ /* 0x000fe80008000007 */
[----:B------:R-:W-:Y:S04]  /*28c70*/  STS.U8 [R14+UR7+0x780], R73 ;  /* 0x000780490e007988 */ /* 0x000fe80008000007 */
[----:B--2---:R-:W-:Y:S04]  /*28c80*/  STS.U8 [R14+UR7+0xb80], R79 ;  /* 0x000b804f0e007988 */ /* 0x004fe80008000007 */
[----:B---3--:R-:W-:Y:S04]  /*28c90*/  STS.U8 [R14+UR7+0xf80], R85 ;  /* 0x000f80550e007988 */ /* 0x008fe80008000007 */
[----:B----4-:R-:W-:Y:S04]  /*28ca0*/  STS.U8 [R14+UR7+0x1380], R92 ;  /* 0x0013805c0e007988 */ /* 0x010fe80008000007 */
[----:B------:R-:W-:Y:S04]  /*28cb0*/  STS.U8 [R14+UR7+0x1780], R12 ;  /* 0x0017800c0e007988 */ /* 0x000fe80008000007 */
[----:B------:R-:W-:Y:S04]  /*28cc0*/  STS.U8 [R14+UR7+0x1b80], R13 ;  /* 0x001b800d0e007988 */ /* 0x000fe80008000007 */
[----:B------:R-:W-:Y:S04]  /*28cd0*/  STS.U8 [R14+UR7+0x1f80], R20 ;  /* 0x001f80140e007988 */ /* 0x000fe80008000007 */
[----:B------:R-:W-:Y:S04]  /*28ce0*/  STS.U8 [R14+UR7+0x2380], R7 ;  /* 0x002380070e007988 */ /* 0x000fe80008000007 */
[----:B------:R-:W-:Y:S04]  /*28cf0*/  STS.U8 [R14+UR7+0x2780], R10 ;  /* 0x0027800a0e007988 */ /* 0x000fe80008000007 */
[----:B------:R-:W-:Y:S04]  /*28d00*/  STS.U8 [R14+UR7+0x2b80], R15 ;  /* 0x002b800f0e007988 */ /* 0x000fe80008000007 */
[----:B------:R-:W-:Y:S04]  /*28d10*/  STS.U8 [R14+UR7+0x2f80], R16 ;  /* 0x002f80100e007988 */ /* 0x000fe80008000007 */
[----:B------:R0:W-:Y:S02]  /*28d20*/  STS.U8 [R14+UR7+0x3380], R89 ;  /* 0x003380590e007988 */ /* 0x0001e40008000007 */
[----:B0-----:R-:W0:Y:S02]  /*28d30*/  LDC R89, c[0x0][0x3a0] ;  /* 0x0000e800ff597b82 */ /* 0x001e240000000800 */
[----:B------:R1:W-:Y:S04]  /*28d40*/  STS.U8 [R14+UR7+0x3780], R3 ;  /* 0x003780030e007988 */ /* 0x0003e80008000007 */
[----:B------:R2:W-:Y:S04]  /*28d50*/  STS.U8 [R14+UR7+0x3b80], R2 ;  /* 0x003b80020e007988 */ /* 0x0005e80008000007 */
[----:B------:R3:W-:Y:S04]  /*28d60*/  STS.U8 [R14+UR7+0x3f80], R4 ;  /* 0x003f80040e007988 */ /* 0x0007e80008000007 */
[----:B------:R4:W-:Y:S04]  /*28d70*/  STS.U8 [R14+UR7+0x4380], R5 ;  /* 0x004380050e007988 */ /* 0x0009e80008000007 */
[----:B------:R3:W-:Y:S04]  /*28d80*/  STS.U8 [R14+UR7+0x4780], R0 ;  /* 0x004780000e007988 */ /* 0x0007e80008000007 */
[----:B-1----:R1:W5:Y:S04]  /*28d90*/  LDL.LU R3, [R1+0xe88] ;  /* 0x000e880001037983 */ /* 0x0023680000300800 */
[----:B--2---:R1:W5:Y:S04]  /*28da0*/  LDL.LU R2, [R1+0xe84] ;  /* 0x000e840001027983 */ /* 0x0043680000300800 */
[----:B---3--:R1:W5:Y:S04]  /*28db0*/  LDL.LU R4, [R1+0xe80] ;  /* 0x000e800001047983 */ /* 0x0083680000300800 */
[----:B----4-:R1:W5:Y:S04]  /*28dc0*/  LDL.LU R5, [R1+0xe7c] ;  /* 0x000e7c0001057983 */ /* 0x0103680000300800 */
[----:B------:R1:W5:Y:S04]  /*28dd0*/  LDL.LU R0, [R1+0xe78] ;  /* 0x000e780001007983 */ /* 0x0003680000300800 */
[----:B------:R1:W-:Y:S04]  /*28de0*/  STS.U8 [R14+UR7+0x4b80], R93 ;  /* 0x004b805d0e007988 */ /* 0x0003e80008000007 */
        /* <DEDUP_REMOVED lines=12> */
[----:B------:R1:W-:Y:S01]  /*28eb0*/  STS.U8 [R14+UR7+0x7f80], R6 ;  /* 0x007f80060e007988 */ /* 0x0003e20008000007 */
[----:B------:R2:W-:Y:S06]  /*28ec0*/  MEMBAR.ALL.CTA ;  /* 0x0000000000007992 */ /* 0x0005ec0000008000 */
[----:B--2---:R-:W2:Y:S01]  /*28ed0*/  FENCE.VIEW.ASYNC.S ;  /* 0x00000000000073c6 */ /* 0x004ea20000000000 */
[----:B0-----:R-:W-:Y:S01]  /*28ee0*/  VIADD R89, R89, 0x7f ;  /* 0x0000007f59597836 */ /* 0x001fe20000000000 */
[----:B--2---:R-:W-:Y:S04]  /*28ef0*/  BAR.SYNC.DEFER_BLOCKING 0x0 ;  /* 0x0000000000007b1d */ /* 0x004fe80000010000 */
[----:B------:R-:W-:-:S02]  /*28f00*/  ISETP.LT.OR P2, PT, R89, 0x80, P0 ;  /* 0x000000805900780c */ /* 0x000fc40000741670 */
[----:B------:R-:W-:Y:S01]  /*28f10*/  ISETP.GE.AND P3, PT, R89, 0x100, PT ;  /* 0x000001005900780c */ /* 0x000fe20003f66270 */
[----:B------:R-:W-:-:S00]  /*28f20*/  MEMBAR.ALL.CTA ;  /* 0x0000000000007992 */ /* 0x000fc00000008000 */
[----:B------:R-:W-:Y:S06]  /*28f30*/  MEMBAR.ALL.GPU ;  /* 0x0000000000007992 */ /* 0x000fec000000a000 */
[----:B------:R-:W-:-:S00]  /*28f40*/  ERRBAR ;  /* 0x00000000000079ab */ /* 0x000fc00000000000 */
[----:B------:R-:W-:Y:S08]  /*28f50*/  CGAERRBAR ;  /* 0x00000000000075ab */ /* 0x000ff00000000000 */
[----:B------:R-:W-:Y:S06]  /*28f60*/  UCGABAR_ARV ;  /* 0x00000000000079c7 */ /* 0x000fec0008000000 */
[----:B------:R-:W-:Y:S01]  /*28f70*/  UCGABAR_WAIT ;  /* 0x0000000000007dc7 */ /* 0x000fe20008000000 */
[----:B------:R-:W-:Y:S01]  /*28f80*/  CCTL.IVALL ;  /* 0x00000000ff00798f */ /* 0x000fe20002000000 */
[----:B-1----:R-:W-:Y:S05]  /*28f90*/  @P2 BRA `(.L_x_12) ;  /* 0x0000000000c02947 */ /* 0x002fea0003800000 */
[----:B------:R-:W-:Y:S02]  /*28fa0*/  UIADD3 UR9, UPT, UPT, UR7, 0x10000, URZ ;  /* 0x0001000007097890 */ /* 0x000fe4000fffe0ff */
[----:B------:R-:W-:Y:S02]  /*28fb0*/  USHF.R.U32.HI UR12, URZ, 0x4, UR7 ;  /* 0x00000004ff0c7899 */ /* 0x000fe40008011607 */
[----:B------:R-:W-:Y:S02]  /*28fc0*/  USHF.R.U32.HI UR9, URZ, 0x4, UR9 ;  /* 0x00000004ff097899 */ /* 0x000fe40008011609 */
[----:B------:R-:W-:Y:S02]  /*28fd0*/  USGXT.U32 UR12, UR12, 0xe ;  /* 0x0000000e0c0c789a */ /* 0x000fe40008000000 */
[----:B------:R-:W-:Y:S02]  /*28fe0*/  USGXT.U32 UR10, UR9, 0xe ;  /* 0x0000000e090a789a */ /* 0x000fe40008000000 */
[----:B------:R-:W-:-:S02]  /*28ff0*/  UIADD3 UR22, UP2, UPT, UR12, 0x2, URZ ;  /* 0x000000020c167890 */ /* 0x000fc4000ff5e0ff */
[----:B------:R-:W-:Y:S01]  /*29000*/  UIADD3 UR24, UP1, UPT, UR10, 0x100, URZ ;  /* 0x000001000a187890 */ /* 0x000fe2000ff3e0ff */
[----:B------:R-:W-:Y:S01]  /*29010*/  UMOV UR4, URZ ;  /* 0x000000ff00047c82 */ /* 0x000fe20008000000 */
[----:B------:R-:W-:Y:S02]  /*29020*/  UMOV UR6, URZ ;  /* 0x000000ff00067c82 */ /* 0x000fe40008000000 */
[----:B------:R-:W-:Y:S02]  /*29030*/  UIADD3.X UR25, UPT, UPT, UR4, 0x40004040, URZ, UP1, !UPT ;  /* 0x4000404004197890 */ /* 0x000fe40008ffe4ff */
[----:B------:R-:W-:Y:S02]  /*29040*/  UIADD3.X UR23, UPT, UPT, UR6, 0x40004040, URZ, UP2, !UPT ;  /* 0x4000404006177890 */ /* 0x000fe400097fe4ff */
[----:B------:R-:W-:Y:S02]  /*29050*/  UIADD3.64 UR14, UPT, UPT, UR24, 0x100, URZ ;  /* 0x00000100180e7897 */ /* 0x000fe4000fffe0ff */
[----:B------:R-:W-:-:S02]  /*29060*/  UIADD3.64 UR16, UPT, UPT, UR22, 0x2, URZ ;  /* 0x0000000216107897 */ /* 0x000fc4000fffe0ff */
[----:B------:R-:W-:Y:S02]  /*29070*/  UIADD3.64 UR20, UPT, UPT, UR22, 0x4, URZ ;  /* 0x0000000416147897 */ /* 0x000fe4000fffe0ff */
[----:B------:R-:W-:Y:S02]  /*29080*/  UIADD3.64 UR18, UPT, UPT, UR24, 0x200, URZ ;  /* 0x0000020018127897 */ /* 0x000fe4000fffe0ff */
[----:B------:R-:W-:Y:S02]  /*29090*/  UIADD3 UR9, UPT, UPT, UR5, 0x100, URZ ;  /* 0x0000010005097890 */ /* 0x000fe4000fffe0ff */
[----:B------:R-:W-:Y:S02]  /*290a0*/  UIADD3 UR6, UPT, UPT, UR5, 0x100, URZ ;  /* 0x0000010005067890 */ /* 0x000fe4000fffe0ff */
[----:B------:R-:W-:Y:S01]  /*290b0*/  UIADD3 UR4, UPT, UPT, UR5, 0x100, URZ ;  /* 0x0000010005047890 */ /* 0x000fe2000fffe0ff */
[----:B------:R-:W-:Y:S01]  /*290c0*/  UMOV UR26, 0x0 ;  /* 0x00000000001a7882 */ /* 0x000fe20000000000 */
[----:B------:R-:W-:Y:S01]  /*290d0*/  UMOV UR27, 0x10408010 ;  /* 0x10408010001b7882 */ /* 0x000fe20000000000 */
[----:B------:R-:W-:Y:S01]  /*290e0*/  UIADD3 UR40, UPT, UPT, UR5, 0x100, URZ ;  /* 0x0000010005287890 */ /* 0x000fe2000fffe0ff */
[----:B------:R-:W-:Y:S01]  /*290f0*/  UMOV UR13, 0x40004040 ;  /* 0x40004040000d7882 */ /* 0x000fe20000000000 */
[----:B------:R-:W-:Y:S01]  /*29100*/  UMOV UR11, 0x40004040 ;  /* 0x40004040000b7882 */ /* 0x000fe20000000000 */
[----:B------:R-:W-:Y:S01]  /*29110*/  UMOV UR28, 0x0 ;  /* 0x00000000001c7882 */ /* 0x000fe20000000000 */
[----:B------:R-:W-:Y:S01]  /*29120*/  UMOV UR29, 0x10408010 ;  /* 0x10408010001d7882 */ /* 0x000fe20000000000 */
[----:B------:R-:W-:Y:S01]  /*29130*/  UMOV UR30, 0x0 ;  /* 0x00000000001e7882 */ /* 0x000fe20000000000 */
[----:B------:R-:W-:Y:S01]  /*29140*/  UMOV UR31, 0x10408010 ;  /* 0x10408010001f7882 */ /* 0x000fe20000000000 */
[----:B------:R0:W-:Y:S01]  /*29150*/  UTCQMMA.2CTA gdesc[UR10], gdesc[UR12], tmem[UR5], tmem[UR26], idesc[UR27], !UPT ;  /* 0x00ff1a0c0a0075ea */ /* 0x0001e2000fa00305 */
[----:B------:R-:W-:Y:S01]  /*29160*/  UMOV UR32, 0x0 ;  /* 0x0000000000207882 */ /* 0x000fe20000000000 */
[----:B------:R-:W-:Y:S01]  /*29170*/  UMOV UR33, 0x10408010 ;  /* 0x1040801000217882 */ /* 0x000fe20000000000 */
[----:B------:R0:W-:Y:S01]  /*29180*/  UTCQMMA.2CTA gdesc[UR24], gdesc[UR22], tmem[UR5], tmem[UR28], idesc[UR29], UPT ;  /* 0x00ff1c16180075ea */ /* 0x0001e2000ba00305 */
        /* <DEDUP_REMOVED lines=8> */
[----:B------:R0:W-:Y:S01]  /*29210*/  UTCQMMA.2CTA gdesc[UR10], gdesc[UR12], tmem[UR9], tmem[UR34], idesc[UR35], !UPT ;  /* 0x00ff220c0a0075ea */ /* 0x0001e2000fa00309 */
[----:B------:R-:W-:Y:S01]  /*29220*/  UMOV UR44, 0x0 ;  /* 0x00000000002c7882 */ /* 0x000fe20000000000 */
[----:B------:R-:W-:Y:S01]  /*29230*/  UMOV UR45, 0x10408010 ;  /* 0x10408010002d7882 */ /* 0x000fe20000000000 */
[----:B------:R0:W-:Y:S01]  /*29240*/  UTCQMMA.2CTA gdesc[UR24], gdesc[UR22], tmem[UR6], tmem[UR36], idesc[UR37], UPT ;  /* 0x00ff2416180075ea */ /* 0x0001e2000ba00306 */
[----:B------:R-:W-:Y:S01]  /*29250*/  UMOV UR41, 0x3 ;  /* 0x0000000300297882 */ /* 0x000fe20000000000 */
[----:B------:R0:W-:Y:S01]  /*29260*/  UTCQMMA.2CTA gdesc[UR14], gdesc[UR16], tmem[UR4], tmem[UR38], idesc[UR39], UPT ;  /* 0x00ff26100e0075ea */ /* 0x0001e2000ba00304 */
[----:B------:R0:W-:Y:S01]  /*29270*/  UTCQMMA.2CTA gdesc[UR18], gdesc[UR20], tmem[UR40], tmem[UR44], idesc[UR45], UPT ;  /* 0x00ff2c14120075ea */ /* 0x0001e2000ba00328 */
[----:B------:R0:W-:Y:S01]  /*29280*/  UTCBAR.2CTA.MULTICAST [UR76], URZ, UR41 ;  /* 0x000000ff4c0073e9 */ /* 0x0001e20008200829 */
[----:B------:R-:W-:Y:S01]  /*29290*/  NOP ;  /* 0x0000000000007918 */ /* 0x000fe20000000000 */
.L_x_12:
[----:B0-----:R-:W-:Y:S01]  /*292a0*/  UMOV UR4, URZ ;  /* 0x000000ff00047c82 */ /* 0x001fe20008000000 */
[----:B------:R-:W-:Y:S05]  /*292b0*/  @!P3 BRA `(.L_x_13) ;  /* 0x0000015800acb947 */ /* 0x000fea0003800000 */
[----:B------:R-:W-:Y:S01]  /*292c0*/  SHF.R.S32.HI R6, RZ, 0x1f, R89 ;  /* 0x0000001fff067819 */ /* 0x000fe20000011459 */
[----:B------:R-:W-:Y:S01]  /*292d0*/  UIADD3 UR4, UPT, UPT, UR7, 0x14000, URZ ;  /* 0x0001400007047890 */ /* 0x000fe2000fffe0ff */
[----:B-----5:R-:W-:Y:S01]  /*292e0*/  IMAD.SHL.U32 R4, R4, 0x80, RZ ;  /* 0x0000008004047824 */ /* 0x020fe200078e00ff */
[----:B------:R-:W-:Y:S01]  /*292f0*/  UIADD3 UR6, UPT, UPT, UR7, 0x8000, URZ ;  /* 0x0000800007067890 */ /* 0x000fe2000fffe0ff */
[----:B------:R-:W-:Y:S01]  /*29300*/  LEA.HI R6, R6, R89, RZ, 0x7 ;  /* 0x0000005906067211 */ /* 0x000fe200078f38ff */
[----:B------:R-:W-:Y:S01]  /*29310*/  USHF.R.U32.HI UR4, URZ, 0x4, UR4 ;  /* 0x00000004ff047899 */ /* 0x000fe20008011604 */
[----:B------:R-:W-:Y:S01]  /*29320*/  IMAD.SHL.U32 R5, R5, 0x80, RZ ;  /* 0x0000008005057824 */ /* 0x000fe200078e00ff */
[----:B------:R-:W-:Y:S01]  /*29330*/  USHF.R.U32.HI UR6, URZ, 0x4, UR6 ;  /* 0x00000004ff067899 */ /* 0x000fe20008011606 */
[----:B------:R-:W-:Y:S01]  /*29340*/  SHF.R.S32.HI R6, RZ, 0x7, R6 ;  /* 0x00000007ff067819 */ /* 0x000fe20000011406 */
[----:B------:R-:W-:Y:S01]  /*29350*/  USGXT.U32 UR10, UR4, 0xe ;  /* 0x0000000e040a789a */ /* 0x000fe20008000000 */
[----:B------:R-:W-:Y:S01]  /*29360*/  IMAD.MOV.U32 R7, RZ, RZ, RZ ;  /* 0x000000ffff077224 */ /* 0x000fe200078e00ff */
[----:B------:R-:W-:Y:S01]  /*29370*/  USGXT.U32 UR12, UR6, 0xe ;  /* 0x0000000e060c789a */ /* 0x000fe20008000000 */
[----:B------:R-:W-:Y:S01]  /*29380*/  VIMNMX R6, PT, PT, R6, 0x2, !PT ;  /* 0x0000000206067848 */ /* 0x000fe20007fe0100 */
[----:B------:R-:W-:Y:S01]  /*29390*/  UIADD3 UR24, UP1, UPT, UR10, 0x100, URZ ;  /* 0x000001000a187890 */ /* 0x000fe2000ff3e0ff */
[----:B------:R-:W-:Y:S01]  /*293a0*/  SHF.R.S32.HI R8, RZ, 0x1f, R4 ;  /* 0x0000001fff087819 */ /* 0x000fe20000011404 */
[----:B------:R-:W-:-:S02]  /*293b0*/  UIADD3 UR22, UP2, UPT, UR12, 0x2, URZ ;  /* 0x000000020c167890 */ /* 0x000fc4000ff5e0ff */
[----:B------:R-:W-:Y:S01]  /*293c0*/  VIADD R6, R6, 0xfffffffe ;  /* 0xfffffffe06067836 */ /* 0x000fe20000000000 */
[----:B------:R-:W-:Y:S01]  /*293d0*/  UMOV UR4, URZ ;  /* 0x000000ff00047c82 */ /* 0x000fe20008000000 */
[----:B------:R-:W-:Y:S01]  /*293e0*/  UMOV UR6, URZ ;  /* 0x000000ff00067c82 */ /* 0x000fe20008000000 */
[----:B------:R-:W-:Y:S02]  /*293f0*/  UIADD3.X UR25, UPT, UPT, UR4, 0x40004040, URZ, UP1, !UPT ;  /* 0x4000404004197890 */ /* 0x000fe40008ffe4ff */
[----:B------:R0:W-:Y:S01]  /*29400*/  STL [R1+0xdd4], R6 ;  /* 0x000dd40601007387 */ /* 0x0001e20000100800 */
[----:B------:R-:W-:Y:S01]  /*29410*/  UIADD3.X UR23, UPT, UPT, UR6, 0x40004040, URZ, UP2, !UPT ;  /* 0x4000404006177890 */ /* 0x000fe200097fe4ff */
[----:B------:R-:W-:Y:S02]  /*29420*/  UMOV UR9, 0x1 ;  /* 0x0000000100097882 */ /* 0x000fe40000000000 */
[----:B------:R1:W-:Y:S01]  /*29430*/  STL [R1+0xdcc], RZ ;  /* 0x000dccff01007387 */ /* 0x0003e20000100800 */
[----:B------:R-:W-:-:S02]  /*29440*/  UIADD3.64 UR14, UPT, UPT, UR24, 0x100, URZ ;  /* 0x00000100180e7897 */ /* 0x000fc4000fffe0ff */
[----:B------:R-:W-:Y:S02]  /*29450*/  UIADD3.64 UR16, UPT, UPT, UR22, 0x2, URZ ;  /* 0x0000000216107897 */ /* 0x000fe4000fffe0ff */
[----:B------:R-:W-:Y:S01]  /*29460*/  UIADD3.64 UR18, UPT, UPT, UR24, 0x200, URZ ;  /* 0x0000020018127897 */ /* 0x000fe2000fffe0ff */
[----:B0-----:R-:W-:Y:S01]  /*29470*/  SHF.R.S32.HI R6, RZ, 0x1f, R5 ;  /* 0x0000001fff067819 */ /* 0x001fe20000011405 */
[----:B------:R-:W-:Y:S01]  /*29480*/  UIADD3.64 UR20, UPT, UPT, UR22, 0x4, URZ ;  /* 0x0000000416147897 */ /* 0x000fe2000fffe0ff */
[----:B------:R-:W-:Y:S01]  /*29490*/  UMOV UR11, 0x40004040 ;  /* 0x40004040000b7882 */ /* 0x000fe20000000000 */
[----:B-1----:R-:W-:-:S10]  /*294a0*/  UMOV UR13, 0x40004040 ;  /* 0x40004040000d7882 */ /* 0x002fd40000000000 */
.L_x_16:
[----:B------:R-:W2:Y:S01]  /*294b0*/  LDL R9, [R1+0xdcc] ;  /* 0x000dcc0001097983 */ /* 0x000ea20000100800 */
[----:B0-----:R-:W0:Y:S03]  /*294c0*/  LDC R12, c[0x0][0x3a0] ;  /* 0x0000e800ff0c7b82 */ /* 0x001e260000000800 */
[----:B------:R-:W3:Y:S04]  /*294d0*/  LDL.LU R11, [R1+0x1d8] ;  /* 0x0001d800010b7983 */ /* 0x000ee80000300800 */
[----:B------:R-:W4:Y:S01]  /*294e0*/  LDL.LU R8, [R1+0x1d4] ;  /* 0x0001d40001087983 */ /* 0x000f220000300800 */
[----:B------:R-:W-:Y:S01]  /*294f0*/  IMAD.U32 R7, R7, -0x80000000, RZ ;  /* 0x8000000007077824 */ /* 0x000fe200078e00ff */
[----:B------:R-:W-:-:S03]  /*29500*/  PRMT R10, RZ, 0x7610, R10 ;  /* 0x00007610ff0a7816 */ /* 0x000fc6000000000a */
[----:B------:R-:W1:Y:S01]  /*29510*/  SYNCS.PHASECHK.TRANS64.TRYWAIT P4, [UR76], R7 ;  /* 0x00000007ff0075a7 */ /* 0x000e62000808114c */
[----:B--2---:R-:W-:-:S04]  /*29520*/  VIADD R9, R9, 0x1 ;  /* 0x0000000109097836 */ /* 0x004fc80000000000 */
[----:B0-----:R-:W-:Y:S01]  /*29530*/  IMAD R12, R9, -0x80, R12 ;  /* 0xffffff80090c7824 */ /* 0x001fe200078e020c */
[----:B------:R0:W-:Y:S01]  /*29540*/  STL [R1+0xdd0], R9 ;  /* 0x000dd00901007387 */ /* 0x0001e20000100800 */
[----:B---3-5:R-:W-:-:S03]  /*29550*/  IADD3 R11, P5, PT, R4, R11, RZ ;  /* 0x0000000b040b7210 */ /* 0x028fc60007fbe0ff */
[C---:B------:R-:W-:Y:S02]  /*29560*/  ISETP.GT.AND P3, PT, R12.reuse, 0x1, PT ;  /* 0x000000010c00780c */ /* 0x040fe40003f64270 */
[----:B------:R-:W-:Y:S02]  /*29570*/  ISETP.GT.AND P2, PT, R12, 0x2, PT ;  /* 0x000000020c00780c */ /* 0x000fe40003f44270 */
[----:B0-----:R-:W-:-:S05]  /*29580*/  SHF.R.S32.HI R9, RZ, 0x1f, R4 ;  /* 0x0000001fff097819 */ /* 0x001fca0000011404 */
[----:B----4-:R-:W-:-:S05]  /*29590*/  IMAD.X R8, R9, 0x1, R8, P5 ;  /* 0x0000000109087824 */ /* 0x010fca00028e0608 */
[----:B------:R0:W-:Y:S04]  /*295a0*/  STL [R1+0x1d4], R8 ;  /* 0x0001d40801007387 */ /* 0x0001e80000100800 */
[----:B------:R0:W-:Y:S04]  /*295b0*/  STL [R1+0x1d8], R11 ;  /* 0x0001d80b01007387 */ /* 0x0001e80000100800 */
[----:B------:R0:W-:Y:S01]  /*295c0*/  STL.S16 [R1+0x1ac], R10 ;  /* 0x0001ac0a01007387 */ /* 0x0001e20000100600 */
[----:B-1----:R-:W-:Y:S05]  /*295d0*/  @!P4 BRA `(.L_x_14) ;  /* 0x000002dc0090c947 */ /* 0x002fea0003800000 */
.L_x_24:
[----:B------:R-:W2:Y:S04]  /*295e0*/  LDL R9, [R1+0x1d4] ;  /* 0x0001d40001097983 */ /* 0x000ea80000100800 */
[----:B0-----:R-:W2:Y:S04]  /*295f0*/  LDL R8, [R1+0x1d8] ;  /* 0x0001d80001087983 */ /* 0x001ea80000100800 */
[----:B------:R-:W3:Y:S04]  /*29600*/  LDL.LU R10, [R1+0x1e8] ;  /* 0x0001e800010a7983 */ /* 0x000ee80000300800 */
[----:B------:R-:W-:Y:S04]  /*29610*/  STL [R1+0x11b8], R51 ;  /* 0x0011b83301007387 */ /* 0x000fe80000100800 */
[----:B------:R0:W-:Y:S04]  /*29620*/  STL [R1+0x11bc], R51 ;  /* 0x0011bc3301007387 */ /* 0x0001e80000100800 */
[----:B0-----:R-:W4:Y:S04]  /*29630*/  LDL.LU R51, [R1+0x1e0] ;  /* 0x0001e00001337983 */ /* 0x001f280000300800 */
[----:B------:R-:W-:Y:S04]  /*29640*/  STL [R1+0x11a0], R50 ;  /* 0x0011a03201007387 */ /* 0x000fe80000100800 */
[----:B------:R-:W-:Y:S04]  /*29650*/  STL [R1+0x11a4], R50 ;  /* 0x0011a43201007387 */ /* 0x000fe80000100800 */
[----:B------:R0:W-:Y:S04]  /*29660*/  STL [R1+0x11c4], R50 ;  /* 0x0011c43201007387 */ /* 0x0001e80000100800 */
[----:B0-----:R-:W2:Y:S04]  /*29670*/  LDL.LU R50, [R1+0x1e4] ;  /* 0x0001e40001327983 */ /* 0x001ea80000300800 */
[----:B------:R-:W-:Y:S04]  /*29680*/  STL [R1+0x1188], R45 ;  /* 0x0011882d01007387 */ /* 0x000fe80000100800 */
[----:B------:R0:W-:Y:S04]  /*29690*/  STL [R1+0x118c], R45 ;  /* 0x00118c2d01007387 */ /* 0x0001e80000100800 */
[----:B0-----:R-:W2:Y:S04]  /*296a0*/  LDL.LU R45, [R1+0x1f0] ;  /* 0x0001f000012d7983 */ /* 0x001ea80000300800 */
[----:B--2---:R-:W-:Y:S04]  /*296b0*/  STL [R1+0x11c8], R45 ;  /* 0x0011c82d01007387 */ /* 0x004fe80000100800 */
        /* <DEDUP_REMOVED lines=95> */
[----:B0-----:R-:W2:Y:S01]  /*29cb0*/  LDL.LU R69, [R1+0x1ac] ;  /* 0x0001ac0001457983 */ /* 0x001ea20000300800 */
[----:B----4-:R-:W-:-:S02]  /*29cc0*/  IADD3 R51, P4, PT, R4, R51, RZ ;  /* 0x0000003304337210 */ /* 0x010fc40007f9e0ff */
[----:B------:R-:W-:Y:S01]  /*29cd0*/  SHF.R.S32.HI R15, RZ, 0x1f, R4 ;  /* 0x0000001fff0f7819 */ /* 0x000fe20000011404 */
[----:B------:R-:W-:Y:S01]  /*29ce0*/  STL [R1+0x102c], R71 ;  /* 0x00102c4701007387 */ /* 0x000fe20000100800 */
[----:B------:R-:W-:-:S03]  /*29cf0*/  ISETP.GT.AND P5, PT, R12, 0x3, PT ;  /* 0x000000030c00780c */ /* 0x000fc60003fa4270 */
        /* <DEDUP_REMOVED lines=9> */
[----:B0-----:R-:W4:Y:S04]  /*29d90*/  LDL.LU R51, [R1+0x1f4] ;  /* 0x0001f40001337983 */ /* 0x001f280000300800 */
[----:B------:R-:W4:Y:S04]  /*29da0*/  LDL.LU R11, [R1+0x1f8] ;  /* 0x0001f800010b7983 */ /* 0x000f280000300800 */
[----:B--2---:R0:W2:Y:S04]  /*29db0*/  @P3 LDG.E.U8 R69, desc[UR42][R8.64] ;  /* 0x0000002a08453981 */ /* 0x0040a8000c1e1100 */
[----:B------:R-:W2:Y:S04]  /*29dc0*/  LDL R9, [R1+0x1e0] ;  /* 0x0001e00001097983 */ /* 0x000ea80000100800 */
[----:B------:R-:W0:Y:S01]  /*29dd0*/  LDL.LU R8, [R1+0x1dc] ;  /* 0x0001dc0001087983 */ /* 0x000e220000300800 */
[----:B---3--:R-:W-:-:S02]  /*29de0*/  IADD3 R10, P3, PT, R4, R10, RZ ;  /* 0x0000000a040a7210 */ /* 0x008fc40007f7e0ff */
[----:B------:R-:W-:Y:S02]  /*29df0*/  PRMT R45, RZ, 0x7610, R45 ;  /* 0x00007610ff2d7816 */ /* 0x000fe4000000002d */
[----:B------:R-:W-:Y:S01]  /*29e00*/  PRMT R47, RZ, 0x7610, R47 ;  /* 0x00007610ff2f7816 */ /* 0x000fe2000000002f */
[----:B------:R-:W-:Y:S01]  /*29e10*/  STL [R1+0x1e8], R10 ;  /* 0x0001e80a01007387 */ /* 0x000fe20000100800 */
[C---:B------:R-:W-:Y:S02]  /*29e20*/  IMAD.X R50, R15.reuse, 0x1, R50, P3 ;  /* 0x000000010f327824 */ /* 0x040fe400018e0632 */
[----:B0-----:R-:W-:Y:S01]  /*29e30*/  IMAD.X R8, R15, 0x1, R8, P4 ;  /* 0x000000010f087824 */ /* 0x001fe200020e0608 */
[----:B------:R-:W-:-:S04]  /*29e40*/  ISETP.GT.AND P4, PT, R12, 0x4, PT ;  /* 0x000000040c00780c */ /* 0x000fc80003f84270 */
[-C--:B--2---:R-:W-:Y:S01]  /*29e50*/  @P2 LOP3.LUT R9, R9, R8.reuse, RZ, 0x3c, !PT ;  /* 0x0000000809092212 */ /* 0x084fe200078e3cff */
[----:B------:R0:W-:Y:S03]  /*29e60*/  STL [R1+0x1dc], R8 ;  /* 0x0001dc0801007387 */ /* 0x0001e60000100800 */
[----:B0-----:R-:W-:-:S04]  /*29e70*/  @P2 LOP3.LUT R8, R9, R8, RZ, 0x3c, !PT ;  /* 0x0000000809082212 */ /* 0x001fc800078e3cff */
[----:B------:R-:W-:-:S05]  /*29e80*/  @P2 LOP3.LUT R9, R9, R8, RZ, 0x3c, !PT ;  /* 0x0000000809092212 */ /* 0x000fca00078e3cff */
[----:B------:R0:W2:Y:S02]  /*29e90*/  @P2 LDG.E.U8 R45, desc[UR42][R8.64] ;  /* 0x0000002a082d2981 */ /* 0x0000a4000c1e1100 */
[----:B0-----:R-:W-:Y:S02]  /*29ea0*/  IMAD.MOV.U32 R8, RZ, RZ, R50 ;  /* 0x000000ffff087224 */ /* 0x001fe400078e0032 */
[----:B------:R-:W-:Y:S01]  /*29eb0*/  IMAD.MOV.U32 R9, RZ, RZ, R10 ;  /* 0x000000ffff097224 */ /* 0x000fe200078e000a */
[----:B--2---:R0:W-:Y:S04]  /*29ec0*/  STL [R1+0x1a8], R45 ;  /* 0x0001a82d01007387 */ /* 0x0041e80000100800 */
[----:B0-----:R-:W2:Y:S01]  /*29ed0*/  LDL.LU R45, [R1+0x11c8] ;  /* 0x0011c800012d7983 */ /* 0x001ea20000300800 */
[----:B------:R-:W-:-:S03]  /*29ee0*/  @P5 LOP3.LUT R9, R9, R8, RZ, 0x3c, !PT ;  /* 0x0000000809095212 */ /* 0x000fc600078e3cff */
[----:B------:R0:W-:Y:S01]  /*29ef0*/  STL [R1+0x1e4], R50 ;  /* 0x0001e43201007387 */ /* 0x0001e20000100800 */
[----:B------:R-:W-:-:S04]  /*29f00*/  @P5 LOP3.LUT R8, R9, R8, RZ, 0x3c, !PT ;  /* 0x0000000809085212 */ /* 0x000fc800078e3cff */
[----:B------:R-:W-:Y:S01]  /*29f10*/  @P5 LOP3.LUT R9, R9, R8, RZ, 0x3c, !PT ;  /* 0x0000000809095212 */ /* 0x000fe200078e3cff */
[----:B0-----:R-:W3:Y:S04]  /*29f20*/  LDL.LU R50, [R1+0x11c4] ;  /* 0x0011c40001327983 */ /* 0x001ee80000300800 */
[----:B------:R-:W3:Y:S01]  /*29f30*/  LDL.LU R10, [R1+0x200] ;  /* 0x00020000010a7983 */ /* 0x000ee20000300800 */
[----:B------:R-:W-:Y:S02]  /*29f40*/  PRMT R7, RZ, 0x7610, R7 ;  /* 0x00007610ff077816 */ /* 0x000fe40000000007 */
[----:B------:R-:W-:Y:S01]  /*29f50*/  ISETP.GT.AND P3, PT, R12, 0x5, PT ;  /* 0x000000050c00780c */ /* 0x000fe20003f64270 */
[----:B------:R0:W3:Y:S01]  /*29f60*/  @P5 LDG.E.U8 R47, desc[UR42][R8.64] ;  /* 0x0000002a082f5981 */ /* 0x0000e2000c1e1100 */
[----:B--2---:R-:W-:-:S05]  /*29f70*/  IADD3 R45, P6, PT, R4, R45, RZ ;  /* 0x0000002d042d7210 */ /* 0x004fca0007fde0ff */
[----:B------:R-:W-:Y:S04]  /*29f80*/  STL [R1+0x1f0], R45 ;  /* 0x0001f02d01007387 */ /* 0x000fe80000100800 */
[----:B------:R-:W2:Y:S01]  /*29f90*/  LDL.LU R8, [R1+0x1ec] ;  /* 0x0001ec0001087983 */ /* 0x000ea20000300800 */
[----:B0-----:R-:W-:Y:S01]  /*29fa0*/  IMAD.MOV.U32 R9, RZ, RZ, R45 ;  /* 0x000000ffff097224 */ /* 0x001fe200078e002d */
[----:B----4-:R-:W-:Y:S02]  /*29fb0*/  IADD3 R11, P2, PT, R4, R11, RZ ;  /* 0x0000000b040b7210 */ /* 0x010fe40007f5e0ff */
[----:B---3--:R0:W-:Y:S04]  /*29fc0*/  STL [R1+0x1a4], R47 ;  /* 0x0001a42f01007387 */ /* 0x0081e80000100800 */
[----:B0-----:R-:W3:Y:S04]  /*29fd0*/  LDL.LU R47, [R1+0x204] ;  /* 0x00020400012f7983 */ /* 0x001ee80000300800 */
[----:B------:R-:W4:Y:S04]  /*29fe0*/  LDL.LU R45, [R1+0x208] ;  /* 0x00020800012d7983 */ /* 0x000f280000300800 */
[----:B------:R-:W-:Y:S01]  /*29ff0*/  STL [R1+0x1f8], R11 ;  /* 0x0001f80b01007387 */ /* 0x000fe20000100800 */
[----:B--2---:R-:W-:-:S05]  /*2a000*/  IMAD.X R8, R15, 0x1, R8, P6 ;  /* 0x000000010f087824 */ /* 0x004fca00030e0608 */
[-C--:B------:R-:W-:Y:S01]  /*2a010*/  @P4 LOP3.LUT R9, R9, R8.reuse, RZ, 0x3c, !PT ;  /* 0x0000000809094212 */ /* 0x080fe200078e3cff */
[----:B------:R0:W-:Y:S03]  /*2a020*/  STL [R1+0x1ec], R8 ;  /* 0x0001ec0801007387 */ /* 0x0001e60000100800 */
[----:B0-----:R-:W-:-:S04]  /*2a030*/  @P4 LOP3.LUT R8, R9, R8, RZ, 0x3c, !PT ;  /* 0x0000000809084212 */ /* 0x001fc800078e3cff */
[----:B------:R-:W-:-:S05]  /*2a040*/  @P4 LOP3.LUT R9, R9, R8, RZ, 0x3c, !PT ;  /* 0x0000000809094212 */ /* 0x000fca00078e3cff */
[----:B------:R0:W2:Y:S01]  /*2a050*/  @P4 LDG.E.U8 R7, desc[UR42][R8.64] ;  /* 0x0000002a08074981 */ /* 0x0000a2000c1e1100 */
[----:B------:R-:W-:-:S04]  /*2a060*/  IMAD.X R51, R15, 0x1, R51, P2 ;  /* 0x000000010f337824 */ /* 0x000fc800010e0633 */
[----:B0-----:R-:W-:Y:S02]  /*2a070*/  IMAD.MOV.U32 R8, RZ, RZ, R51 ;  /* 0x000000ffff087224 */ /* 0x001fe400078e0033 */
[----:B------:R-:W-:-:S05]  /*2a080*/  IMAD.MOV.U32 R9, RZ, RZ, R11 ;  /* 0x000000ffff097224 */ /* 0x000fca00078e000b */
[----:B------:R-:W-:-:S04]  /*2a090*/  @P3 LOP3.LUT R9, R9, R8, RZ, 0x3c, !PT ;  /* 0x0000000809093212 */ /* 0x000fc800078e3cff */
[C---:B------:R-:W-:Y:S02]  /*2a0a0*/  @P3 LOP3.LUT R8, R9.reuse, R8, RZ, 0x3c, !PT ;  /* 0x0000000809083212 */ /* 0x040fe400078e3cff */
[----:B------:R-:W-:Y:S02]  /*2a0b0*/  PRMT R50, RZ, 0x7610, R50 ;  /* 0x00007610ff327816 */ /* 0x000fe40000000032 */
[----:B------:R-:W-:Y:S02]  /*2a0c0*/  IADD3 R10, P5, PT, R4, R10, RZ ;  /* 0x0000000a040a7210 */ /* 0x000fe40007fbe0ff */
[----:B------:R-:W-:-:S05]  /*2a0d0*/  @P3 LOP3.LUT R9, R9, R8, RZ, 0x3c, !PT ;  /* 0x0000000809093212 */ /* 0x000fca00078e3cff */
[----:B------:R0:W3:Y:S04]  /*2a0e0*/  @P3 LDG.E.U8 R50, desc[UR42][R8.64] ;  /* 0x0000002a08323981 */ /* 0x0000e8000c1e1100 */
[----:B--2---:R1:W-:Y:S04]  /*2a0f0*/  STL [R1+0x1a0], R7 ;  /* 0x0001a00701007387 */ /* 0x0043e80000100800 */
[----:B-1----:R-:W2:Y:S04]  /*2a100*/  LDL.LU R7, [R1+0x11c0] ;  /* 0x0011c00001077983 */ /* 0x002ea80000300800 */
[----:B------:R1:W-:Y:S04]  /*2a110*/  STL [R1+0x1f4], R51 ;  /* 0x0001f43301007387 */ /* 0x0003e80000100800 */
[----:B-1----:R-:W2:Y:S04]  /*2a120*/  LDL.LU R51, [R1+0x11bc] ;  /* 0x0011bc0001337983 */ /* 0x002ea80000300800 */
[----:B------:R-:W2:Y:S04]  /*2a130*/  LDL.LU R11, [R1+0x210] ;  /* 0x00021000010b7983 */ /* 0x000ea80000300800 */
[----:B------:R-:W-:Y:S04]  /*2a140*/  STL [R1+0x200], R10 ;  /* 0x0002000a01007387 */ /* 0x000fe80000100800 */
[----:B------:R-:W2:Y:S01]  /*2a150*/  LDL.LU R8, [R1+0x1fc] ;  /* 0x0001fc0001087983 */ /* 0x000ea20000300800 */
[----:B------:R-:W-:Y:S01]  /*2a160*/  ISETP.GT.AND P2, PT, R12, 0x6, PT ;  /* 0x000000060c00780c */ /* 0x000fe20003f44270 */
[----:B0-----:R-:W-:Y:S01]  /*2a170*/  IMAD.MOV.U32 R9, RZ, RZ, R10 ;  /* 0x000000ffff097224 */ /* 0x001fe200078e000a */
[----:B----4-:R-:W-:Y:S01]  /*2a180*/  IADD3 R45, P3, PT, R4, R45, RZ ;  /* 0x0000002d042d7210 */ /* 0x010fe20007f7e0ff */
[----:B---3--:R0:W-:Y:S04]  /*2a190*/  STL [R1+0x19c], R50 ;  /* 0x00019c3201007387 */ /* 0x0081e80000100800 */
[----:B0-----:R-:W3:Y:S04]  /*2a1a0*/  LDL.LU R50, [R1+0x214] ;  /* 0x0002140001327983 */ /* 0x001ee80000300800 */
[----:B------:R-:W4:Y:S04]  /*2a1b0*/  LDL.LU R10, [R1+0x218] ;  /* 0x00021800010a7983 */ /* 0x000f280000300800 */
[----:B------:R-:W-:Y:S01]  /*2a1c0*/  STL [R1+0x208], R45 ;  /* 0x0002082d01007387 */ /* 0x000fe20000100800 */
[----:B--2---:R-:W-:Y:S01]  /*2a1d0*/  PRMT R51, RZ, 0x7610, R51 ;  /* 0x00007610ff337816 */ /* 0x004fe20000000033 */
[----:B------:R-:W-:-:S05]  /*2a1e0*/  IMAD.X R8, R15, 0x1, R8, P5 ;  /* 0x000000010f087824 */ /* 0x000fca00028e0608 */
[-C--:B------:R-:W-:Y:S01]  /*2a1f0*/  @P2 LOP3.LUT R9, R9, R8.reuse, RZ, 0x3c, !PT ;  /* 0x0000000809092212 */ /* 0x080fe200078e3cff */
[----:B------:R0:W-:Y:S03]  /*2a200*/  STL [R1+0x1fc], R8 ;  /* 0x0001fc0801007387 */ /* 0x0001e60000100800 */
[----:B0-----:R-:W-:-:S04]  /*2a210*/  @P2 LOP3.LUT R8, R9, R8, RZ, 0x3c, !PT ;  /* 0x0000000809082212 */ /* 0x001fc800078e3cff */
[----:B------:R-:W-:-:S05]  /*2a220*/  @P2 LOP3.LUT R9, R9, R8, RZ, 0x3c, !PT ;  /* 0x0000000809092212 */ /* 0x000fca00078e3cff */
[----:B------:R0:W2:Y:S01]  /*2a230*/  @P2 LDG.E.U8 R51, desc[UR42][R8.64] ;  /* 0x0000002a08332981 */ /* 0x0000a2000c1e1100 */
[----:B------:R-:W-:Y:S01]  /*2a240*/  ISETP.GT.AND P4, PT, R12, 0x7, PT ;  /* 0x000000070c00780c */ /* 0x000fe20003f84270 */
[----:B------:R-:W-:Y:S01]  /*2a250*/  IMAD.X R47, R15, 0x1, R47, P3 ;  /* 0x000000010f2f7824 */ /* 0x000fe200018e062f */
[----:B------:R-:W-:-:S03]  /*2a260*/  PRMT R7, RZ, 0x7610, R7 ;  /* 0x00007610ff077816 */ /* 0x000fc60000000007 */
[----:B0-----:R-:W-:-:S08]  /*2a270*/  IMAD.MOV.U32 R9, RZ, RZ, R47 ;  /* 0x000000ffff097224 */ /* 0x001fd000078e002f */
[----:B------:R-:W-:-:S05]  /*2a280*/  @P4 IMAD.MOV.U32 R8, RZ, RZ, R45 ;  /* 0x000000ffff084224 */ /* 0x000fca00078e002d */
[----:B------:R0:W3:Y:S04]  /*2a290*/  @P4 LDG.E.U8 R7, desc[UR42][R8.64] ;  /* 0x0000002a08074981 */ /* 0x0000e8000c1e1100 */
[----:B--2---:R1:W-:Y:S04]  /*2a2a0*/  STL [R1+0x198], R51 ;  /* 0x0001983301007387 */ /* 0x0043e80000100800 */
[----:B-1----:R-:W2:Y:S04]  /*2a2b0*/  LDL.LU R51, [R1+0x11b8] ;  /* 0x0011b80001337983 */ /* 0x002ea80000300800 */
[----:B------:R1:W-:Y:S04]  /*2a2c0*/  STL [R1+0x204], R47 ;  /* 0x0002042f01007387 */ /* 0x0003e80000100800 */
[----:B-1----:R-:W2:Y:S04]  /*2a2d0*/  LDL.LU R47, [R1+0x220] ;  /* 0x00022000012f7983 */ /* 0x002ea80000300800 */
[----:B------:R-:W2:Y:S01]  /*2a2e0*/  LDL.LU R9, [R1+0x20c] ;  /* 0x00020c0001097983 */ /* 0x000ea20000300800 */
[----:B------:R-:W-:-:S02]  /*2a2f0*/  ISETP.GT.AND P3, PT, R12, 0x8, PT ;  /* 0x000000080c00780c */ /* 0x000fc40003f64270 */
[----:B------:R-:W-:Y:S02]  /*2a300*/  ISETP.GT.AND P2, PT, R12, 0x9, PT ;  /* 0x000000090c00780c */ /* 0x000fe40003f44270 */
[C---:B------:R-:W-:Y:S02]  /*2a310*/  IADD3 R11, P5, PT, R4.reuse, R11, RZ ;  /* 0x0000000b040b7210 */ /* 0x040fe40007fbe0ff */
[----:B----4-:R-:W-:-:S03]  /*2a320*/  IADD3 R10, P4, PT, R4, R10, RZ ;  /* 0x0000000a040a7210 */ /* 0x010fc60007f9e0ff */
[----:B------:R-:W-:Y:S02]  /*2a330*/  STL [R1+0x210], R11 ;  /* 0x0002100b01007387 */ /* 0x000fe40000100800 */
[----:B---3--:R-:W-:Y:S02]  /*2a340*/  IMAD.X R50, R15, 0x1, R50, P4 ;  /* 0x000000010f327824 */ /* 0x008fe400020e0632 */
[----:B0-----:R-:W-:Y:S01]  /*2a350*/  @P3 IMAD.MOV.U32 R8, RZ, RZ, R11 ;  /* 0x000000ffff083224 */ /* 0x001fe200078e000b */
[----:B------:R0:W-:Y:S01]  /*2a360*/  STL [R1+0x194], R7 ;  /* 0x0001940701007387 */ /* 0x0001e20000100800 */
[----:B------:R-:W-:-:S03]  /*2a370*/  PRMT R73, RZ, 0x7610, R73 ;  /* 0x00007610ff497816 */ /* 0x000fc60000000049 */
[----:B0-----:R-:W3:Y:S04]  /*2a380*/  LDL.LU R7, [R1+0x224] ;  /* 0x0002240001077983 */ /* 0x001ee80000300800 */
[----:B------:R-:W4:Y:S04]  /*2a390*/  LDL.LU R45, [R1+0x228] ;  /* 0x00022800012d7983 */ /* 0x000f280000300800 */
[----:B------:R-:W-:Y:S01]  /*2a3a0*/  STL [R1+0x218], R10 ;  /* 0x0002180a01007387 */ /* 0x000fe20000100800 */
[----:B--2---:R-:W-:Y:S01]  /*2a3b0*/  PRMT R51, RZ, 0x7610, R51 ;  /* 0x00007610ff337816 */ /* 0x004fe20000000033 */
[----:B------:R-:W-:Y:S01]  /*2a3c0*/  IMAD.X R9, R15, 0x1, R9, P5 ;  /* 0x000000010f097824 */ /* 0x000fe200028e0609 */
[----:B------:R-:W-:-:S04]  /*2a3d0*/  IADD3 R47, P5, PT, R4, R47, RZ ;  /* 0x0000002f042f7210 */ /* 0x000fc80007fbe0ff */
[----:B------:R0:W-:Y:S04]  /*2a3e0*/  STL [R1+0x20c], R9 ;  /* 0x00020c0901007387 */ /* 0x0001e80000100800 */
[----:B------:R1:W2:Y:S04]  /*2a3f0*/  @P3 LDG.E.U8 R51, desc[UR42][R8.64] ;  /* 0x0000002a08333981 */ /* 0x0002a8000c1e1100 */
[----:B------:R-:W2:Y:S01]  /*2a400*/  LDL.LU R11, [R1+0x230] ;  /* 0x00023000010b7983 */ /* 0x000ea20000300800 */
[----:B-1----:R-:W-:Y:S02]  /*2a410*/  @P2 IMAD.MOV.U32 R8, RZ, RZ, R10 ;  /* 0x000000ffff082224 */ /* 0x002fe400078e000a */
[----:B0-----:R-:W-:Y:S01]  /*2a420*/  @P2 IMAD.MOV.U32 R9, RZ, RZ, R50 ;  /* 0x000000ffff092224 */ /* 0x001fe200078e0032 */
[----:B------:R0:W-:Y:S04]  /*2a430*/  STL [R1+0x214], R50 ;  /* 0x0002143201007387 */ /* 0x0001e80000100800 */
[----:B------:R1:W2:Y:S04]  /*2a440*/  @P2 LDG.E.U8 R73, desc[UR42][R8.64] ;  /* 0x0000002a08492981 */ /* 0x0002a8000c1e1100 */
[----:B0-----:R-:W2:Y:S04]  /*2a450*/  LDL.LU R50, [R1+0x234] ;  /* 0x0002340001327983 */ /* 0x001ea80000300800 */
[----:B------:R0:W-:Y:S01]  /*2a460*/  STL [R1+0x220], R47 ;  /* 0x0002202f01007387 */ /* 0x0001e20000100800 */
[----:B-1----:R-:W-:-:S03]  /*2a470*/  IMAD.MOV.U32 R9, RZ, RZ, R47 ;  /* 0x000000ffff097224 */ /* 0x002fc600078e002f */
[----:B------:R-:W2:Y:S04]  /*2a480*/  LDL.LU R10, [R1+0x238] ;  /* 0x00023800010a7983 */ /* 0x000ea80000300800 */
[----:B0-----:R-:W2:Y:S04]  /*2a490*/  LDL.LU R47, [R1+0x11b4] ;  /* 0x0011b400012f7983 */ /* 0x001ea80000300800 */
[----:B------:R-:W2:Y:S01]  /*2a4a0*/  LDL.LU R8, [R1+0x21c] ;  /* 0x00021c0001087983 */ /* 0x000ea20000300800 */
[----:B------:R-:W-:Y:S02]  /*2a4b0*/  ISETP.GT.AND P4, PT, R12, 0xa, PT ;  /* 0x0000000a0c00780c */ /* 0x000fe40003f84270 */
[----:B----4-:R-:W-:-:S05]  /*2a4c0*/  IADD3 R45, P2, PT, R4, R45, RZ ;  /* 0x0000002d042d7210 */ /* 0x010fca0007f5e0ff */
[----:B------:R-:W-:Y:S01]  /*2a4d0*/  STL [R1+0x228], R45 ;  /* 0x0002282d01007387 */ /* 0x000fe20000100800 */
[----:B------:R-:W-:Y:S01]  /*2a4e0*/  PRMT R46, RZ, 0x7610, R46 ;  /* 0x00007610ff2e7816 */ /* 0x000fe2000000002e */
[----:B--2---:R-:W-:-:S05]  /*2a4f0*/  IMAD.X R8, R15, 0x1, R8, P5 ;  /* 0x000000010f087824 */ /* 0x004fca00028e0608 */
[-C--:B------:R-:W-:Y:S01]  /*2a500*/  @P4 LOP3.LUT R9, R9, R8.reuse, RZ, 0x3c, !PT ;  /* 0x0000000809094212 */ /* 0x080fe200078e3cff */
[----:B------:R0:W-:Y:S03]  /*2a510*/  STL [R1+0x21c], R8 ;  /* 0x00021c0801007387 */ /* 0x0001e60000100800 */
[----:B0-----:R-:W-:-:S04]  /*2a520*/  @P4 LOP3.LUT R8, R9, R8, RZ, 0x3c, !PT ;  /* 0x0000000809084212 */ /* 0x001fc800078e3cff */
[----:B------:R-:W-:-:S05]  /*2a530*/  @P4 LOP3.LUT R9, R9, R8, RZ, 0x3c, !PT ;  /* 0x0000000809094212 */ /* 0x000fca00078e3cff */
[----:B------:R0:W2:Y:S01]  /*2a540*/  @P4 LDG.E.U8 R46, desc[UR42][R8.64] ;  /* 0x0000002a082e4981 */ /* 0x0000a2000c1e1100 */
[----:B------:R-:W-:Y:S01]  /*2a550*/  ISETP.GT.AND P3, PT, R12, 0xb, PT ;  /* 0x0000000b0c00780c */ /* 0x000fe20003f64270 */
[----:B---3--:R-:W-:-:S04]  /*2a560*/  IMAD.X R7, R15, 0x1, R7, P2 ;  /* 0x000000010f077824 */ /* 0x008fc800010e0607 */
[----:B0-----:R-:W-:Y:S02]  /*2a570*/  IMAD.MOV.U32 R8, RZ, RZ, R7 ;  /* 0x000000ffff087224 */ /* 0x001fe400078e0007 */
[----:B------:R-:W-:-:S06]  /*2a580*/  IMAD.MOV.U32 R9, RZ, RZ, R45 ;  /* 0x000000ffff097224 */ /* 0x000fcc00078e002d */
        /* <DEDUP_REMOVED lines=9> */
[----:B-1----:R-:W4:Y:S04]  /*2a620*/  LDL.LU R7, [R1+0x11ac] ;  /* 0x0011ac0001077983 */ /* 0x002f280000300800 */
[----:B------:R-:W2:Y:S04]  /*2a630*/  LDL.LU R45, [R1+0x240] ;  /* 0x00024000012d7983 */ /* 0x000ea80000300800 */
[----:B------:R-:W-:Y:S04]  /*2a640*/  STL [R1+0x230], R11 ;  /* 0x0002300b01007387 */ /* 0x000fe80000100800 */
[----:B------:R-:W2:Y:S01]  /*2a650*/  LDL.LU R8, [R1+0x22c] ;  /* 0x00022c0001087983 */ /* 0x000ea20000300800 */
[----:B------:R-:W-:Y:S01]  /*2a660*/  ISETP.GT.AND P2, PT, R12, 0xc, PT ;  /* 0x0000000c0c00780c */ /* 0x000fe20003f44270 */
[----:B0-----:R-:W-:Y:S01]  /*2a670*/  IMAD.MOV.U32 R9, RZ, RZ, R11 ;  /* 0x000000ffff097224 */ /* 0x001fe200078e000b */
[----:B------:R-:W-:Y:S01]  /*2a680*/  IADD3 R10, P3, PT, R4, R10, RZ ;  /* 0x0000000a040a7210 */ /* 0x000fe20007f7e0ff */
[----:B---3--:R0:W-:Y:S04]  /*2a690*/  STL [R1+0x188], R91 ;  /* 0x0001885b01007387 */ /* 0x0081e80000100800 */
[----:B0-----:R-:W3:Y:S04]  /*2a6a0*/  LDL.LU R91, [R1+0x244] ;  /* 0x00024400015b7983 */ /* 0x001ee80000300800 */
[----:B------:R-:W3:Y:S04]  /*2a6b0*/  LDL.LU R11, [R1+0x248] ;  /* 0x00024800010b7983 */ /* 0x000ee80000300800 */
[----:B------:R-:W-:Y:S01]  /*2a6c0*/  STL [R1+0x238], R10 ;  /* 0x0002380a01007387 */ /* 0x000fe20000100800 */
[----:B----4-:R-:W-:Y:S01]  /*2a6d0*/  PRMT R7, RZ, 0x7610, R7 ;  /* 0x00007610ff077816 */ /* 0x010fe20000000007 */
[----:B--2---:R-:W-:-:S05]  /*2a6e0*/  IMAD.X R8, R15, 0x1, R8, P5 ;  /* 0x000000010f087824 */ /* 0x004fca00028e0608 */
[-C--:B------:R-:W-:Y:S01]  /*2a6f0*/  @P2 LOP3.LUT R9, R9, R8.reuse, RZ, 0x3c, !PT ;  /* 0x0000000809092212 */ /* 0x080fe200078e3cff */
[----:B------:R0:W-:Y:S03]  /*2a700*/  STL [R1+0x22c], R8 ;  /* 0x00022c0801007387 */ /* 0x0001e60000100800 */
[----:B0-----:R-:W-:-:S04]  /*2a710*/  @P2 LOP3.LUT R8, R9, R8, RZ, 0x3c, !PT ;  /* 0x0000000809082212 */ /* 0x001fc800078e3cff */
[----:B------:R-:W-:-:S05]  /*2a720*/  @P2 LOP3.LUT R9, R9, R8, RZ, 0x3c, !PT ;  /* 0x0000000809092212 */ /* 0x000fca00078e3cff */
[----:B------:R0:W2:Y:S01]  /*2a730*/  @P2 LDG.E.U8 R7, desc[UR42][R8.64] ;  /* 0x0000002a08072981 */ /* 0x0000a2000c1e1100 */
[----:B------:R-:W-:Y:S01]  /*2a740*/  ISETP.GT.AND P4, PT, R12, 0xd, PT ;  /* 0x0000000d0c00780c */ /* 0x000fe20003f84270 */
[----:B------:R-:W-:-:S04]  /*2a750*/  IMAD.X R50, R15, 0x1, R50, P3 ;  /* 0x000000010f327824 */ /* 0x000fc800018e0632 */
[----:B0-----:R-:W-:Y:S02]  /*2a760*/  IMAD.MOV.U32 R8, RZ, RZ, R50 ;  /* 0x000000ffff087224 */ /* 0x001fe400078e0032 */
[----:B------:R-:W-:-:S06]  /*2a770*/  IMAD.MOV.U32 R9, RZ, RZ, R10 ;  /* 0x000000ffff097224 */ /* 0x000fcc00078e000a */
[----:B------:R-:W-:-:S04]  /*2a780*/  @P4 LOP3.LUT R9, R9, R8, RZ, 0x3c, !PT ;  /* 0x0000000809094212 */ /* 0x000fc800078e3cff */
[C---:B------:R-:W-:Y:S02]  /*2a790*/  @P4 LOP3.LUT R8, R9.reuse, R8, RZ, 0x3c, !PT ;  /* 0x0000000809084212 */ /* 0x040fe400078e3cff */
[----:B------:R-:W-:Y:S02]  /*2a7a0*/  PRMT R46, RZ, 0x7610, R46 ;  /* 0x00007610ff2e7816 */ /* 0x000fe4000000002e */
[----:B------:R-:W-:Y:S02]  /*2a7b0*/  IADD3 R45, P5, PT, R4, R45, RZ ;  /* 0x0000002d042d7210 */ /* 0x000fe40007fbe0ff */
[----:B------:R-:W-:-:S05]  /*2a7c0*/  @P4 LOP3.LUT R9, R9, R8, RZ, 0x3c, !PT ;  /* 0x0000000809094212 */ /* 0x000fca00078e3cff */
[----:B------:R0:W4:Y:S04]  /*2a7d0*/  @P4 LDG.E.U8 R46, desc[UR42][R8.64] ;  /* 0x0000002a082e4981 */ /* 0x000128000c1e1100 */
        /* <DEDUP_REMOVED lines=9> */
[----:B---3--:R-:W-:Y:S01]  /*2a870*/  IADD3 R11, P4, PT, R4, R11, RZ ;  /* 0x0000000b040b7210 */ /* 0x008fe20007f9e0ff */
[----:B----4-:R0:W-:Y:S04]  /*2a880*/  STL [R1+0x180], R46 ;  /* 0x0001802e01007387 */ /* 0x0101e80000100800 */
        /* <DEDUP_REMOVED lines=42> */
[----:B------:R-:W2:Y:S04]  /*2ab30*/  LDL.LU R45, [R1+0xa7c] ;  /* 0x000a7c00012d7983 */ /* 0x000ea80000300800 */
[----:B------:R1:W-:Y:S04]  /*2ab40*/  STL [R1+0x260], R91 ;  /* 0x0002605b01007387 */ /* 0x0003e80000100800 */
[----:B------:R1:W2:Y:S04]  /*2ab50*/  @P3 LDG.E.U8 R59, desc[UR42][R8.64] ;  /* 0x0000002a083b3981 */ /* 0x0002a8000c1e1100 */
[----:B0-----:R-:W2:Y:S01]  /*2ab60*/  LDL.LU R46, [R1+0xa80] ;  /* 0x000a8000012e7983 */ /* 0x001ea20000300800 */
[----:B-1----:R-:W-:-:S03]  /*2ab70*/  IMAD.MOV.U32 R9, RZ, RZ, R91 ;  /* 0x000000ffff097224 */ /* 0x002fc600078e005b */
[----:B------:R-:W2:Y:S04]  /*2ab80*/  LDL.LU R91, [R1+0x119c] ;  /* 0x00119c00015b7983 */ /* 0x000ea80000300800 */
        /* <DEDUP_REMOVED lines=202> */
[----:B------:R-:W3:Y:S01]  /*2b830*/  LDL.LU R46, [R1+0xaec] ;  /* 0x000aec00012e7983 */ /* 0x000ee20000300800 */
[----:B------:R-:W-:-:S03]  /*2b840*/  PRMT R65, RZ, 0x7610, R65 ;  /* 0x00007610ff417816 */ /* 0x000fc60000000041 */
[----:B------:R0:W-:Y:S04]  /*2b850*/  STL [R1+0x140], R11 ;  /* 0x0001400b01007387 */ /* 0x0001e80000100800 */
[----:B0-----:R-:W4:Y:S04]  /*2b860*/  LDL.LU R11, [R1+0xaf0] ;  /* 0x000af000010b7983 */ /* 0x001f280000300800 */
        /* <DEDUP_REMOVED lines=59> */
[----:B------:R-:W-:Y:S01]  /*2bc20*/  IMAD.X R10, R15, 0x1, R10, P3 ;  /* 0x000000010f0a7824 */ /* 0x000fe200018e060a */
[----:B------:R-:W-:Y:S02]  /*2bc30*/  PRMT R37, RZ, 0x7610, R37 ;  /* 0x00007610ff257816 */ /* 0x000fe40000000025 */
[----:B------:R-:W-:Y:S01]  /*2bc40*/  IADD3 R11, P5, PT, R4, R11, RZ ;  /* 0x0000000b040b7210 */ /* 0x000fe20007fbe0ff */
[----:B0-----:R-:W-:-:S08]  /*2bc50*/  IMAD.MOV.U32 R9, RZ, RZ, R10 ;  /* 0x000000ffff097224 */ /* 0x001fd000078e000a */
[----:B------:R-:W-:-:S05]  /*2bc60*/  @P4 IMAD.MOV.U32 R8, RZ, RZ, R90 ;  /* 0x000000ffff084224 */ /* 0x000fca00078e005a */
[----:B------:R0:W4:Y:S04]  /*2bc70*/  @P4 LDG.E.U8 R37, desc[UR42][R8.64] ;  /* 0x0000002a08254981 */ /* 0x000128000c1e1100 */
[----:B--2---:R1:W-:Y:S04]  /*2bc80*/  STL [R1+0x130], R46 ;  /* 0x0001302e01007387 */ /* 0x0043e80000100800 */
[----:B-1----:R-:W2:Y:S04]  /*2bc90*/  LDL.LU R46, [R1+0x1160] ;  /* 0x00116000012e7983 */ /* 0x002ea80000300800 */
[----:B------:R1:W-:Y:S04]  /*2bca0*/  STL [R1+0xafc], R10 ;  /* 0x000afc0a01007387 */ /* 0x0003e80000100800 */
[----:B-1----:R-:W2:Y:S04]  /*2bcb0*/  LDL.LU R10, [R1+0xb18] ;  /* 0x000b1800010a7983 */ /* 0x002ea80000300800 */
[----:B------:R1:W-:Y:S04]  /*2bcc0*/  STL [R1+0xb08], R11 ;  /* 0x000b080b01007387 */ /* 0x0003e80000100800 */
[----:B------:R-:W2:Y:S01]  /*2bcd0*/  LDL.LU R8, [R1+0xb04] ;  /* 0x000b040001087983 */ /* 0x000ea20000300800 */
[----:B------:R-:W-:Y:S01]  /*2bce0*/  ISETP.GT.AND P3, PT, R12, 0x26, PT ;  /* 0x000000260c00780c */ /* 0x000fe20003f64270 */
[----:B0-----:R-:W-:Y:S01]  /*2bcf0*/  IMAD.MOV.U32 R9, RZ, RZ, R11 ;  /* 0x000000ffff097224 */ /* 0x001fe200078e000b */
[----:B---3--:R-:W-:Y:S01]  /*2bd00*/  IADD3 R86, P4, PT, R4, R86, RZ ;  /* 0x0000005604567210 */ /* 0x008fe20007f9e0ff */
[----:B-1----:R-:W3:Y:S04]  /*2bd10*/  LDL.LU R11, [R1+0xb14] ;  /* 0x000b1400010b7983 */ /* 0x002ee80000300800 */
[----:B------:R-:W3:Y:S04]  /*2bd20*/  LDL.LU R90, [R1+0xb1c] ;  /* 0x000b1c00015a7983 */ /* 0x000ee80000300800 */
[----:B----4-:R0:W-:Y:S04]  /*2bd30*/  STL [R1+0x12c], R37 ;  /* 0x00012c2501007387 */ /* 0x0101e80000100800 */
[----:B0-----:R-:W4:Y:S04]  /*2bd40*/  LDL.LU R37, [R1+0xb20] ;  /* 0x000b200001257983 */ /* 0x001f280000300800 */
        /* <DEDUP_REMOVED lines=10> */
[----:B------:R-:W-:-:S04]  /*2bdf0*/  PRMT R54, RZ, 0x7610, R54 ;  /* 0x00007610ff367816 */ /* 0x000fc80000000036 */
[----:B------:R-:W-:Y:S07]  /*2be00*/  STL [R1+0xb0c], R93 ;  /* 0x000b0c5d01007387 */ /* 0x000fee0000100800 */
[----:B0-----:R-:W-:Y:S02]  /*2be10*/  @P2 IMAD.MOV.U32 R8, RZ, RZ, R86 ;  /* 0x000000ffff082224 */ /* 0x001fe400078e0056 */
[----:B------:R-:W-:-:S05]  /*2be20*/  @P2 IMAD.MOV.U32 R9, RZ, RZ, R93 ;  /* 0x000000ffff092224 */ /* 0x000fca00078e005d */
[----:B------:R0:W3:Y:S04]  /*2be30*/  @P2 LDG.E.U8 R54, desc[UR42][R8.64] ;  /* 0x0000002a08362981 */ /* 0x0000e8000c1e1100 */
[----:B--2---:R1:W-:Y:S04]  /*2be40*/  STL [R1+0x128], R46 ;  /* 0x0001282e01007387 */ /* 0x0043e80000100800 */
[----:B-1----:R-:W2:Y:S01]  /*2be50*/  LDL.LU R46, [R1+0xb28] ;  /* 0x000b2800012e7983 */ /* 0x002ea20000300800 */
[C---:B------:R-:W-:Y:S02]  /*2be60*/  ISETP.GT.AND P4, PT, R12.reuse, 0x28, PT ;  /* 0x000000280c00780c */ /* 0x040fe40003f84270 */
[----:B------:R-:W-:-:S02]  /*2be70*/  ISETP.GT.AND P3, PT, R12, 0x29, PT ;  /* 0x000000290c00780c */ /* 0x000fc40003f64270 */
[C---:B------:R-:W-:Y:S02]  /*2be80*/  IADD3 R10, P5, PT, R4.reuse, R10, RZ ;  /* 0x0000000a040a7210 */ /* 0x040fe40007fbe0ff */
[----:B----4-:R-:W-:Y:S02]  /*2be90*/  IADD3 R37, P2, PT, R4, R37, RZ ;  /* 0x0000002504257210 */ /* 0x010fe40007f5e0ff */
[----:B0-----:R-:W-:Y:S01]  /*2bea0*/  PRMT R8, RZ, 0x7610, R8 ;  /* 0x00007610ff087816 */ /* 0x001fe20000000008 */
[----:B------:R-:W-:Y:S01]  /*2beb0*/  STL [R1+0xb18], R10 ;  /* 0x000b180a01007387 */ /* 0x000fe20000100800 */
[C---:B---3--:R-:W-:Y:S02]  /*2bec0*/  IMAD.X R11, R15.reuse, 0x1, R11, P5 ;  /* 0x000000010f0b7824 */ /* 0x048fe400028e060b */
[----:B------:R-:W-:Y:S01]  /*2bed0*/  IMAD.X R90, R15, 0x1, R90, P2 ;  /* 0x000000010f5a7824 */ /* 0x000fe200010e065a */
[----:B------:R-:W3:Y:S01]  /*2bee0*/  LDL.LU R93, [R1+0xb2c] ;  /* 0x000b2c00015d7983 */ /* 0x000ee20000300800 */
[----:B------:R-:W-:-:S03]  /*2bef0*/  PRMT R49, RZ, 0x7610, R49 ;  /* 0x00007610ff317816 */ /* 0x000fc60000000031 */
[----:B------:R0:W-:Y:S04]  /*2bf00*/  STL [R1+0x124], R54 ;  /* 0x0001243601007387 */ /* 0x0001e80000100800 */
[----:B------:R1:W4:Y:S04]  /*2bf10*/  @P4 LDG.E.U8 R8, desc[UR42][R10.64] ;  /* 0x0000002a0a084981 */ /* 0x000328000c1e1100 */
[----:B0-----:R-:W3:Y:S04]  /*2bf20*/  LDL.LU R54, [R1+0xb30] ;  /* 0x000b300001367983 */ /* 0x001ee80000300800 */
[----:B------:R-:W-:Y:S01]  /*2bf30*/  STL [R1+0xb20], R37 ;  /* 0x000b202501007387 */ /* 0x000fe20000100800 */
[----:B-1----:R-:W-:-:S03]  /*2bf40*/  @P3 IMAD.MOV.U32 R10, RZ, RZ, R37 ;  /* 0x000000ffff0a3224 */ /* 0x002fc600078e0025 */
[----:B------:R0:W-:Y:S04]  /*2bf50*/  STL [R1+0xb14], R11 ;  /* 0x000b140b01007387 */ /* 0x0001e80000100800 */
[----:B------:R-:W4:Y:S01]  /*2bf60*/  LDL.LU R86, [R1+0xb38] ;  /* 0x000b380001567983 */ /* 0x000f220000300800 */
[----:B0-----:R-:W-:-:S03]  /*2bf70*/  @P3 IMAD.MOV.U32 R11, RZ, RZ, R90 ;  /* 0x000000ffff0b3224 */ /* 0x001fc600078e005a */
[----:B------:R0:W-:Y:S04]  /*2bf80*/  STL [R1+0xb1c], R90 ;  /* 0x000b1c5a01007387 */ /* 0x0001e80000100800 */
[----:B------:R1:W4:Y:S04]  /*2bf90*/  @P3 LDG.E.U8 R49, desc[UR42][R10.64] ;  /* 0x0000002a0a313981 */ /* 0x000328000c1e1100 */
[----:B0-----:R-:W4:Y:S01]  /*2bfa0*/  LDL.LU R90, [R1+0xb3c] ;  /* 0x000b3c00015a7983 */ /* 0x001f220000300800 */
[----:B--2---:R-:W-:-:S05]  /*2bfb0*/  IADD3 R46, P5, PT, R4, R46, RZ ;  /* 0x0000002e042e7210 */ /* 0x004fca0007fbe0ff */
[----:B------:R0:W-:Y:S01]  /*2bfc0*/  STL [R1+0xb28], R46 ;  /* 0x000b282e01007387 */ /* 0x0001e20000100800 */
[----:B-1----:R-:W-:-:S03]  /*2bfd0*/  IMAD.MOV.U32 R11, RZ, RZ, R46 ;  /* 0x000000ffff0b7224 */ /* 0x002fc600078e002e */
[----:B------:R-:W2:Y:S04]  /*2bfe0*/  LDL.LU R37, [R1+0xb40] ;  /* 0x000b400001257983 */ /* 0x000ea80000300800 */
[----:B0-----:R-:W2:Y:S04]  /*2bff0*/  LDL.LU R46, [R1+0x115c] ;  /* 0x00115c00012e7983 */ /* 0x001ea80000300800 */
[----:B------:R-:W2:Y:S01]  /*2c000*/  LDL.LU R10, [R1+0xb24] ;  /* 0x000b2400010a7983 */ /* 0x000ea20000300800 */
[----:B------:R-:W-:Y:S02]  /*2c010*/  ISETP.GT.AND P2, PT, R12, 0x2a, PT ;  /* 0x0000002a0c00780c */ /* 0x000fe40003f44270 */
[----:B---3--:R-:W-:-:S05]  /*2c020*/  IADD3 R54, P3, PT, R4, R54, RZ ;  /* 0x0000003604367210 */ /* 0x008fca0007f7e0ff */
        /* <DEDUP_REMOVED lines=15> */
[----:B----4-:R-:W-:Y:S02]  /*2c120*/  IADD3 R86, P5, PT, R4, R86, RZ ;  /* 0x0000005604567210 */ /* 0x010fe40007fbe0ff */
        /* <DEDUP_REMOVED lines=12> */
[----:B---3--:R0:W-:Y:S01]  /*2c1f0*/  STL [R1+0x118], R88 ;  /* 0x0001185801007387 */ /* 0x0081e20000100800 */
[----:B------:R-:W-:-:S03]  /*2c200*/  PRMT R91, RZ, 0x7610, R91 ;  /* 0x00007610ff5b7816 */ /* 0x000fc6000000005b */
[----:B0-----:R-:W3:Y:S04]  /*2c210*/  LDL.LU R88, [R1+0xb4c] ;  /* 0x000b4c0001587983 */ /* 0x001ee80000300800 */
[----:B------:R-:W3:Y:S04]  /*2c220*/  LDL.LU R86, [R1+0xb50] ;  /* 0x000b500001567983 */ /* 0x000ee80000300800 */
[----:B------:R-:W-:Y:S01]  /*2c230*/  STL [R1+0xb40], R37 ;  /* 0x000b402501007387 */ /* 0x000fe20000100800 */
        /* <DEDUP_REMOVED lines=26> */
[----:B------:R0:W-:Y:S01]  /*2c3e0*/  STL [R1+0x110], R84 ;  /* 0x0001105401007387 */ /* 0x0001e20000100800 */
        /* <DEDUP_REMOVED lines=24> */
[----:B---3--:R-:W-:Y:S02]  /*2c570*/  IADD3 R54, P3, PT, R4, R54, RZ ;  /* 0x0000003604367210 */ /* 0x008fe40007f7e0ff */
[----:B------:R-:W-:Y:S01]  /*2c580*/  PRMT R9, RZ, 0x7610, R9 ;  /* 0x00007610ff097816 */ /* 0x000fe20000000009 */
[----:B------:R-:W-:Y:S02]  /*2c590*/  STL [R1+0xb58], R37 ;  /* 0x000b582501007387 */ /* 0x000fe40000100800 */
[----:B------:R-:W-:Y:S02]  /*2c5a0*/  IMAD.X R84, R15, 0x1, R84, P3 ;  /* 0x000000010f547824 */ /* 0x000fe400018e0654 */
[----:B0-----:R-:W-:Y:S01]  /*2c5b0*/  @P2 IMAD.MOV.U32 R10, RZ, RZ, R37 ;  /* 0x000000ffff0a2224 */ /* 0x001fe200078e0025 */
[----:B------:R-:W3:Y:S01]  /*2c5c0*/  LDL.LU R86, [R1+0xb6c] ;  /* 0x000b6c0001567983 */ /* 0x000ee20000300800 */
[----:B------:R-:W-:-:S03]  /*2c5d0*/  PRMT R55, RZ, 0x7610, R55 ;  /* 0x00007610ff377816 */ /* 0x000fc60000000037 */
[----:B------:R0:W-:Y:S04]  /*2c5e0*/  STL [R1+0x108], R3 ;  /* 0x0001080301007387 */ /* 0x0001e80000100800 */
[----:B0-----:R-:W3:Y:S04]  /*2c5f0*/  LDL.LU R3, [R1+0xb70] ;  /* 0x000b700001037983 */ /* 0x001ee80000300800 */
[----:B------:R-:W-:Y:S01]  /*2c600*/  STL [R1+0xb60], R54 ;  /* 0x000b603601007387 */ /* 0x000fe20000100800 */
[----:B--2---:R-:W-:Y:S01]  /*2c610*/  IMAD.X R11, R15, 0x1, R11, P5 ;  /* 0x000000010f0b7824 */ /* 0x004fe200028e060b */
        /* <DEDUP_REMOVED lines=105> */
[----:B------:R0:W-:Y:S01]  /*2ccb0*/  STL [R1+0xec], R2 ;  /* 0x0000ec0201007387 */ /* 0x0001e20000100800 */
[----:B------:R-:W-:-:S03]  /*2ccc0*/  PRMT R46, RZ, 0x7610, R46 ;  /* 0x00007610ff2e7816 */ /* 0x000fc6000000002e */
[----:B0-----:R-:W3:Y:S04]  /*2ccd0*/  LDL.LU R2, [R1+0xbac] ;  /* 0x000bac0001027983 */ /* 0x001ee80000300800 */
[----:B------:R-:W3:Y:S04]  /*2cce0*/  LDL.LU R37, [R1+0xbb0] ;  /* 0x000bb00001257983 */ /* 0x000ee80000300800 */
        /* <DEDUP_REMOVED lines=41> */
[----:B------:R1:W-:Y:S04]  /*2cf80*/  STL [R1+0xbb8], R54 ;  /* 0x000bb83601007387 */ /* 0x0003e80000100800 */
[----:B------:R-:W2:Y:S01]  /*2cf90*/  LDL.LU R10, [R1+0xbb4] ;  /* 0x000bb400010a7983 */ /* 0x000ea20000300800 */
[----:B------:R-:W-:Y:S01]  /*2cfa0*/  ISETP.GT.AND P2, PT, R12, 0x3c, PT ;  /* 0x0000003c0c00780c */ /* 0x000fe20003f44270 */
[----:B0-----:R-:W-:Y:S01]  /*2cfb0*/  IMAD.MOV.U32 R11, RZ, RZ, R54 ;  /* 0x000000ffff0b7224 */ /* 0x001fe200078e0036 */
[----:B------:R-:W-:Y:S01]  /*2cfc0*/  IADD3 R43, P3, PT, R4, R43, RZ ;  /* 0x0000002b042b7210 */ /* 0x000fe20007f7e0ff */
[----:B-1----:R-:W4:Y:S04]  /*2cfd0*/  LDL.LU R54, [R1+0xbcc] ;  /* 0x000bcc0001367983 */ /* 0x002f280000300800 */
[----:B---3--:R0:W-:Y:S01]  /*2cfe0*/  STL [R1+0xdc], R78 ;  /* 0x0000dc4e01007387 */ /* 0x0081e20000100800 */
[----:B------:R-:W-:-:S03]  /*2cff0*/  PRMT R80, RZ, 0x7610, R80 ;  /* 0x00007610ff507816 */ /* 0x000fc60000000050 */
[----:B0-----:R-:W3:Y:S04]  /*2d000*/  LDL.LU R78, [R1+0xbd0] ;  /* 0x000bd000014e7983 */ /* 0x001ee80000300800 */
        /* <DEDUP_REMOVED lines=39> */
[----:B----4-:R-:W-:Y:S01]  /*2d280*/  IMAD.X R54, R15, 0x1, R54, P4 ;  /* 0x000000010f367824 */ /* 0x010fe200020e0636 */
[----:B------:R-:W-:-:S03]  /*2d290*/  PRMT R31, RZ, 0x7610, R31 ;  /* 0x00007610ff1f7816 */ /* 0x000fc6000000001f */
[----:B0-----:R-:W-:-:S08]  /*2d2a0*/  IMAD.MOV.U32 R11, RZ, RZ, R54 ;  /* 0x000000ffff0b7224 */ /* 0x001fd000078e0036 */
[----:B------:R-:W-:-:S05]  /*2d2b0*/  @P2 IMAD.MOV.U32 R10, RZ, RZ, R78 ;  /* 0x000000ffff0a2224 */ /* 0x000fca00078e004e */
[----:B------:R0:W4:Y:S04]  /*2d2c0*/  @P2 LDG.E.U8 R31, desc[UR42][R10.64] ;  /* 0x0000002a0a1f2981 */ /* 0x000128000c1e1100 */
        /* <DEDUP_REMOVED lines=15> */
[----:B----4-:R0:W-:Y:S04]  /*2d3c0*/  STL [R1+0xcc], R31 ;  /* 0x0000cc1f01007387 */ /* 0x0101e80000100800 */
[----:B0-----:R-:W4:Y:S04]  /*2d3d0*/  LDL.LU R31, [R1+0xbf0] ;  /* 0x000bf000011f7983 */ /* 0x001f280000300800 */
        /* <DEDUP_REMOVED lines=544> */
[C---:B------:R-:W-:Y:S02]  /*2f5e0*/  IADD3 R56, P5, PT, R4.reuse, R56, RZ ;  /* 0x0000003804387210 */ /* 0x040fe40007fbe0ff */
[----:B---3--:R-:W-:Y:S02]  /*2f5f0*/  IADD3 R20, P4, PT, R4, R20, RZ ;  /* 0x0000001404147210 */ /* 0x008fe40007f9e0ff */
[----:B------:R-:W-:Y:S01]  /*2f600*/  ISETP.GT.AND P2, PT, R12, 0x69, PT ;  /* 0x000000690c00780c */ /* 0x000fe20003f44270 */
[----:B------:R-:W-:Y:S01]  /*2f610*/  STL [R1+0xd18], R56 ;  /* 0x000d183801007387 */ /* 0x000fe20000100800 */
[----:B------:R-:W-:Y:S01]  /*2f620*/  PRMT R48, RZ, 0x7610, R48 ;  /* 0x00007610ff307816 */ /* 0x000fe20000000030 */
[----:B------:R-:W-:Y:S02]  /*2f630*/  IMAD.X R21, R15, 0x1, R21, P4 ;  /* 0x000000010f157824 */ /* 0x000fe400020e0615 */
[----:B------:R-:W3:Y:S02]  /*2f640*/  LDL.LU R18, [R1+0xd2c] ;  /* 0x000d2c0001127983 */ /* 0x000ee40000300800 */
[----:B0-----:R-:W-:-:S02]  /*2f650*/  @P3 IMAD.MOV.U32 R10, RZ, RZ, R56 ;  /* 0x000000ffff0a3224 */ /* 0x001fc400078e0038 */
[----:B------:R0:W-:Y:S04]  /*2f660*/  STL [R1+0x2c], R14 ;  /* 0x00002c0e01007387 */ /* 0x0001e80000100800 */
[----:B0-----:R-:W3:Y:S04]  /*2f670*/  LDL.LU R14, [R1+0xd30] ;  /* 0x000d3000010e7983 */ /* 0x001ee80000300800 */
[----:B------:R-:W-:Y:S01]  /*2f680*/  STL [R1+0xd20], R20 ;  /* 0x000d201401007387 */ /* 0x000fe20000100800 */
[----:B------:R-:W-:Y:S01]  /*2f690*/  PRMT R72, RZ, 0x7610, R72 ;  /* 0x00007610ff487816 */ /* 0x000fe20000000048 */
[----:B--2---:R-:W-:-:S05]  /*2f6a0*/  IMAD.X R11, R15, 0x1, R11, P5 ;  /* 0x000000010f0b7824 */ /* 0x004fca00028e060b */
[----:B------:R0:W-:Y:S04]  /*2f6b0*/  STL [R1+0xd14], R11 ;  /* 0x000d140b01007387 */ /* 0x0001e80000100800 */
[----:B------:R1:W2:Y:S01]  /*2f6c0*/  @P3 LDG.E.U8 R48, desc[UR42][R10.64] ;  /* 0x0000002a0a303981 */ /* 0x0002a2000c1e1100 */
[----:B------:R-:W-:-:S03]  /*2f6d0*/  IADD3 R52, P5, PT, R4, R52, RZ ;  /* 0x0000003404347210 */ /* 0x000fc60007fbe0ff */
[----:B------:R-:W2:Y:S01]  /*2f6e0*/  LDL.LU R56, [R1+0xd38] ;  /* 0x000d380001387983 */ /* 0x000ea20000300800 */
[----:B-1----:R-:W-:Y:S02]  /*2f6f0*/  IMAD.MOV.U32 R10, RZ, RZ, R21 ;  /* 0x000000ffff0a7224 */ /* 0x002fe400078e0015 */
[----:B0-----:R-:W-:-:S05]  /*2f700*/  IMAD.MOV.U32 R11, RZ, RZ, R20 ;  /* 0x000000ffff0b7224 */ /* 0x001fca00078e0014 */
[----:B------:R-:W-:-:S04]  /*2f710*/  @P2 LOP3.LUT R11, R11, R10, RZ, 0x3c, !PT ;  /* 0x0000000a0b0b2212 */ /* 0x000fc800078e3cff */
[C---:B------:R-:W-:Y:S01]  /*2f720*/  @P2 LOP3.LUT R10, R11.reuse, R10, RZ, 0x3c, !PT ;  /* 0x0000000a0b0a2212 */ /* 0x040fe200078e3cff */
[----:B------:R0:W-:Y:S03]  /*2f730*/  STL [R1+0xd1c], R21 ;  /* 0x000d1c1501007387 */ /* 0x0001e60000100800 */
[----:B------:R-:W-:-:S05]  /*2f740*/  @P2 LOP3.LUT R11, R11, R10, RZ, 0x3c, !PT ;  /* 0x0000000a0b0b2212 */ /* 0x000fca00078e3cff */
[----:B------:R1:W2:Y:S04]  /*2f750*/  @P2 LDG.E.U8 R72, desc[UR42][R10.64] ;  /* 0x0000002a0a482981 */ /* 0x0002a8000c1e1100 */
[----:B0-----:R-:W4:Y:S04]  /*2f760*/  LDL.LU R21, [R1+0x109c] ;  /* 0x00109c0001157983 */ /* 0x001f280000300800 */
[----:B------:R-:W4:Y:S04]  /*2f770*/  LDL.LU R20, [R1+0x1098] ;  /* 0x0010980001147983 */ /* 0x000f280000300800 */
[----:B------:R-:W-:Y:S04]  /*2f780*/  STL [R1+0xd28], R52 ;  /* 0x000d283401007387 */ /* 0x000fe80000100800 */
[----:B------:R-:W4:Y:S01]  /*2f790*/  LDL.LU R10, [R1+0xd24] ;  /* 0x000d2400010a7983 */ /* 0x000f220000300800 */
[----:B------:R-:W-:Y:S01]  /*2f7a0*/  ISETP.GT.AND P4, PT, R12, 0x6a, PT ;  /* 0x0000006a0c00780c */ /* 0x000fe20003f84270 */
[----:B-1----:R-:W-:Y:S01]  /*2f7b0*/  IMAD.MOV.U32 R11, RZ, RZ, R52 ;  /* 0x000000ffff0b7224 */ /* 0x002fe200078e0034 */
[----:B---3--:R-:W-:-:S02]  /*2f7c0*/  IADD3 R14, P2, PT, R4, R14, RZ ;  /* 0x0000000e040e7210 */ /* 0x008fc40007f5e0ff */
[----:B------:R-:W-:Y:S01]  /*2f7d0*/  PRMT R19, RZ, 0x7610, R19 ;  /* 0x00007610ff137816 */ /* 0x000fe20000000013 */
[----:B--2---:R0:W-:Y:S04]  /*2f7e0*/  STL [R1+0x24], R72 ;  /* 0x0000244801007387 */ /* 0x0041e80000100800 */
[----:B0-----:R-:W2:Y:S04]  /*2f7f0*/  LDL.LU R72, [R1+0xd3c] ;  /* 0x000d3c0001487983 */ /* 0x001ea80000300800 */
[----:B------:R-:W3:Y:S01]  /*2f800*/  LDL.LU R52, [R1+0xd40] ;  /* 0x000d400001347983 */ /* 0x000ee20000300800 */
[----:B----4-:R-:W-:-:S03]  /*2f810*/  IMAD.X R10, R15, 0x1, R10, P5 ;  /* 0x000000010f0a7824 */ /* 0x010fc600028e060a */
[----:B------:R-:W-:Y:S02]  /*2f820*/  STL [R1+0xd30], R14 ;  /* 0x000d300e01007387 */ /* 0x000fe40000100800 */
[-C--:B------:R-:W-:Y:S02]  /*2f830*/  @P4 LOP3.LUT R11, R11, R10.reuse, RZ, 0x3c, !PT ;  /* 0x0000000a0b0b4212 */ /* 0x080fe400078e3cff */
[----:B------:R0:W-:Y:S02]  /*2f840*/  STL [R1+0xd24], R10 ;  /* 0x000d240a01007387 */ /* 0x0001e40000100800 */
[----:B0-----:R-:W-:-:S04]  /*2f850*/  @P4 LOP3.LUT R10, R11, R10, RZ, 0x3c, !PT ;  /* 0x0000000a0b0a4212 */ /* 0x001fc800078e3cff */
[----:B------:R-:W-:-:S05]  /*2f860*/  @P4 LOP3.LUT R11, R11, R10, RZ, 0x3c, !PT ;  /* 0x0000000a0b0b4212 */ /* 0x000fca00078e3cff */
[----:B------:R0:W4:Y:S01]  /*2f870*/  @P4 LDG.E.U8 R19, desc[UR42][R10.64] ;  /* 0x0000002a0a134981 */ /* 0x000122000c1e1100 */
        /* <DEDUP_REMOVED lines=9> */
[----:B------:R0:W2:Y:S04]  /*2f910*/  @P3 LDG.E.U8 R60, desc[UR42][R10.64] ;  /* 0x0000002a0a3c3981 */ /* 0x0000a8000c1e1100 */
[----:B----4-:R1:W-:Y:S04]  /*2f920*/  STL [R1+0x20], R19 ;  /* 0x0000201301007387 */ /* 0x0103e80000100800 */
[----:B-1----:R-:W4:Y:S04]  /*2f930*/  LDL.LU R19, [R1+0x1094] ;  /* 0x0010940001137983 */ /* 0x002f280000300800 */
[----:B------:R1:W-:Y:S04]  /*2f940*/  STL [R1+0xd2c], R18 ;  /* 0x000d2c1201007387 */ /* 0x0003e80000100800 */
[----:B-1----:R-:W4:Y:S04]  /*2f950*/  LDL.LU R18, [R1+0x1090] ;  /* 0x0010900001127983 */ /* 0x002f280000300800 */
[----:B------:R-:W4:Y:S04]  /*2f960*/  LDL.LU R14, [R1+0xd48] ;  /* 0x000d4800010e7983 */ /* 0x000f280000300800 */
[----:B------:R-:W-:Y:S04]  /*2f970*/  STL [R1+0xd38], R56 ;  /* 0x000d383801007387 */ /* 0x000fe80000100800 */
[----:B------:R-:W4:Y:S01]  /*2f980*/  LDL.LU R10, [R1+0xd34] ;  /* 0x000d3400010a7983 */ /* 0x000f220000300800 */
[----:B------:R-:W-:Y:S01]  /*2f990*/  ISETP.GT.AND P2, PT, R12, 0x6c, PT ;  /* 0x0000006c0c00780c */ /* 0x000fe20003f44270 */
[----:B0-----:R-:W-:Y:S01]  /*2f9a0*/  IMAD.MOV.U32 R11, RZ, RZ, R56 ;  /* 0x000000ffff0b7224 */ /* 0x001fe200078e0038 */
[----:B---3--:R-:W-:Y:S01]  /*2f9b0*/  IADD3 R52, P3, PT, R4, R52, RZ ;  /* 0x0000003404347210 */ /* 0x008fe20007f7e0ff */
[----:B--2---:R0:W-:Y:S01]  /*2f9c0*/  STL [R1+0x1c], R60 ;  /* 0x00001c3c01007387 */ /* 0x0041e20000100800 */
[----:B------:R-:W-:-:S03]  /*2f9d0*/  PRMT R76, RZ, 0x7610, R76 ;  /* 0x00007610ff4c7816 */ /* 0x000fc6000000004c */
[----:B0-----:R-:W2:Y:S04]  /*2f9e0*/  LDL.LU R60, [R1+0xd4c] ;  /* 0x000d4c00013c7983 */ /* 0x001ea80000300800 */
[----:B------:R-:W3:Y:S04]  /*2f9f0*/  LDL.LU R56, [R1+0xd50] ;  /* 0x000d500001387983 */ /* 0x000ee80000300800 */
[----:B------:R-:W-:Y:S01]  /*2fa00*/  STL [R1+0xd40], R52 ;  /* 0x000d403401007387 */ /* 0x000fe20000100800 */
[----:B----4-:R-:W-:-:S05]  /*2fa10*/  IMAD.X R10, R15, 0x1, R10, P5 ;  /* 0x000000010f0a7824 */ /* 0x010fca00028e060a */
[-C--:B------:R-:W-:Y:S01]  /*2fa20*/  @P2 LOP3.LUT R11, R11, R10.reuse, RZ, 0x3c, !PT ;  /* 0x0000000a0b0b2212 */ /* 0x080fe200078e3cff */
[----:B------:R0:W-:Y:S03]  /*2fa30*/  STL [R1+0xd34], R10 ;  /* 0x000d340a01007387 */ /* 0x0001e60000100800 */
        /* <DEDUP_REMOVED lines=35> */
[----:B------:R-:W-:Y:S01]  /*2fc70*/  IMAD.X R60, R15, 0x1, R60, P4 ;  /* 0x000000010f3c7824 */ /* 0x000fe200020e063c */
[----:B------:R-:W-:-:S03]  /*2fc80*/  PRMT R17, RZ, 0x7610, R17 ;  /* 0x00007610ff117816 */ /* 0x000fc60000000011 */
[----:B0-----:R-:W-:-:S08]  /*2fc90*/  IMAD.MOV.U32 R11, RZ, RZ, R60 ;  /* 0x000000ffff0b7224 */ /* 0x001fd000078e003c */
[----:B------:R-:W-:-:S05]  /*2fca0*/  @P2 IMAD.MOV.U32 R10, RZ, RZ, R56 ;  /* 0x000000ffff0a2224 */ /* 0x000fca00078e0038 */
[----:B------:R0:W2:Y:S04]  /*2fcb0*/  @P2 LDG.E.U8 R17, desc[UR42][R10.64] ;  /* 0x0000002a0a112981 */ /* 0x0000a8000c1e1100 */
[----:B----4-:R1:W-:Y:S04]  /*2fcc0*/  STL [R1+0x10], R68 ;  /* 0x0000104401007387 */ /* 0x0103e80000100800 */
[----:B-1----:R-:W4:Y:S04]  /*2fcd0*/  LDL.LU R68, [R1+0x1084] ;  /* 0x0010840001447983 */ /* 0x002f280000300800 */
[----:B------:R1:W-:Y:S04]  /*2fce0*/  STL [R1+0xd4c], R60 ;  /* 0x000d4c3c01007387 */ /* 0x0003e80000100800 */
[----:B-1----:R-:W4:Y:S04]  /*2fcf0*/  LDL.LU R60, [R1+0xd68] ;  /* 0x000d6800013c7983 */ /* 0x002f280000300800 */
[----:B------:R-:W4:Y:S01]  /*2fd00*/  LDL.LU R11, [R1+0xd54] ;  /* 0x000d5400010b7983 */ /* 0x000f220000300800 */
[----:B------:R-:W-:-:S02]  /*2fd10*/  ISETP.GT.AND P4, PT, R12, 0x70, PT ;  /* 0x000000700c00780c */ /* 0x000fc40003f84270 */
[----:B------:R-:W-:Y:S02]  /*2fd20*/  ISETP.GT.AND P3, PT, R12, 0x71, PT ;  /* 0x000000710c00780c */ /* 0x000fe40003f64270 */
[C---:B------:R-:W-:Y:S02]  /*2fd30*/  IADD3 R52, P5, PT, R4.reuse, R52, RZ ;  /* 0x0000003404347210 */ /* 0x040fe40007fbe0ff */
[----:B---3--:R-:W-:Y:S02]  /*2fd40*/  IADD3 R14, P2, PT, R4, R14, RZ ;  /* 0x0000000e040e7210 */ /* 0x008fe40007f5e0ff */
[----:B------:R-:W-:Y:S01]  /*2fd50*/  PRMT R44, RZ, 0x7610, R44 ;  /* 0x00007610ff2c7816 */ /* 0x000fe2000000002c */
[----:B------:R-:W-:Y:S02]  /*2fd60*/  STL [R1+0xd58], R52 ;  /* 0x000d583401007387 */ /* 0x000fe40000100800 */
[----:B--2---:R-:W-:Y:S02]  /*2fd70*/  IMAD.X R64, R15, 0x1, R64, P2 ;  /* 0x000000010f407824 */ /* 0x004fe400010e0640 */
[----:B0-----:R-:W-:Y:S01]  /*2fd80*/  @P4 IMAD.MOV.U32 R10, RZ, RZ, R52 ;  /* 0x000000ffff0a4224 */ /* 0x001fe200078e0034 */
[----:B------:R-:W2:Y:S01]  /*2fd90*/  LDL.LU R56, [R1+0xd6c] ;  /* 0x000d6c0001387983 */ /* 0x000ea20000300800 */
[----:B------:R-:W-:-:S03]  /*2fda0*/  PRMT R0, RZ, 0x7610, R0 ;  /* 0x00007610ff007816 */ /* 0x000fc60000000000 */
[----:B------:R0:W-:Y:S04]  /*2fdb0*/  STL [R1+0xc], R17 ;  /* 0x00000c1101007387 */ /* 0x0001e80000100800 */
[----:B0-----:R-:W3:Y:S04]  /*2fdc0*/  LDL.LU R17, [R1+0xd70] ;  /* 0x000d700001117983 */ /* 0x001ee80000300800 */
[----:B------:R-:W-:Y:S01]  /*2fdd0*/  STL [R1+0xd60], R14 ;  /* 0x000d600e01007387 */ /* 0x000fe20000100800 */
[----:B----4-:R-:W-:Y:S01]  /*2fde0*/  IMAD.X R11, R15, 0x1, R11, P5 ;  /* 0x000000010f0b7824 */ /* 0x010fe200028e060b */
[----:B------:R-:W-:-:S04]  /*2fdf0*/  IADD3 R60, P5, PT, R4, R60, RZ ;  /* 0x0000003c043c7210 */ /* 0x000fc80007fbe0ff */
[----:B------:R0:W-:Y:S04]  /*2fe00*/  STL [R1+0xd54], R11 ;  /* 0x000d540b01007387 */ /* 0x0001e80000100800 */
[----:B------:R1:W4:Y:S04]  /*2fe10*/  @P4 LDG.E.U8 R44, desc[UR42][R10.64] ;  /* 0x0000002a0a2c4981 */ /* 0x000328000c1e1100 */
[----:B------:R-:W2:Y:S04]  /*2fe20*/  LDL.LU R52, [R1+0xd78] ;  /* 0x000d780001347983 */ /* 0x000ea80000300800 */
[----:B------:R3:W-:Y:S01]  /*2fe30*/  STL [R1+0xd5c], R64 ;  /* 0x000d5c4001007387 */ /* 0x0007e20000100800 */
[----:B-1----:R-:W-:-:S02]  /*2fe40*/  @P3 IMAD.MOV.U32 R10, RZ, RZ, R14 ;  /* 0x000000ffff0a3224 */ /* 0x002fc400078e000e */
[----:B0-----:R-:W-:-:S05]  /*2fe50*/  @P3 IMAD.MOV.U32 R11, RZ, RZ, R64 ;  /* 0x000000ffff0b3224 */ /* 0x001fca00078e0040 */
[----:B------:R0:W2:Y:S04]  /*2fe60*/  @P3 LDG.E.U8 R0, desc[UR42][R10.64] ;  /* 0x0000002a0a003981 */ /* 0x0000a8000c1e1100 */
[----:B---3--:R-:W3:Y:S04]  /*2fe70*/  LDL.LU R64, [R1+0xd7c] ;  /* 0x000d7c0001407983 */ /* 0x008ee80000300800 */
[----:B------:R-:W-:Y:S04]  /*2fe80*/  STL [R1+0xd68], R60 ;  /* 0x000d683c01007387 */ /* 0x000fe80000100800 */
[----:B------:R-:W2:Y:S04]  /*2fe90*/  LDL.LU R14, [R1+0xd80] ;  /* 0x000d8000010e7983 */ /* 0x000ea80000300800 */
[----:B------:R-:W2:Y:S01]  /*2fea0*/  LDL.LU R11, [R1+0xd64] ;  /* 0x000d6400010b7983 */ /* 0x000ea20000300800 */
[----:B------:R-:W-:-:S02]  /*2feb0*/  ISETP.GT.AND P2, PT, R12, 0x72, PT ;  /* 0x000000720c00780c */ /* 0x000fc40003f44270 */
[----:B------:R-:W-:-:S11]  /*2fec0*/  PRMT R16, RZ, 0x7610, R16 ;  /* 0x00007610ff107816 */ /* 0x000fd60000000010 */
[----:B0-----:R-:W-:Y:S02]  /*2fed0*/  @P2 IMAD.MOV.U32 R10, RZ, RZ, R60 ;  /* 0x000000ffff0a2224 */ /* 0x001fe400078e003c */
[----:B--2---:R-:W-:-:S05]  /*2fee0*/  IMAD.X R11, R15, 0x1, R11, P5 ;  /* 0x000000010f0b7824 */ /* 0x004fca00028e060b */
[----:B------:R0:W2:Y:S01]  /*2fef0*/  @P2 LDG.E.U8 R16, desc[UR42][R10.64] ;  /* 0x0000002a0a102981 */ /* 0x0000a2000c1e1100 */
[----:B------:R-:W-:Y:S02]  /*2ff00*/  ISETP.GT.AND P4, PT, R12, 0x73, PT ;  /* 0x000000730c00780c */ /* 0x000fe40003f84270 */
[----:B------:R-:W-:-:S05]  /*2ff10*/  IADD3 R17, P3, PT, R4, R17, RZ ;  /* 0x0000001104117210 */ /* 0x000fca0007f7e0ff */
[----:B------:R-:W-:Y:S01]  /*2ff20*/  IMAD.X R56, R15, 0x1, R56, P3 ;  /* 0x000000010f387824 */ /* 0x000fe200018e0638 */
[----:B------:R-:W-:Y:S01]  /*2ff30*/  STL [R1+0xd70], R17 ;  /* 0x000d701101007387 */ /* 0x000fe20000100800 */
[----:B------:R-:W-:Y:S02]  /*2ff40*/  IADD3 R52, P5, PT, R4, R52, RZ ;  /* 0x0000003404347210 */ /* 0x000fe40007fbe0ff */
[----:B------:R-:W-:Y:S01]  /*2ff50*/  PRMT R93, RZ, 0x7610, R93 ;  /* 0x00007610ff5d7816 */ /* 0x000fe2000000005d */
[----:B------:R1:W-:Y:S01]  /*2ff60*/  STL [R1+0xd64], R11 ;  /* 0x000d640b01007387 */ /* 0x0003e20000100800 */
[----:B0-----:R-:W-:-:S03]  /*2ff70*/  @P4 IMAD.MOV.U32 R10, RZ, RZ, R17 ;  /* 0x000000ffff0a4224 */ /* 0x001fc600078e0011 */
[----:B------:R-:W-:Y:S01]  /*2ff80*/  STL [R1+0xd6c], R56 ;  /* 0x000d6c3801007387 */ /* 0x000fe20000100800 */
[----:B-1----:R-:W-:-:S05]  /*2ff90*/  @P4 IMAD.MOV.U32 R11, RZ, RZ, R56 ;  /* 0x000000ffff0b4224 */ /* 0x002fca00078e0038 */
[----:B------:R0:W3:Y:S04]  /*2ffa0*/  @P4 LDG.E.U8 R93, desc[UR42][R10.64] ;  /* 0x0000002a0a5d4981 */ /* 0x0000e8000c1e1100 */
[----:B--2---:R1:W-:Y:S04]  /*2ffb0*/  STL [R1], R16 ;  /* 0x0000001001007387 */ /* 0x0043e80000100800 */
[----:B-1----:R-:W2:Y:S04]  /*2ffc0*/  LDL.LU R16, [R1+0xd88] ;  /* 0x000d880001107983 */ /* 0x002ea80000300800 */
[----:B------:R-:W2:Y:S04]  /*2ffd0*/  LDL.LU R56, [R1+0xd84] ;  /* 0x000d840001387983 */ /* 0x000ea80000300800 */
[----:B------:R1:W-:Y:S04]  /*2ffe0*/  STL [R1+0xd78], R52 ;  /* 0x000d783401007387 */ /* 0x0003e80000100800 */
[----:B------:R-:W2:Y:S04]  /*2fff0*/  LDL.LU R60, [R1+0xd8c] ;  /* 0x000d8c00013c7983 */ /* 0x000ea80000300800 */
[----:B------:R-:W2:Y:S04]  /*30000*/  LDL.LU R17, [R1+0xd90] ;  /* 0x000d900001117983 */ /* 0x000ea80000300800 */
[----:B------:R-:W2:Y:S01]  /*30010*/  LDL.LU R11, [R1+0xd74] ;  /* 0x000d7400010b7983 */ /* 0x000ea20000300800 */
[----:B------:R-:W-:-:S02]  /*30020*/  ISETP.GT.AND P3, PT, R12, 0x74, PT ;  /* 0x000000740c00780c */ /* 0x000fc40003f64270 */
[----:B------:R-:W-:Y:S02]  /*30030*/  ISETP.GT.AND P2, PT, R12, 0x75, PT ;  /* 0x000000750c00780c */ /* 0x000fe40003f44270 */
[----:B------:R-:W-:Y:S02]  /*30040*/  IADD3 R14, P4, PT, R4, R14, RZ ;  /* 0x0000000e040e7210 */ /* 0x000fe40007f9e0ff */
[----:B------:R-:W-:-:S03]  /*30050*/  PRMT R91, RZ, 0x7610, R91 ;  /* 0x00007610ff5b7816 */ /* 0x000fc6000000005b */
[----:B---3--:R-:W-:Y:S01]  /*30060*/  IMAD.X R64, R15, 0x1, R64, P4 ;  /* 0x000000010f407824 */ /* 0x008fe200020e0640 */
[----:B------:R-:W-:-:S03]  /*30070*/  ISETP.GT.AND P4, PT, R12, 0x76, PT ;  /* 0x000000760c00780c */ /* 0x000fc60003f84270 */
[----:B0-----:R-:W-:Y:S01]  /*30080*/  @P3 IMAD.MOV.U32 R10, RZ, RZ, R52 ;  /* 0x000000ffff0a3224 */ /* 0x001fe200078e0034 */
[----:B------:R-:W-:Y:S01]  /*30090*/  STL [R1+0xd80], R14 ;  /* 0x000d800e01007387 */ /* 0x000fe20000100800 */
[----:B------:R-:W-:Y:S02]  /*300a0*/  PRMT R90, RZ, 0x7610, R90 ;  /* 0x00007610ff5a7816 */ /* 0x000fe4000000005a */
[----:B------:R-:W-:Y:S01]  /*300b0*/  PRMT R89, RZ, 0x7610, R89 ;  /* 0x00007610ff597816 */ /* 0x000fe20000000059 */
[----:B--2---:R-:W-:Y:S01]  /*300c0*/  IMAD.X R11, R15, 0x1, R11, P5 ;  /* 0x000000010f0b7824 */ /* 0x004fe200028e060b */
[----:B------:R-:W-:-:S04]  /*300d0*/  IADD3 R16, P5, PT, R4, R16, RZ ;  /* 0x0000001004107210 */ /* 0x000fc80007fbe0ff */
[----:B------:R0:W-:Y:S01]  /*300e0*/  STL [R1+0xd74], R11 ;  /* 0x000d740b01007387 */ /* 0x0001e20000100800 */
[----:B------:R-:W-:-:S03]  /*300f0*/  IMAD.X R56, R15, 0x1, R56, P5 ;  /* 0x000000010f387824 */ /* 0x000fc600028e0638 */
[----:B------:R0:W2:Y:S04]  /*30100*/  @P3 LDG.E.U8 R91, desc[UR42][R10.64] ;  /* 0x0000002a0a5b3981 */ /* 0x0000a8000c1e1100 */
[----:B-1----:R-:W3:Y:S01]  /*30110*/  LDL.LU R52, [R1+0xd98] ;  /* 0x000d980001347983 */ /* 0x002ee20000300800 */
[----:B0-----:R-:W-:Y:S02]  /*30120*/  IMAD.MOV.U32 R11, RZ, RZ, R64 ;  /* 0x000000ffff0b7224 */ /* 0x001fe400078e0040 */
[----:B------:R-:W-:-:S05]  /*30130*/  @P2 IMAD.MOV.U32 R10, RZ, RZ, R14 ;  /* 0x000000ffff0a2224 */ /* 0x000fca00078e000e */
[----:B------:R0:W2:Y:S02]  /*30140*/  @P2 LDG.E.U8 R90, desc[UR42][R10.64] ;  /* 0x0000002a0a5a2981 */ /* 0x0000a4000c1e1100 */
[----:B0-----:R-:W-:Y:S02]  /*30150*/  @P4 IMAD.MOV.U32 R10, RZ, RZ, R16 ;  /* 0x000000ffff0a4224 */ /* 0x001fe400078e0010 */
[----:B------:R-:W-:-:S05]  /*30160*/  @P4 IMAD.MOV.U32 R11, RZ, RZ, R56 ;  /* 0x000000ffff0b4224 */ /* 0x000fca00078e0038 */
[----:B------:R0:W2:Y:S01]  /*30170*/  @P4 LDG.E.U8 R89, desc[UR42][R10.64] ;  /* 0x0000002a0a594981 */ /* 0x0000a2000c1e1100 */
[----:B------:R-:W-:Y:S02]  /*30180*/  ISETP.GT.AND P3, PT, R12, 0x77, PT ;  /* 0x000000770c00780c */ /* 0x000fe40003f64270 */
[----:B------:R-:W-:Y:S01]  /*30190*/  IADD3 R17, P2, PT, R4, R17, RZ ;  /* 0x0000001104117210 */ /* 0x000fe20007f5e0ff */
[----:B------:R1:W-:Y:S04]  /*301a0*/  STL [R1+0xd7c], R64 ;  /* 0x000d7c4001007387 */ /* 0x0003e80000100800 */
[----:B------:R-:W-:Y:S01]  /*301b0*/  IMAD.X R60, R15, 0x1, R60, P2 ;  /* 0x000000010f3c7824 */ /* 0x000fe200010e063c */
[----:B-1----:R-:W4:Y:S04]  /*301c0*/  LDL.LU R64, [R1+0x1080] ;  /* 0x0010800001407983 */ /* 0x002f280000300800 */
[----:B------:R-:W4:Y:S04]  /*301d0*/  LDL.LU R14, [R1+0xda0] ;  /* 0x000da000010e7983 */ /* 0x000f280000300800 */
[----:B------:R-:W-:Y:S01]  /*301e0*/  STL [R1+0xd88], R16 ;  /* 0x000d881001007387 */ /* 0x000fe20000100800 */
[----:B------:R-:W-:-:S03]  /*301f0*/  PRMT R88, RZ, 0x7610, R88 ;  /* 0x00007610ff587816 */ /* 0x000fc60000000058 */
[----:B------:R-:W-:Y:S01]  /*30200*/  STL [R1+0xd90], R17 ;  /* 0x000d901101007387 */ /* 0x000fe20000100800 */
[----:B0-----:R-:W-:-:S03]  /*30210*/  IMAD.MOV.U32 R11, RZ, RZ, R60 ;  /* 0x000000ffff0b7224 */ /* 0x001fc600078e003c */
[----:B------:R0:W-:Y:S01]  /*30220*/  STL [R1+0xd84], R56 ;  /* 0x000d843801007387 */ /* 0x0001e20000100800 */
[----:B------:R-:W-:-:S05]  /*30230*/  @P3 IMAD.MOV.U32 R10, RZ, RZ, R17 ;  /* 0x000000ffff0a3224 */ /* 0x000fca00078e0011 */
[----:B------:R1:W4:Y:S04]  /*30240*/  @P3 LDG.E.U8 R88, desc[UR42][R10.64] ;  /* 0x0000002a0a583981 */ /* 0x000328000c1e1100 */
[----:B0-----:R-:W4:Y:S04]  /*30250*/  LDL.LU R56, [R1+0xda8] ;  /* 0x000da80001387983 */ /* 0x001f280000300800 */
[----:B------:R0:W-:Y:S04]  /*30260*/  STL [R1+0xd8c], R60 ;  /* 0x000d8c3c01007387 */ /* 0x0001e80000100800 */
[----:B------:R-:W4:Y:S04]  /*30270*/  LDL.LU R16, [R1+0xdb0] ;  /* 0x000db00001107983 */ /* 0x000f280000300800 */
[----:B0-----:R-:W4:Y:S01]  /*30280*/  LDL.LU R60, [R1+0x107c] ;  /* 0x00107c00013c7983 */ /* 0x001f220000300800 */
[----:B---3--:R-:W-:-:S03]  /*30290*/  IADD3 R52, P5, PT, R4, R52, RZ ;  /* 0x0000003404347210 */ /* 0x008fc60007fbe0ff */
[----:B--2---:R0:W-:Y:S04]  /*302a0*/  STL [R1+0xfe0], R89 ;  /* 0x000fe05901007387 */ /* 0x0041e80000100800 */
[----:B0-----:R-:W2:Y:S04]  /*302b0*/  LDL.LU R89, [R1+0xd9c] ;  /* 0x000d9c0001597983 */ /* 0x001ea80000300800 */
[----:B------:R-:W3:Y:S04]  /*302c0*/  LDL.LU R17, [R1+0xdac] ;  /* 0x000dac0001117983 */ /* 0x000ee80000300800 */
[----:B------:R0:W-:Y:S04]  /*302d0*/  STL [R1+0xd98], R52 ;  /* 0x000d983401007387 */ /* 0x0001e80000100800 */
[----:B------:R-:W3:Y:S01]  /*302e0*/  LDL.LU R11, [R1+0xd94] ;  /* 0x000d9400010b7983 */ /* 0x000ee20000300800 */
[----:B------:R-:W-:-:S02]  /*302f0*/  ISETP.GT.AND P2, PT, R12, 0x78, PT ;  /* 0x000000780c00780c */ /* 0x000fc40003f44270 */
[----:B------:R-:W-:Y:S02]  /*30300*/  ISETP.GT.AND P4, PT, R12, 0x79, PT ;  /* 0x000000790c00780c */ /* 0x000fe40003f84270 */
[----:B----4-:R-:W-:Y:S02]  /*30310*/  IADD3 R14, P3, PT, R4, R14, RZ ;  /* 0x0000000e040e7210 */ /* 0x010fe40007f7e0ff */
[----:B------:R-:W-:Y:S02]  /*30320*/  PRMT R87, RZ, 0x7610, R87 ;  /* 0x00007610ff577816 */ /* 0x000fe40000000057 */
[----:B------:R-:W-:-:S05]  /*30330*/  PRMT R86, RZ, 0x7610, R86 ;  /* 0x00007610ff567816 */ /* 0x000fca0000000056 */
[----:B-1----:R-:W-:Y:S01]  /*30340*/  @P2 IMAD.MOV.U32 R10, RZ, RZ, R52 ;  /* 0x000000ffff0a2224 */ /* 0x002fe200078e0034 */
[----:B------:R1:W-:Y:S01]  /*30350*/  STL [R1+0xfb8], R88 ;  /* 0x000fb85801007387 */ /* 0x0003e20000100800 */
[----:B------:R-:W-:-:S03]  /*30360*/  IADD3 R56, P6, PT, R4, R56, RZ ;  /* 0x0000003804387210 */ /* 0x000fc60007fde0ff */
[----:B------:R-:W-:Y:S01]  /*30370*/  STL [R1+0xda0], R14 ;  /* 0x000da00e01007387 */ /* 0x000fe20000100800 */
[C---:B--2---:R-:W-:Y:S02]  /*30380*/  IMAD.X R89, R15.reuse, 0x1, R89, P3 ;  /* 0x000000010f597824 */ /* 0x044fe400018e0659 */
[----:B---3--:R-:W-:-:S05]  /*30390*/  IMAD.X R11, R15, 0x1, R11, P5 ;  /* 0x000000010f0b7824 */ /* 0x008fca00028e060b */
[----:B------:R2:W-:Y:S04]  /*303a0*/  STL [R1+0xd94], R11 ;  /* 0x000d940b01007387 */ /* 0x0005e80000100800 */
[----:B------:R3:W-:Y:S04]  /*303b0*/  STL [R1+0xd9c], R89 ;  /* 0x000d9c5901007387 */ /* 0x0007e80000100800 */
[----:B------:R4:W3:Y:S01]  /*303c0*/  @P2 LDG.E.U8 R87, desc[UR42][R10.64] ;  /* 0x0000002a0a572981 */ /* 0x0008e2000c1e1100 */
[----:B------:R-:W-:-:S03]  /*303d0*/  IADD3 R16, P2, PT, R4, R16, RZ ;  /* 0x0000001004107210 */ /* 0x000fc60007f5e0ff */
[----:B0-----:R-:W3:Y:S04]  /*303e0*/  LDL.LU R52, [R1+0xdc8] ;  /* 0x000dc80001347983 */ /* 0x001ee80000300800 */
[----:B-1----:R-:W3:Y:S01]  /*303f0*/  LDL.LU R88, [R1+0x26c] ;  /* 0x00026c0001587983 */ /* 0x002ee20000300800 */
[----:B----4-:R-:W-:Y:S02]  /*30400*/  @P4 IMAD.MOV.U32 R10, RZ, RZ, R14 ;  /* 0x000000ffff0a4224 */ /* 0x010fe400078e000e */
[----:B--2---:R-:W-:Y:S02]  /*30410*/  @P4 IMAD.MOV.U32 R11, RZ, RZ, R89 ;  /* 0x000000ffff0b4224 */ /* 0x004fe400078e0059 */
[----:B---3--:R-:W2:Y:S04]  /*30420*/  LDL.LU R89, [R1+0xdc0] ;  /* 0x000dc00001597983 */ /* 0x008ea80000300800 */
[----:B------:R0:W-:Y:S04]  /*30430*/  STL [R1+0xda8], R56 ;  /* 0x000da83801007387 */ /* 0x0001e80000100800 */
[----:B------:R-:W3:Y:S04]  /*30440*/  LDL.LU R14, [R1+0x268] ;  /* 0x00026800010e7983 */ /* 0x000ee80000300800 */
[----:B------:R-:W-:Y:S04]  /*30450*/  STL [R1+0xdb0], R16 ;  /* 0x000db01001007387 */ /* 0x000fe80000100800 */
[----:B------:R1:W4:Y:S04]  /*30460*/  @P4 LDG.E.U8 R86, desc[UR42][R10.64] ;  /* 0x0000002a0a564981 */ /* 0x000328000c1e1100 */
[----:B------:R-:W2:Y:S01]  /*30470*/  LDL.LU R11, [R1+0xda4] ;  /* 0x000da400010b7983 */ /* 0x000ea20000300800 */
[----:B------:R-:W-:-:S02]  /*30480*/  ISETP.GT.AND P3, PT, R12, 0x7a, PT ;  /* 0x0000007a0c00780c */ /* 0x000fc40003f64270 */
[----:B------:R-:W-:Y:S02]  /*30490*/  ISETP.GT.AND P5, PT, R12, 0x7b, PT ;  /* 0x0000007b0c00780c */ /* 0x000fe40003fa4270 */
[----:B------:R-:W-:Y:S01]  /*304a0*/  PRMT R85, RZ, 0x7610, R85 ;  /* 0x00007610ff557816 */ /* 0x000fe20000000055 */
[----:B------:R-:W-:Y:S01]  /*304b0*/  IMAD.X R17, R15, 0x1, R17, P2 ;  /* 0x000000010f117824 */ /* 0x000fe200010e0611 */
[----:B------:R-:W-:-:S07]  /*304c0*/  PRMT R84, RZ, 0x7610, R84 ;  /* 0x00007610ff547816 */ /* 0x000fce0000000054 */
[----:B-1----:R-:W-:Y:S02]  /*304d0*/  @P3 IMAD.MOV.U32 R10, RZ, RZ, R56 ;  /* 0x000000ffff0a3224 */ /* 0x002fe400078e0038 */
[----:B--2---:R-:W-:-:S05]  /*304e0*/  IMAD.X R11, R15, 0x1, R11, P6 ;  /* 0x000000010f0b7824 */ /* 0x004fca00030e060b */
[----:B------:R1:W-:Y:S04]  /*304f0*/  STL [R1+0xda4], R11 ;  /* 0x000da40b01007387 */ /* 0x0003e80000100800 */
[----:B------:R2:W4:Y:S04]  /*30500*/  @P3 LDG.E.U8 R85, desc[UR42][R10.64] ;  /* 0x0000002a0a553981 */ /* 0x000528000c1e1100 */
[----:B0-----:R-:W4:Y:S01]  /*30510*/  LDL.LU R56, [R1+0x1078] ;  /* 0x0010780001387983 */ /* 0x001f220000300800 */
[----:B--2---:R-:W-:Y:S02]  /*30520*/  @P5 IMAD.MOV.U32 R10, RZ, RZ, R16 ;  /* 0x000000ffff0a5224 */ /* 0x004fe400078e0010 */
[----:B-1----:R-:W-:Y:S01]  /*30530*/  @P5 IMAD.MOV.U32 R11, RZ, RZ, R17 ;  /* 0x000000ffff0b5224 */ /* 0x002fe200078e0011 */
[----:B------:R0:W-:Y:S04]  /*30540*/  STL [R1+0xdac], R17 ;  /* 0x000dac1101007387 */ /* 0x0001e80000100800 */
[----:B------:R1:W2:Y:S04]  /*30550*/  @P5 LDG.E.U8 R84, desc[UR42][R10.64] ;  /* 0x0000002a0a545981 */ /* 0x0002a8000c1e1100 */
[----:B0-----:R-:W2:Y:S04]  /*30560*/  LDL.LU R17, [R1+0x1074] ;  /* 0x0010740001117983 */ /* 0x001ea80000300800 */
[----:B------:R-:W2:Y:S04]  /*30570*/  LDL.LU R16, [R1+0xdc4] ;  /* 0x000dc40001107983 */ /* 0x000ea80000300800 */
[----:B------:R-:W2:Y:S04]  /*30580*/  LDL.LU R10, [R1+0xdb4] ;  /* 0x000db400010a7983 */ /* 0x000ea80000300800 */
[----:B------:R-:W1:Y:S01]  /*30590*/  LDL.LU R11, [R1+0xdb8] ;  /* 0x000db800010b7983 */ /* 0x000e620000300800 */
[----:B------:R-:W-:-:S02]  /*305a0*/  ISETP.GT.AND P4, PT, R12, 0x7c, PT ;  /* 0x0000007c0c00780c */ /* 0x000fc40003f84270 */
[C---:B------:R-:W-:Y:S02]  /*305b0*/  IADD3 R88, P3, PT, R4.reuse, R88, RZ ;  /* 0x0000005804587210 */ /* 0x040fe40007f7e0ff */
[C---:B------:R-:W-:Y:S02]  /*305c0*/  IADD3 R52, P5, PT, R4.reuse, R52, RZ ;  /* 0x0000003404347210 */ /* 0x040fe40007fbe0ff */
[----:B------:R-:W-:Y:S01]  /*305d0*/  PRMT R83, RZ, 0x7610, R83 ;  /* 0x00007610ff537816 */ /* 0x000fe20000000053 */
[----:B---3--:R-:W-:Y:S01]  /*305e0*/  IMAD.X R14, R15, 0x1, R14, P3 ;  /* 0x000000010f0e7824 */ /* 0x008fe200018e060e */
[C---:B------:R-:W-:Y:S02]  /*305f0*/  IADD3 R89, P6, PT, R4.reuse, R89, RZ ;  /* 0x0000005904597210 */ /* 0x040fe40007fde0ff */
[----:B-1----:R-:W-:-:S05]  /*30600*/  IADD3 R11, P2, PT, R4, R11, RZ ;  /* 0x0000000b040b7210 */ /* 0x002fca0007f5e0ff */
[----:B--2---:R-:W-:Y:S01]  /*30610*/  IMAD.X R10, R15, 0x1, R10, P2 ;  /* 0x000000010f0a7824 */ /* 0x004fe200010e060a */
[----:B------:R0:W-:Y:S04]  /*30620*/  STL [R1+0xdb8], R11 ;  /* 0x000db80b01007387 */ /* 0x0001e80000100800 */
[----:B------:R-:W-:Y:S04]  /*30630*/  STL [R1+0x26c], R88 ;  /* 0x00026c5801007387 */ /* 0x000fe80000100800 */
[----:B------:R-:W-:Y:S01]  /*30640*/  STL [R1+0xdc8], R52 ;  /* 0x000dc83401007387 */ /* 0x000fe20000100800 */
[----:B0-----:R-:W-:-:S03]  /*30650*/  @P4 LOP3.LUT R11, R11, R10, RZ, 0x3c, !PT ;  /* 0x0000000a0b0b4212 */ /* 0x001fc600078e3cff */
[----:B------:R0:W-:Y:S02]  /*30660*/  STL [R1+0xdb4], R10 ;  /* 0x000db40a01007387 */ /* 0x0001e40000100800 */
[----:B0-----:R-:W-:-:S04]  /*30670*/  @P4 LOP3.LUT R10, R11, R10, RZ, 0x3c, !PT ;  /* 0x0000000a0b0a4212 */ /* 0x001fc800078e3cff */
[----:B------:R-:W-:Y:S01]  /*30680*/  @P4 LOP3.LUT R11, R11, R10, RZ, 0x3c, !PT ;  /* 0x0000000a0b0b4212 */ /* 0x000fe200078e3cff */
[----:B------:R-:W-:Y:S04]  /*30690*/  STL [R1+0x268], R14 ;  /* 0x0002680e01007387 */ /* 0x000fe80000100800 */
[----:B------:R0:W-:Y:S04]  /*306a0*/  STL [R1+0xdc0], R89 ;  /* 0x000dc05901007387 */ /* 0x0001e80000100800 */
[----:B------:R1:W2:Y:S04]  /*306b0*/  @P4 LDG.E.U8 R83, desc[UR42][R10.64] ;  /* 0x0000002a0a534981 */ /* 0x0002a8000c1e1100 */
[----:B------:R-:W3:Y:S01]  /*306c0*/  LDL.LU R11, [R1+0xdbc] ;  /* 0x000dbc00010b7983 */ /* 0x000ee20000300800 */
[----:B-1----:R-:W1:Y:S01]  /*306d0*/  S2R R10, SR_TID.X ;  /* 0x00000000000a7919 */ /* 0x002e620000002100 */
[----:B------:R-:W-:-:S02]  /*306e0*/  ISETP.GT.AND P2, PT, R12, 0x7d, PT ;  /* 0x0000007d0c00780c */ /* 0x000fc40003f44270 */
[----:B------:R-:W-:Y:S01]  /*306f0*/  ISETP.GT.AND P3, PT, R12, 0x7e, PT ;  /* 0x0000007e0c00780c */ /* 0x000fe20003f64270 */
[----:B------:R-:W-:Y:S01]  /*30700*/  IMAD.X R16, R15, 0x1, R16, P5 ;  /* 0x000000010f107824 */ /* 0x000fe200028e0610 */
[----:B------:R-:W-:Y:S02]  /*30710*/  PRMT R82, RZ, 0x7610, R82 ;  /* 0x00007610ff527816 */ /* 0x000fe40000000052 */
[----:B------:R-:W-:Y:S02]  /*30720*/  PRMT R81, RZ, 0x7610, R81 ;  /* 0x00007610ff517816 */ /* 0x000fe40000000051 */
[----:B------:R-:W-:Y:S01]  /*30730*/  STL [R1+0xdc4], R16 ;  /* 0x000dc41001007387 */ /* 0x000fe20000100800 */
[----:B-1----:R-:W-:-:S04]  /*30740*/  LOP3.LUT R10, R10, 0x7f, RZ, 0xc0, !PT ;  /* 0x0000007f0a0a7812 */ /* 0x002fc800078ec0ff */
[----:B------:R-:W-:Y:S01]  /*30750*/  ISETP.GE.AND P4, PT, R10, R12, PT ;  /* 0x0000000c0a00720c */ /* 0x000fe20003f86270 */
[----:B------:R-:W-:Y:S02]  /*30760*/  @P2 IMAD.MOV.U32 R10, RZ, RZ, R89 ;  /* 0x000000ffff0a2224 */ /* 0x000fe400078e0059 */
[----:B0-----:R-:W-:Y:S01]  /*30770*/  IMAD.MOV.U32 R89, RZ, RZ, R13 ;  /* 0x000000ffff597224 */ /* 0x001fe200078e000d */
[----:B------:R-:W-:Y:S01]  /*30780*/  PRMT R80, RZ, 0x7610, R80 ;  /* 0x00007610ff507816 */ /* 0x000fe20000000050 */
[----:B---3--:R-:W-:-:S05]  /*30790*/  IMAD.X R11, R15, 0x1, R11, P6 ;  /* 0x000000010f0b7824 */ /* 0x008fca00030e060b */
[----:B------:R0:W-:Y:S04]  /*307a0*/  STL [R1+0xdbc], R11 ;  /* 0x000dbc0b01007387 */ /* 0x0001e80000100800 */
[----:B------:R1:W3:Y:S04]  /*307b0*/  @P2 LDG.E.U8 R82, desc[UR42][R10.64] ;  /* 0x0000002a0a522981 */ /* 0x0002e8000c1e1100 */
[----:B------:R-:W2:Y:S01]  /*307c0*/  LDL.LU R13, [R1+0x274] ;  /* 0x00027400010d7983 */ /* 0x000ea20000300800 */
[----:B-1----:R-:W-:Y:S02]  /*307d0*/  @P3 IMAD.MOV.U32 R10, RZ, RZ, R52 ;  /* 0x000000ffff0a3224 */ /* 0x002fe400078e0034 */
[----:B0-----:R-:W-:Y:S01]  /*307e0*/  @P3 IMAD.MOV.U32 R11, RZ, RZ, R16 ;  /* 0x000000ffff0b3224 */ /* 0x001fe200078e0010 */
[----:B------:R-:W-:-:S04]  /*307f0*/  ISETP.GT.AND P6, PT, R12, 0x7f, PT ;  /* 0x0000007f0c00780c */ /* 0x000fc80003fc4270 */
[----:B------:R0:W3:Y:S09]  /*30800*/  @P3 LDG.E.U8 R81, desc[UR42][R10.64] ;  /* 0x0000002a0a513981 */ /* 0x0000f2000c1e1100 */
[----:B0-----:R-:W-:Y:S02]  /*30810*/  @P6 IMAD.MOV.U32 R10, RZ, RZ, R88 ;  /* 0x000000ffff0a6224 */ /* 0x001fe400078e0058 */
[----:B------:R-:W-:-:S05]  /*30820*/  @P6 IMAD.MOV.U32 R11, RZ, RZ, R14 ;  /* 0x000000ffff0b6224 */ /* 0x000fca00078e000e */
[----:B------:R0:W4:Y:S04]  /*30830*/  @P6 LDG.E.U8 R80, desc[UR42][R10.64] ;  /* 0x0000002a0a506981 */ /* 0x000128000c1e1100 */
        /* <DEDUP_REMOVED lines=15> */
[----:B------:R-:W-:Y:S04]  /*30930*/  STL [R1+0xf7c], R4 ;  /* 0x000f7c0401007387 */ /* 0x000fe80000100800 */
[----:B------:R-:W-:Y:S01]  /*30940*/  STL [R1+0xf88], R4 ;  /* 0x000f880401007387 */ /* 0x000fe20000100800 */
[----:B------:R-:W-:-:S03]  /*30950*/  IMAD.X R3, R15, 0x1, R3, P2 ;  /* 0x000000010f037824 */ /* 0x000fc600010e0603 */
[----:B------:R-:W-:Y:S04]  /*30960*/  STL [R1+0xf94], R4 ;  /* 0x000f940401007387 */ /* 0x000fe80000100800 */
[----:B------:R-:W-:Y:S04]  /*30970*/  STL [R1+0xfa0], R4 ;  /* 0x000fa00401007387 */ /* 0x000fe80000100800 */
[----:B------:R-:W-:Y:S04]  /*30980*/  STL [R1+0xfac], R4 ;  /* 0x000fac0401007387 */ /* 0x000fe80000100800 */
[----:B------:R1:W-:Y:S04]  /*30990*/  STL [R1+0xfbc], R4 ;  /* 0x000fbc0401007387 */ /* 0x0003e80000100800 */
[----:B------:R-:W4:Y:S04]  /*309a0*/  LDL.LU R16, [R1+0x1070] ;  /* 0x0010700001107983 */ /* 0x000f280000300800 */
[----:B------:R-:W4:Y:S01]  /*309b0*/  LDL.LU R52, [R1+0x2b4] ;  /* 0x0002b40001347983 */ /* 0x000f220000300800 */
[----:B------:R-:W-:-:S02]  /*309c0*/  IMAD.MOV.U32 R88, RZ, RZ, R89 ;  /* 0x000000ffff587224 */ /* 0x000fc400078e0059 */
[----:B-1----:R-:W-:Y:S02]  /*309d0*/  IMAD.MOV.U32 R4, RZ, RZ, R57 ;  /* 0x000000ffff047224 */ /* 0x002fe400078e0039 */
[----:B------:R-:W-:Y:S01]  /*309e0*/  IMAD.MOV.U32 R89, RZ, RZ, R61 ;  /* 0x000000ffff597224 */ /* 0x000fe200078e003d */
[----:B--2---:R-:W-:-:S05]  /*309f0*/  IADD3 R13, P2, PT, R5, R13, RZ ;  /* 0x0000000d050d7210 */ /* 0x004fca0007f5e0ff */
[----:B0-----:R-:W-:Y:S01]  /*30a00*/  IMAD.MOV.U32 R11, RZ, RZ, R13 ;  /* 0x000000ffff0b7224 */ /* 0x001fe200078e000d */
[----:B---3--:R0:W-:Y:S04]  /*30a10*/  STL [R1+0xfe4], R81 ;  /* 0x000fe45101007387 */ /* 0x0081e80000100800 */
[----:B------:R-:W2:Y:S04]  /*30a20*/  LDL.LU R15, [R1+0x106c] ;  /* 0x00106c00010f7983 */ /* 0x000ea80000300800 */
[----:B------:R-:W3:Y:S01]  /*30a30*/  LDL.LU R14, [R1+0x1068] ;  /* 0x00106800010e7983 */ /* 0x000ee20000300800 */
[----:B0-----:R-:W-:-:S03]  /*30a40*/  IMAD.MOV.U32 R81, RZ, RZ, R55 ;  /* 0x000000ffff517224 */ /* 0x001fc600078e0037 */
[----:B------:R0:W-:Y:S04]  /*30a50*/  STL [R1+0x274], R13 ;  /* 0x0002740d01007387 */ /* 0x0001e80000100800 */
[----:B------:R-:W2:Y:S04]  /*30a60*/  LDL.LU R55, [R1+0x2f0] ;  /* 0x0002f00001377983 */ /* 0x000ea80000300800 */
[----:B------:R-:W2:Y:S04]  /*30a70*/  LDL.LU R57, [R1+0x2f4] ;  /* 0x0002f40001397983 */ /* 0x000ea80000300800 */
[----:B------:R-:W2:Y:S04]  /*30a80*/  LDL.LU R61, [R1+0x354] ;  /* 0x00035400013d7983 */ /* 0x000ea80000300800 */
[----:B0-----:R-:W2:Y:S04]  /*30a90*/  LDL.LU R13, [R1+0x1064] ;  /* 0x00106400010d7983 */ /* 0x001ea80000300800 */
[----:B------:R-:W2:Y:S04]  /*30aa0*/  LDL.LU R10, [R1+0x270] ;  /* 0x00027000010a7983 */ /* 0x000ea80000300800 */
[----:B----4-:R0:W-:Y:S02]  /*30ab0*/  STL [R1+0xfc0], R80 ;  /* 0x000fc05001007387 */ /* 0x0101e40000100800 */
[----:B0-----:R-:W-:-:S02]  /*30ac0*/  IMAD.MOV.U32 R80, RZ, RZ, R49 ;  /* 0x000000ffff507224 */ /* 0x001fc400078e0031 */
[----:B------:R-:W4:Y:S01]  /*30ad0*/  LDL.LU R49, [R1+0x2b0] ;  /* 0x0002b00001317983 */ /* 0x000f220000300800 */
[----:B------:R-:W-:Y:S02]  /*30ae0*/  ISETP.GT.AND P5, PT, R12, RZ, PT ;  /* 0x000000ff0c00720c */ /* 0x000fe40003fa4270 */
[----:B------:R-:W-:-:S11]  /*30af0*/  PRMT R54, RZ, 0x7610, R54 ;  /* 0x00007610ff367816 */ /* 0x000fd60000000036 */
[----:B------:R-:W3:Y:S01]  /*30b00*/  @P5 LDG.E.U8 R54, desc[UR42][R2.64] ;  /* 0x0000002a02365981 */ /* 0x000ee2000c1e1100 */
[----:B------:R-:W-:Y:S02]  /*30b10*/  PRMT R78, RZ, 0x7610, R78 ;  /* 0x00007610ff4e7816 */ /* 0x000fe4000000004e */
[----:B------:R-:W-:Y:S02]  /*30b20*/  PRMT R74, RZ, 0x7610, R74 ;  /* 0x00007610ff4a7816 */ /* 0x000fe4000000004a */
[----:B------:R-:W-:-:S05]  /*30b30*/  IADD3 R52, P3, PT, R5, R52, RZ ;  /* 0x0000003405347210 */ /* 0x000fca0007f7e0ff */
[----:B------:R-:W-:Y:S01]  /*30b40*/  STL [R1+0x2b4], R52 ;  /* 0x0002b43401007387 */ /* 0x000fe20000100800 */
[----:B------:R-:W-:Y:S01]  /*30b50*/  BAR.SYNC.DEFER_BLOCKING 0x0 ;  /* 0x0000000000007b1d */ /* 0x000fe20000010000 */
[----:B--2---:R-:W-:-:S05]  /*30b60*/  IMAD.X R10, R6, 0x1, R10, P2 ;  /* 0x00000001060a7824 */ /* 0x004fca00010e060a */
[-C--:B------:R-:W-:Y:S01]  /*30b70*/  @!P4 LOP3.LUT R11, R11, R10.reuse, RZ, 0x3c, !PT ;  /* 0x0000000a0b0bc212 */ /* 0x080fe200078e3cff */
[----:B------:R0:W-:Y:S03]  /*30b80*/  STL [R1+0x270], R10 ;  /* 0x0002700a01007387 */ /* 0x0001e60000100800 */
[----:B0-----:R-:W-:Y:S01]  /*30b90*/  @!P4 LOP3.LUT R10, R11, R10, RZ, 0x3c, !PT ;  /* 0x0000000a0b0ac212 */ /* 0x001fe200078e3cff */
[----:B----4-:R-:W-:-:S03]  /*30ba0*/  IMAD.X R49, R6, 0x1, R49, P3 ;  /* 0x0000000106317824 */ /* 0x010fc600018e0631 */
[----:B------:R-:W-:-:S05]  /*30bb0*/  @!P4 LOP3.LUT R11, R11, R10, RZ, 0x3c, !PT ;  /* 0x0000000a0b0bc212 */ /* 0x000fca00078e3cff */
[----:B------:R0:W2:Y:S02]  /*30bc0*/  @!P4 LDG.E.U8 R78, desc[UR42][R10.64] ;  /* 0x0000002a0a4ec981 */ /* 0x0000a4000c1e1100 */
[----:B0-----:R-:W-:Y:S02]  /*30bd0*/  IMAD.MOV.U32 R10, RZ, RZ, R49 ;  /* 0x000000ffff0a7224 */ /* 0x001fe400078e0031 */
[----:B------:R-:W-:-:S05]  /*30be0*/  IMAD.MOV.U32 R11, RZ, RZ, R52 ;  /* 0x000000ffff0b7224 */ /* 0x000fca00078e0034 */
[----:B------:R-:W-:-:S04]  /*30bf0*/  @!P4 LOP3.LUT R11, R11, R10, RZ, 0x3c, !PT ;  /* 0x0000000a0b0bc212 */ /* 0x000fc800078e3cff */
[----:B------:R-:W-:-:S04]  /*30c00*/  @!P4 LOP3.LUT R10, R11, R10, RZ, 0x3c, !PT ;  /* 0x0000000a0b0ac212 */ /* 0x000fc800078e3cff */
[----:B------:R-:W-:-:S05]  /*30c10*/  @!P4 LOP3.LUT R11, R11, R10, RZ, 0x3c, !PT ;  /* 0x0000000a0b0bc212 */ /* 0x000fca00078e3cff */
[----:B------:R0:W4:Y:S04]  /*30c20*/  @!P4 LDG.E.U8 R74, desc[UR42][R10.64] ;  /* 0x0000002a0a4ac981 */ /* 0x000128000c1e1100 */
        /* <DEDUP_REMOVED lines=12> */
[----:B------:R1:W-:Y:S01]  /*30cf0*/  STL [R1+0xf98], R2 ;  /* 0x000f980201007387 */ /* 0x0003e20000100800 */
[----:B------:R-:W-:Y:S01]  /*30d00*/  IADD3 R57, P2, PT, R5, R57, RZ ;  /* 0x0000003905397210 */ /* 0x000fe20007f5e0ff */
[----:B-1----:R-:W-:-:S02]  /*30d10*/  IMAD.MOV.U32 R2, RZ, RZ, R44 ;  /* 0x000000ffff027224 */ /* 0x002fc400078e002c */
[----:B------:R-:W3:Y:S04]  /*30d20*/  LDL.LU R44, [R1+0x1060] ;  /* 0x00106000012c7983 */ /* 0x000ee80000300800 */
[----:B------:R-:W-:Y:S04]  /*30d30*/  STL [R1+0xe80], R3 ;  /* 0x000e800301007387 */ /* 0x000fe80000100800 */
[----:B------:R-:W-:Y:S04]  /*30d40*/  STL [R1+0xedc], R3 ;  /* 0x000edc0301007387 */ /* 0x000fe80000100800 */
[----:B------:R-:W-:Y:S04]  /*30d50*/  STL [R1+0xf04], R3 ;  /* 0x000f040301007387 */ /* 0x000fe80000100800 */
[----:B------:R1:W-:Y:S01]  /*30d60*/  STL [R1+0xf0c], R3 ;  /* 0x000f0c0301007387 */ /* 0x0003e20000100800 */
[----:B------:R-:W-:Y:S01]  /*30d70*/  IMAD.X R55, R6, 0x1, R55, P2 ;  /* 0x0000000106377824 */ /* 0x000fe200010e0637 */
[----:B------:R-:W-:Y:S01]  /*30d80*/  IADD3 R61, P2, PT, R5, R61, RZ ;  /* 0x0000003d053d7210 */ /* 0x000fe20007f5e0ff */
[----:B-1----:R-:W-:-:S02]  /*30d90*/  IMAD.MOV.U32 R3, RZ, RZ, R48 ;  /* 0x000000ffff037224 */ /* 0x002fc400078e0030 */
[----:B------:R-:W3:Y:S04]  /*30da0*/  LDL.LU R48, [R1+0x105c] ;  /* 0x00105c0001307983 */ /* 0x000ee80000300800 */
[----:B------:R-:W-:Y:S04]  /*30db0*/  STL [R1+0x2f4], R57 ;  /* 0x0002f43901007387 */ /* 0x000fe80000100800 */
[----:B------:R1:W-:Y:S01]  /*30dc0*/  STL [R1+0x2b0], R49 ;  /* 0x0002b03101007387 */ /* 0x0003e20000100800 */
[----:B------:R-:W-:Y:S01]  /*30dd0*/  PRMT R70, RZ, 0x7610, R70 ;  /* 0x00007610ff467816 */ /* 0x000fe20000000046 */
[----:B0-----:R-:W-:-:S02]  /*30de0*/  @!P4 IMAD.MOV.U32 R10, RZ, RZ, R57 ;  /* 0x000000ffff0ac224 */ /* 0x001fc400078e0039 */
[----:B------:R-:W-:-:S05]  /*30df0*/  @!P4 IMAD.MOV.U32 R11, RZ, RZ, R55 ;  /* 0x000000ffff0bc224 */ /* 0x000fca00078e0037 */
[----:B------:R0:W3:Y:S04]  /*30e00*/  @!P4 LDG.E.U8 R70, desc[UR42][R10.64] ;  /* 0x0000002a0a46c981 */ /* 0x0000e8000c1e1100 */
[----:B-1----:R-:W3:Y:S04]  /*30e10*/  LDL.LU R49, [R1+0x1058] ;  /* 0x0010580001317983 */ /* 0x002ee80000300800 */
[----:B------:R-:W3:Y:S01]  /*30e20*/  LDL.LU R52, [R1+0x1054] ;  /* 0x0010540001347983 */ /* 0x000ee20000300800 */
[----:B0-----:R-:W-:-:S03]  /*30e30*/  IMAD.MOV.U32 R10, RZ, RZ, R59 ;  /* 0x000000ffff0a7224 */ /* 0x001fc600078e003b */
[----:B--2---:R0:W-:Y:S02]  /*30e40*/  STL [R1+0xfc4], R78 ;  /* 0x000fc44e01007387 */ /* 0x0041e40000100800 */
[----:B0-----:R-:W-:Y:S02]  /*30e50*/  IMAD.MOV.U32 R78, RZ, RZ, R65 ;  /* 0x000000ffff4e7224 */ /* 0x001fe400078e0041 */
[----:B------:R-:W2:Y:S04]  /*30e60*/  LDL.LU R65, [R1+0x394] ;  /* 0x0003940001417983 */ /* 0x000ea80000300800 */
[----:B------:R-:W-:Y:S04]  /*30e70*/  STL [R1+0x2f0], R55 ;  /* 0x0002f03701007387 */ /* 0x000fe80000100800 */
[----:B------:R-:W-:Y:S04]  /*30e80*/  STL [R1+0x354], R61 ;  /* 0x0003543d01007387 */ /* 0x000fe80000100800 */
[----:B----4-:R0:W-:Y:S02]  /*30e90*/  STL [R1+0xfc8], R74 ;  /* 0x000fc84a01007387 */ /* 0x0101e40000100800 */
[----:B0-----:R-:W-:-:S02]  /*30ea0*/  IMAD.MOV.U32 R74, RZ, RZ, R53 ;  /* 0x000000ffff4a7224 */ /* 0x001fc400078e0035 */
[----:B------:R-:W4:Y:S04]  /*30eb0*/  LDL.LU R53, [R1+0x1050] ;  /* 0x0010500001357983 */ /* 0x000f280000300800 */
[----:B------:R-:W2:Y:S04]  /*30ec0*/  LDL.LU R55, [R1+0x104c] ;  /* 0x00104c0001377983 */ /* 0x000ea80000300800 */
[----:B------:R-:W2:Y:S04]  /*30ed0*/  LDL.LU R57, [R1+0x1048] ;  /* 0x0010480001397983 */ /* 0x000ea80000300800 */
[----:B------:R-:W2:Y:S04]  /*30ee0*/  LDL.LU R59, [R1+0x1044] ;  /* 0x00104400013b7983 */ /* 0x000ea80000300800 */
[----:B------:R-:W2:Y:S01]  /*30ef0*/  LDL.LU R11, [R1+0x350] ;  /* 0x00035000010b7983 */ /* 0x000ea20000300800 */
[----:B------:R-:W-:-:S03]  /*30f00*/  PRMT R66, RZ, 0x7610, R66 ;  /* 0x00007610ff427816 */ /* 0x000fc60000000042 */
[----:B---3--:R0:W-:Y:S02]  /*30f10*/  STL [R1+0xfcc], R70 ;  /* 0x000fcc4601007387 */ /* 0x0081e40000100800 */
[----:B0-----:R-:W-:Y:S02]  /*30f20*/  IMAD.MOV.U32 R70, RZ, RZ, R10 ;  /* 0x000000ffff467224 */ /* 0x001fe400078e000a */
[----:B------:R-:W-:Y:S02]  /*30f30*/  @!P4 IMAD.MOV.U32 R10, RZ, RZ, R61 ;  /* 0x000000ffff0ac224 */ /* 0x000fe400078e003d */
[----:B--2---:R-:W-:-:S05]  /*30f40*/  IMAD.X R11, R6, 0x1, R11, P2 ;  /* 0x00000001060b7824 */ /* 0x004fca00010e060b */
[----:B------:R0:W-:Y:S04]  /*30f50*/  STL [R1+0x350], R11 ;  /* 0x0003500b01007387 */ /* 0x0001e80000100800 */
[----:B------:R1:W2:Y:S04]  /*30f60*/  @!P4 LDG.E.U8 R66, desc[UR42][R10.64] ;  /* 0x0000002a0a42c981 */ /* 0x0002a8000c1e1100 */
[----:B------:R-:W3:Y:S01]  /*30f70*/  LDL.LU R61, [R1+0x1040] ;  /* 0x00104000013d7983 */ /* 0x000ee20000300800 */
[----:B-1----:R-:W-:-:S03]  /*30f80*/  IMAD.MOV.U32 R10, RZ, RZ, R63 ;  /* 0x000000ffff0a7224 */ /* 0x002fc600078e003f */
[----:B------:R-:W3:Y:S04]  /*30f90*/  LDL.LU R63, [R1+0x103c] ;  /* 0x00103c00013f7983 */ /* 0x000ee80000300800 */
[----:B0-----:R-:W3:Y:S01]  /*30fa0*/  LDL.LU R11, [R1+0x390] ;  /* 0x00039000010b7983 */ /* 0x001ee20000300800 */
[----:B------:R-:W-:Y:S02]  /*30fb0*/  IADD3 R65, P2, PT, R5, R65, RZ ;  /* 0x0000004105417210 */ /* 0x000fe40007f5e0ff */
[----:B------:R-:W-:Y:S01]  /*30fc0*/  PRMT R62, RZ, 0x7610, R62 ;  /* 0x00007610ff3e7816 */ /* 0x000fe2000000003e */
[----:B--2---:R0:W-:Y:S04]  /*30fd0*/  STL [R1+0xfd0], R66 ;  /* 0x000fd04201007387 */ /* 0x0041e80000100800 */
[----:B------:R1:W-:Y:S01]  /*30fe0*/  STL [R1+0x394], R65 ;  /* 0x0003944101007387 */ /* 0x0003e20000100800 */
[----:B0-----:R-:W-:-:S02]  /*30ff0*/  IMAD.MOV.U32 R66, RZ, RZ, R10 ;  /* 0x000000ffff427224 */ /* 0x001fc400078e000a */
[----:B------:R-:W-:Y:S02]  /*31000*/  @!P4 IMAD.MOV.U32 R10, RZ, RZ, R65 ;  /* 0x000000ffff0ac224 */ /* 0x000fe400078e0041 */
[----:B---3--:R-:W-:-:S05]  /*31010*/  IMAD.X R11, R6, 0x1, R11, P2 ;  /* 0x00000001060b7824 */ /* 0x008fca00010e060b */
[----:B------:R0:W-:Y:S04]  /*31020*/  STL [R1+0x390], R11 ;  /* 0x0003900b01007387 */ /* 0x0001e80000100800 */
[----:B-1----:R-:W2:Y:S04]  /*31030*/  LDL.LU R65, [R1+0x1038] ;  /* 0x0010380001417983 */ /* 0x002ea80000300800 */
[----:B------:R-:W3:Y:S04]  /*31040*/  @!P4 LDG.E.U8 R62, desc[UR42][R10.64] ;  /* 0x0000002a0a3ec981 */ /* 0x000ee8000c1e1100 */
[----:B------:R-:W2:Y:S04]  /*31050*/  LDL.LU R10, [R1+0x3d0] ;  /* 0x0003d000010a7983 */ /* 0x000ea80000300800 */
[----:B0-----:R-:W2:Y:S01]  /*31060*/  LDL.LU R11, [R1+0x3d4] ;  /* 0x0003d400010b7983 */ /* 0x001ea20000300800 */
[----:B------:R-:W-:-:S03]  /*31070*/  PRMT R58, RZ, 0x7610, R58 ;  /* 0x00007610ff3a7816 */ /* 0x000fc6000000003a */
[----:B---3--:R0:W-:Y:S01]  /*31080*/  STL [R1+0xfd4], R62 ;  /* 0x000fd43e01007387 */ /* 0x0081e20000100800 */
[----:B--2---:R-:W-:Y:S01]  /*31090*/  IADD3 R11, P2, PT, R5, R11, RZ ;  /* 0x0000000b050b7210 */ /* 0x004fe20007f5e0ff */
[----:B0-----:R-:W-:Y:S02]  /*310a0*/  IMAD.MOV.U32 R62, RZ, RZ, R67 ;  /* 0x000000ffff3e7224 */ /* 0x001fe400078e0043 */
[----:B------:R-:W2:Y:S02]  /*310b0*/  LDL.LU R67, [R1+0x1034] ;  /* 0x0010340001437983 */ /* 0x000ea40000300800 */
[----:B------:R-:W-:Y:S02]  /*310c0*/  IMAD.X R10, R6, 0x1, R10, P2 ;  /* 0x00000001060a7824 */ /* 0x000fe400010e060a */
[----:B------:R0:W-:Y:S04]  /*310d0*/  STL [R1+0x3d4], R11 ;  /* 0x0003d40b01007387 */ /* 0x0001e80000100800 */
[----:B------:R1:W-:Y:S01]  /*310e0*/  STL [R1+0x3d0], R10 ;  /* 0x0003d00a01007387 */ /* 0x0003e20000100800 */
[----:B0-----:R-:W-:-:S04]  /*310f0*/  @!P4 LOP3.LUT R11, R11, R10, RZ, 0x3c, !PT ;  /* 0x0000000a0b0bc212 */ /* 0x001fc800078e3cff */
[----:B-1----:R-:W-:-:S04]  /*31100*/  @!P4 LOP3.LUT R10, R11, R10, RZ, 0x3c, !PT ;  /* 0x0000000a0b0ac212 */ /* 0x002fc800078e3cff */
[----:B------:R-:W-:-:S05]  /*31110*/  @!P4 LOP3.LUT R11, R11, R10, RZ, 0x3c, !PT ;  /* 0x0000000a0b0bc212 */ /* 0x000fca00078e3cff */
[----:B------:R-:W3:Y:S04]  /*31120*/  @!P4 LDG.E.U8 R58, desc[UR42][R10.64] ;  /* 0x0000002a0a3ac981 */ /* 0x000ee8000c1e1100 */
[----:B------:R-:W2:Y:S04]  /*31130*/  LDL.LU R10, [R1+0x410] ;  /* 0x00041000010a7983 */ /* 0x000ea80000300800 */
[----:B------:R-:W2:Y:S01]  /*31140*/  LDL.LU R11, [R1+0x414] ;  /* 0x00041400010b7983 */ /* 0x000ea20000300800 */
        /* <DEDUP_REMOVED lines=99> */
[----:B---3--:R0:W-:Y:S04]  /*31780*/  STL [R1+0xffc], R37 ;  /* 0x000ffc2501007387 */ /* 0x0081e80000100800 */
[----:B0-----:R-:W3:Y:S01]  /*31790*/  LDL.LU R37, [R1+0x614] ;  /* 0x0006140001257983 */ /* 0x001ee20000300800 */
[----:B--2---:R-:W-:-:S05]  /*317a0*/  IADD3 R11, P2, PT, R5, R11, RZ ;  /* 0x0000000b050b7210 */ /* 0x004fca0007f5e0ff */
[----:B------:R-:W-:Y:S01]  /*317b0*/  IMAD.X R10, R6, 0x1, R10, P2 ;  /* 0x00000001060a7824 */ /* 0x000fe200010e060a */
[----:B------:R0:W-:Y:S04]  /*317c0*/  STL [R1+0x5d4], R11 ;  /* 0x0005d40b01007387 */ /* 0x0001e80000100800 */
[----:B------:R1:W-:Y:S01]  /*317d0*/  STL [R1+0x5d0], R10 ;  /* 0x0005d00a01007387 */ /* 0x0003e20000100800 */
[----:B0-----:R-:W-:-:S04]  /*317e0*/  @!P4 LOP3.LUT R11, R11, R10, RZ, 0x3c, !PT ;  /* 0x0000000a0b0bc212 */ /* 0x001fc800078e3cff */
[----:B-1----:R-:W-:-:S04]  /*317f0*/  @!P4 LOP3.LUT R10, R11, R10, RZ, 0x3c, !PT ;  /* 0x0000000a0b0ac212 */ /* 0x002fc800078e3cff */
[----:B------:R-:W-:-:S05]  /*31800*/  @!P4 LOP3.LUT R11, R11, R10, RZ, 0x3c, !PT ;  /* 0x0000000a0b0bc212 */ /* 0x000fca00078e3cff */
[----:B------:R0:W2:Y:S04]  /*31810*/  @!P4 LDG.E.U8 R36, desc[UR42][R10.64] ;  /* 0x0000002a0a24c981 */ /* 0x0000a8000c1e1100 */
[----:B------:R-:W4:Y:S01]  /*31820*/  LDL.LU R11, [R1+0x610] ;  /* 0x00061000010b7983 */ /* 0x000f220000300800 */
[----:B------:R-:W-:Y:S02]  /*31830*/  PRMT R35, RZ, 0x7610, R35 ;  /* 0x00007610ff237816 */ /* 0x000fe40000000023 */
[----:B---3--:R-:W-:-:S05]  /*31840*/  IADD3 R37, P2, PT, R5, R37, RZ ;  /* 0x0000002505257210 */ /* 0x008fca0007f5e0ff */
[----:B0-----:R-:W-:Y:S01]  /*31850*/  @!P4 IMAD.MOV.U32 R10, RZ, RZ, R37 ;  /* 0x000000ffff0ac224 */ /* 0x001fe200078e0025 */
[----:B--2---:R-:W-:Y:S04]  /*31860*/  STL [R1+0x1000], R36 ;  /* 0x0010002401007387 */ /* 0x004fe80000100800 */
[----:B------:R0:W-:Y:S01]  /*31870*/  STL [R1+0x614], R37 ;  /* 0x0006142501007387 */ /* 0x0001e20000100800 */
[----:B----4-:R-:W-:-:S05]  /*31880*/  IMAD.X R11, R6, 0x1, R11, P2 ;  /* 0x00000001060b7824 */ /* 0x010fca00010e060b */
[----:B------:R1:W-:Y:S04]  /*31890*/  STL [R1+0x610], R11 ;  /* 0x0006100b01007387 */ /* 0x0003e80000100800 */
[----:B0-----:R-:W2:Y:S04]  /*318a0*/  LDL.LU R37, [R1+0x690] ;  /* 0x0006900001257983 */ /* 0x001ea80000300800 */
[----:B------:R-:W3:Y:S04]  /*318b0*/  LDL.LU R36, [R1+0x694] ;  /* 0x0006940001247983 */ /* 0x000ee80000300800 */
[----:B------:R-:W4:Y:S04]  /*318c0*/  @!P4 LDG.E.U8 R35, desc[UR42][R10.64] ;  /* 0x0000002a0a23c981 */ /* 0x000f28000c1e1100 */
[----:B------:R-:W2:Y:S04]  /*318d0*/  LDL.LU R10, [R1+0x650] ;  /* 0x00065000010a7983 */ /* 0x000ea80000300800 */
[----:B-1----:R-:W2:Y:S01]  /*318e0*/  LDL.LU R11, [R1+0x654] ;  /* 0x00065400010b7983 */ /* 0x002ea20000300800 */
[----:B------:R-:W-:-:S03]  /*318f0*/  PRMT R34, RZ, 0x7610, R34 ;  /* 0x00007610ff227816 */ /* 0x000fc60000000022 */
[----:B----4-:R0:W-:Y:S01]  /*31900*/  STL [R1+0x1004], R35 ;  /* 0x0010042301007387 */ /* 0x0101e20000100800 */
[----:B--2---:R-:W-:-:S05]  /*31910*/  IADD3 R11, P2, PT, R5, R11, RZ ;  /* 0x0000000b050b7210 */ /* 0x004fca0007f5e0ff */
[----:B------:R-:W-:Y:S01]  /*31920*/  IMAD.X R10, R6, 0x1, R10, P2 ;  /* 0x00000001060a7824 */ /* 0x000fe200010e060a */
[----:B------:R1:W-:Y:S04]  /*31930*/  STL [R1+0x654], R11 ;  /* 0x0006540b01007387 */ /* 0x0003e80000100800 */
[----:B------:R2:W-:Y:S01]  /*31940*/  STL [R1+0x650], R10 ;  /* 0x0006500a01007387 */ /* 0x0005e20000100800 */
[----:B---3--:R-:W-:-:S03]  /*31950*/  IADD3 R36, P2, PT, R5, R36, RZ ;  /* 0x0000002405247210 */ /* 0x008fc60007f5e0ff */
[----:B0-----:R-:W3:Y:S01]  /*31960*/  LDL.LU R35, [R1+0x6d4] ;  /* 0x0006d40001237983 */ /* 0x001ee20000300800 */
[----:B-1----:R-:W-:-:S04]  /*31970*/  @!P4 LOP3.LUT R11, R11, R10, RZ, 0x3c, !PT ;  /* 0x0000000a0b0bc212 */ /* 0x002fc800078e3cff */
[----:B--2---:R-:W-:-:S04]  /*31980*/  @!P4 LOP3.LUT R10, R11, R10, RZ, 0x3c, !PT ;  /* 0x0000000a0b0ac212 */ /* 0x004fc800078e3cff */
[----:B------:R-:W-:-:S05]  /*31990*/  @!P4 LOP3.LUT R11, R11, R10, RZ, 0x3c, !PT ;  /* 0x0000000a0b0bc212 */ /* 0x000fca00078e3cff */
[----:B------:R0:W2:Y:S01]  /*319a0*/  @!P4 LDG.E.U8 R34, desc[UR42][R10.64] ;  /* 0x0000002a0a22c981 */ /* 0x0000a2000c1e1100 */
[----:B------:R-:W-:-:S04]  /*319b0*/  IMAD.X R37, R6, 0x1, R37, P2 ;  /* 0x0000000106257824 */ /* 0x000fc800010e0625 */
[----:B0-----:R-:W-:Y:S01]  /*319c0*/  @!P4 IMAD.MOV.U32 R11, RZ, RZ, R37 ;  /* 0x000000ffff0bc224 */ /* 0x001fe200078e0025 */
[----:B--2---:R-:W-:Y:S04]  /*319d0*/  STL [R1+0x1008], R34 ;  /* 0x0010082201007387 */ /* 0x004fe80000100800 */
[----:B------:R-:W-:Y:S04]  /*319e0*/  STL [R1+0x694], R36 ;  /* 0x0006942401007387 */ /* 0x000fe80000100800 */
[----:B------:R0:W-:Y:S04]  /*319f0*/  STL [R1+0x690], R37 ;  /* 0x0006902501007387 */ /* 0x0001e80000100800 */
[----:B0-----:R-:W2:Y:S01]  /*31a00*/  LDL.LU R37, [R1+0x6d0] ;  /* 0x0006d00001257983 */ /* 0x001ea20000300800 */
[----:B---3--:R-:W-:Y:S01]  /*31a10*/  IADD3 R35, P2, PT, R5, R35, RZ ;  /* 0x0000002305237210 */ /* 0x008fe20007f5e0ff */
[----:B------:R-:W-:Y:S01]  /*31a20*/  @!P4 IMAD.MOV.U32 R10, RZ, RZ, R36 ;  /* 0x000000ffff0ac224 */ /* 0x000fe200078e0024 */
[----:B------:R-:W-:Y:S01]  /*31a30*/  PRMT R33, RZ, 0x7610, R33 ;  /* 0x00007610ff217816 */ /* 0x000fe20000000021 */
[----:B------:R-:W3:Y:S01]  /*31a40*/  LDL.LU R36, [R1+0x710] ;  /* 0x0007100001247983 */ /* 0x000ee20000300800 */
[----:B------:R-:W-:-:S03]  /*31a50*/  PRMT R32, RZ, 0x7610, R32 ;  /* 0x00007610ff207816 */ /* 0x000fc60000000020 */
[----:B------:R-:W4:Y:S04]  /*31a60*/  LDL.LU R34, [R1+0x714] ;  /* 0x0007140001227983 */ /* 0x000f280000300800 */
[----:B------:R0:W3:Y:S02]  /*31a70*/  @!P4 LDG.E.U8 R33, desc[UR42][R10.64] ;  /* 0x0000002a0a21c981 */ /* 0x0000e4000c1e1100 */
[----:B0-----:R-:W-:Y:S02]  /*31a80*/  @!P4 IMAD.MOV.U32 R10, RZ, RZ, R35 ;  /* 0x000000ffff0ac224 */ /* 0x001fe400078e0023 */
[----:B--2---:R-:W-:-:S04]  /*31a90*/  IMAD.X R37, R6, 0x1, R37, P2 ;  /* 0x0000000106257824 */ /* 0x004fc800010e0625 */
[----:B------:R-:W-:-:S05]  /*31aa0*/  @!P4 IMAD.MOV.U32 R11, RZ, RZ, R37 ;  /* 0x000000ffff0bc224 */ /* 0x000fca00078e0025 */
[----:B------:R0:W2:Y:S01]  /*31ab0*/  @!P4 LDG.E.U8 R32, desc[UR42][R10.64] ;  /* 0x0000002a0a20c981 */ /* 0x0000a2000c1e1100 */
[----:B----4-:R-:W-:-:S03]  /*31ac0*/  IADD3 R34, P2, PT, R5, R34, RZ ;  /* 0x0000002205227210 */ /* 0x010fc60007f5e0ff */
[----:B---3--:R-:W-:Y:S02]  /*31ad0*/  STL [R1+0x100c], R33 ;  /* 0x00100c2101007387 */ /* 0x008fe40000100800 */
[----:B------:R-:W-:Y:S02]  /*31ae0*/  IMAD.X R36, R6, 0x1, R36, P2 ;  /* 0x0000000106247824 */ /* 0x000fe400010e0624 */
[----:B------:R1:W-:Y:S01]  /*31af0*/  STL [R1+0x6d4], R35 ;  /* 0x0006d42301007387 */ /* 0x0003e20000100800 */
[----:B------:R-:W-:-:S03]  /*31b00*/  PRMT R31, RZ, 0x7610, R31 ;  /* 0x00007610ff1f7816 */ /* 0x000fc6000000001f */
[----:B------:R-:W-:Y:S01]  /*31b10*/  STL [R1+0x6d0], R37 ;  /* 0x0006d02501007387 */ /* 0x000fe20000100800 */
[----:B0-----:R-:W-:Y:S02]  /*31b20*/  @!P4 IMAD.MOV.U32 R10, RZ, RZ, R34 ;  /* 0x000000ffff0ac224 */ /* 0x001fe400078e0022 */
[----:B------:R-:W-:Y:S01]  /*31b30*/  @!P4 IMAD.MOV.U32 R11, RZ, RZ, R36 ;  /* 0x000000ffff0bc224 */ /* 0x000fe200078e0024 */
[----:B-1----:R-:W3:Y:S04]  /*31b40*/  LDL.LU R35, [R1+0x754] ;  /* 0x0007540001237983 */ /* 0x002ee80000300800 */
[----:B------:R-:W4:Y:S04]  /*31b50*/  @!P4 LDG.E.U8 R31, desc[UR42][R10.64] ;  /* 0x0000002a0a1fc981 */ /* 0x000f28000c1e1100 */
[----:B--2---:R0:W-:Y:S04]  /*31b60*/  STL [R1+0x1010], R32 ;  /* 0x0010102001007387 */ /* 0x0041e80000100800 */
[----:B------:R1:W-:Y:S04]  /*31b70*/  STL [R1+0x714], R34 ;  /* 0x0007142201007387 */ /* 0x0003e80000100800 */
[----:B------:R-:W-:Y:S04]  /*31b80*/  STL [R1+0x710], R36 ;  /* 0x0007102401007387 */ /* 0x000fe80000100800 */
[----:B0-----:R-:W2:Y:S04]  /*31b90*/  LDL.LU R32, [R1+0x750] ;  /* 0x0007500001207983 */ /* 0x001ea80000300800 */
[----:B-1----:R-:W2:Y:S01]  /*31ba0*/  LDL.LU R34, [R1+0x790] ;  /* 0x0007900001227983 */ /* 0x002ea20000300800 */
[----:B---3--:R-:W-:-:S03]  /*31bb0*/  IADD3 R35, P2, PT, R5, R35, RZ ;  /* 0x0000002305237210 */ /* 0x008fc60007f5e0ff */
[----:B------:R-:W3:Y:S04]  /*31bc0*/  LDL.LU R33, [R1+0x794] ;  /* 0x0007940001217983 */ /* 0x000ee80000300800 */
[----:B----4-:R-:W-:Y:S04]  /*31bd0*/  STL [R1+0x1014], R31 ;  /* 0x0010141f01007387 */ /* 0x010fe80000100800 */
[----:B------:R-:W-:Y:S01]  /*31be0*/  STL [R1+0x754], R35 ;  /* 0x0007542301007387 */ /* 0x000fe20000100800 */
[----:B--2---:R-:W-:-:S04]  /*31bf0*/  IMAD.X R32, R6, 0x1, R32, P2 ;  /* 0x0000000106207824 */ /* 0x004fc800010e0620 */
[----:B------:R-:W-:Y:S01]  /*31c00*/  @!P4 IMAD.MOV.U32 R11, RZ, RZ, R32 ;  /* 0x000000ffff0bc224 */ /* 0x000fe200078e0020 */
[----:B------:R0:W-:Y:S04]  /*31c10*/  STL [R1+0x750], R32 ;  /* 0x0007502001007387 */ /* 0x0001e80000100800 */
[----:B0-----:R-:W2:Y:S04]  /*31c20*/  LDL.LU R32, [R1+0x7d0] ;  /* 0x0007d00001207983 */ /* 0x001ea80000300800 */
[----:B------:R-:W4:Y:S01]  /*31c30*/  LDL.LU R31, [R1+0x7d4] ;  /* 0x0007d400011f7983 */ /* 0x000f220000300800 */
[----:B---3--:R-:W-:Y:S01]  /*31c40*/  IADD3 R33, P2, PT, R5, R33, RZ ;  /* 0x0000002105217210 */ /* 0x008fe20007f5e0ff */
[----:B------:R-:W-:Y:S01]  /*31c50*/  @!P4 IMAD.MOV.U32 R10, RZ, RZ, R35 ;  /* 0x000000ffff0ac224 */ /* 0x000fe200078e0023 */
[----:B------:R-:W-:-:S03]  /*31c60*/  PRMT R30, RZ, 0x7610, R30 ;  /* 0x00007610ff1e7816 */ /* 0x000fc6000000001e */
[----:B------:R-:W-:Y:S01]  /*31c70*/  IMAD.X R34, R6, 0x1, R34, P2 ;  /* 0x0000000106227824 */ /* 0x000fe200010e0622 */
[----:B------:R-:W-:Y:S01]  /*31c80*/  STL [R1+0x794], R33 ;  /* 0x0007942101007387 */ /* 0x000fe20000100800 */
[----:B------:R-:W-:-:S03]  /*31c90*/  PRMT R29, RZ, 0x7610, R29 ;  /* 0x00007610ff1d7816 */ /* 0x000fc6000000001d */
[----:B------:R0:W3:Y:S04]  /*31ca0*/  @!P4 LDG.E.U8 R30, desc[UR42][R10.64] ;  /* 0x0000002a0a1ec981 */ /* 0x0000e8000c1e1100 */
[----:B------:R1:W-:Y:S01]  /*31cb0*/  STL [R1+0x790], R34 ;  /* 0x0007902201007387 */ /* 0x0003e20000100800 */
[----:B0-----:R-:W-:Y:S02]  /*31cc0*/  @!P4 IMAD.MOV.U32 R11, RZ, RZ, R34 ;  /* 0x000000ffff0bc224 */ /* 0x001fe400078e0022 */
[----:B------:R-:W-:Y:S01]  /*31cd0*/  @!P4 IMAD.MOV.U32 R10, RZ, RZ, R33 ;  /* 0x000000ffff0ac224 */ /* 0x000fe200078e0021 */
[----:B-1----:R-:W3:Y:S04]  /*31ce0*/  LDL.LU R34, [R1+0x810] ;  /* 0x0008100001227983 */ /* 0x002ee80000300800 */
[----:B------:R-:W3:Y:S04]  /*31cf0*/  LDL.LU R33, [R1+0x814] ;  /* 0x0008140001217983 */ /* 0x000ee80000300800 */
[----:B------:R0:W3:Y:S01]  /*31d00*/  @!P4 LDG.E.U8 R29, desc[UR42][R10.64] ;  /* 0x0000002a0a1dc981 */ /* 0x0000e2000c1e1100 */
[----:B----4-:R-:W-:-:S05]  /*31d10*/  IADD3 R31, P2, PT, R5, R31, RZ ;  /* 0x0000001f051f7210 */ /* 0x010fca0007f5e0ff */
[----:B--2---:R-:W-:Y:S01]  /*31d20*/  IMAD.X R32, R6, 0x1, R32, P2 ;  /* 0x0000000106207824 */ /* 0x004fe200010e0620 */
[----:B------:R-:W-:Y:S01]  /*31d30*/  STL [R1+0x7d4], R31 ;  /* 0x0007d41f01007387 */ /* 0x000fe20000100800 */
[----:B0-----:R-:W-:Y:S02]  /*31d40*/  @!P4 IMAD.MOV.U32 R10, RZ, RZ, R31 ;  /* 0x000000ffff0ac224 */ /* 0x001fe400078e001f */
[----:B------:R-:W-:Y:S01]  /*31d50*/  @!P4 IMAD.MOV.U32 R11, RZ, RZ, R32 ;  /* 0x000000ffff0bc224 */ /* 0x000fe200078e0020 */
[----:B------:R0:W-:Y:S04]  /*31d60*/  STL [R1+0x7d0], R32 ;  /* 0x0007d02001007387 */ /* 0x0001e80000100800 */
[----:B0-----:R-:W2:Y:S04]  /*31d70*/  LDL.LU R32, [R1+0x850] ;  /* 0x0008500001207983 */ /* 0x001ea80000300800 */
[----:B------:R-:W4:Y:S01]  /*31d80*/  LDL.LU R31, [R1+0x854] ;  /* 0x00085400011f7983 */ /* 0x000f220000300800 */
[----:B------:R-:W-:-:S02]  /*31d90*/  PRMT R28, RZ, 0x7610, R28 ;  /* 0x00007610ff1c7816 */ /* 0x000fc4000000001c */
[----:B---3--:R-:W-:-:S04]  /*31da0*/  IADD3 R33, P2, PT, R5, R33, RZ ;  /* 0x0000002105217210 */ /* 0x008fc80007f5e0ff */
[----:B------:R0:W3:Y:S01]  /*31db0*/  @!P4 LDG.E.U8 R28, desc[UR42][R10.64] ;  /* 0x0000002a0a1cc981 */ /* 0x0000e2000c1e1100 */
[----:B------:R-:W-:-:S03]  /*31dc0*/  IMAD.X R34, R6, 0x1, R34, P2 ;  /* 0x0000000106227824 */ /* 0x000fc600010e0622 */
[----:B------:R-:W-:Y:S01]  /*31dd0*/  STL [R1+0x814], R33 ;  /* 0x0008142101007387 */ /* 0x000fe20000100800 */
[----:B------:R-:W-:-:S03]  /*31de0*/  PRMT R27, RZ, 0x7610, R27 ;  /* 0x00007610ff1b7816 */ /* 0x000fc6000000001b */
[----:B------:R1:W-:Y:S01]  /*31df0*/  STL [R1+0x810], R34 ;  /* 0x0008102201007387 */ /* 0x0003e20000100800 */
[----:B0-----:R-:W-:Y:S02]  /*31e00*/  @!P4 IMAD.MOV.U32 R11, RZ, RZ, R34 ;  /* 0x000000ffff0bc224 */ /* 0x001fe400078e0022 */
[----:B------:R-:W-:-:S05]  /*31e10*/  @!P4 IMAD.MOV.U32 R10, RZ, RZ, R33 ;  /* 0x000000ffff0ac224 */ /* 0x000fca00078e0021 */
[----:B------:R0:W3:Y:S04]  /*31e20*/  @!P4 LDG.E.U8 R27, desc[UR42][R10.64] ;  /* 0x0000002a0a1bc981 */ /* 0x0000e8000c1e1100 */
[----:B-1----:R-:W3:Y:S04]  /*31e30*/  LDL.LU R34, [R1+0x890] ;  /* 0x0008900001227983 */ /* 0x002ee80000300800 */
[----:B------:R-:W3:Y:S01]  /*31e40*/  LDL.LU R33, [R1+0x894] ;  /* 0x0008940001217983 */ /* 0x000ee20000300800 */
        /* <DEDUP_REMOVED lines=9> */
[----:B------:R-:W-:-:S04]  /*31ee0*/  PRMT R25, RZ, 0x7610, R25 ;  /* 0x00007610ff197816 */ /* 0x000fc80000000019 */
[----:B------:R0:W2:Y:S01]  /*31ef0*/  @!P4 LDG.E.U8 R26, desc[UR42][R10.64] ;  /* 0x0000002a0a1ac981 */ /* 0x0000a2000c1e1100 */
[----:B---3--:R-:W-:-:S05]  /*31f00*/  IADD3 R33, P2, PT, R5, R33, RZ ;  /* 0x0000002105217210 */ /* 0x008fca0007f5e0ff */
[----:B------:R-:W-:Y:S01]  /*31f10*/  IMAD.X R34, R6, 0x1, R34, P2 ;  /* 0x0000000106227824 */ /* 0x000fe200010e0622 */
[----:B------:R-:W-:Y:S03]  /*31f20*/  STL [R1+0x894], R33 ;  /* 0x0008942101007387 */ /* 0x000fe60000100800 */
[----:B0-----:R-:W-:Y:S01]  /*31f30*/  @!P4 IMAD.MOV.U32 R11, RZ, RZ, R34 ;  /* 0x000000ffff0bc224 */ /* 0x001fe200078e0022 */
[----:B------:R0:W-:Y:S01]  /*31f40*/  STL [R1+0x890], R34 ;  /* 0x0008902201007387 */ /* 0x0001e20000100800 */
[----:B------:R-:W-:-:S05]  /*31f50*/  @!P4 IMAD.MOV.U32 R10, RZ, RZ, R33 ;  /* 0x000000ffff0ac224 */ /* 0x000fca00078e0021 */
[----:B------:R1:W3:Y:S04]  /*31f60*/  @!P4 LDG.E.U8 R25, desc[UR42][R10.64] ;  /* 0x0000002a0a19c981 */ /* 0x0002e8000c1e1100 */
[----:B0-----:R-:W3:Y:S04]  /*31f70*/  LDL.LU R34, [R1+0x910] ;  /* 0x0009100001227983 */ /* 0x001ee80000300800 */
[----:B------:R-:W3:Y:S01]  /*31f80*/  LDL.LU R33, [R1+0x914] ;  /* 0x0009140001217983 */ /* 0x000ee20000300800 */
[----:B----4-:R-:W-:-:S05]  /*31f90*/  IADD3 R31, P2, PT, R5, R31, RZ ;  /* 0x0000001f051f7210 */ /* 0x010fca0007f5e0ff */
[----:B--2---:R-:W-:Y:S01]  /*31fa0*/  IMAD.X R32, R6, 0x1, R32, P2 ;  /* 0x0000000106207824 */ /* 0x004fe200010e0620 */
[----:B------:R-:W-:Y:S01]  /*31fb0*/  STL [R1+0x8d4], R31 ;  /* 0x0008d41f01007387 */ /* 0x000fe20000100800 */
[----:B-1----:R-:W-:Y:S02]  /*31fc0*/  @!P4 IMAD.MOV.U32 R10, RZ, RZ, R31 ;  /* 0x000000ffff0ac224 */ /* 0x002fe400078e001f */
        /* <DEDUP_REMOVED lines=158> */
[----:B------:R0:W-:Y:S01]  /*329b0*/  STL [R1+0x4dc], R31 ;  /* 0x0004dc1f01007387 */ /* 0x0001e20000100800 */
[----:B-1----:R-:W-:-:S03]  /*329c0*/  @!P4 IMAD.MOV.U32 R10, RZ, RZ, R31 ;  /* 0x000000ffff0ac224 */ /* 0x002fc600078e001f */
[----:B------:R1:W-:Y:S01]  /*329d0*/  STL [R1+0x4d8], R32 ;  /* 0x0004d82001007387 */ /* 0x0003e20000100800 */
[----:B------:R-:W-:-:S03]  /*329e0*/  @!P4 IMAD.MOV.U32 R11, RZ, RZ, R32 ;  /* 0x000000ffff0bc224 */ /* 0x000fc600078e0020 */
[----:B0-----:R-:W2:Y:S04]  /*329f0*/  LDL.LU R31, [R1+0x55c] ;  /* 0x00055c00011f7983 */ /* 0x001ea80000300800 */
[----:B-1----:R-:W4:Y:S01]  /*32a00*/  LDL.LU R32, [R1+0x558] ;  /* 0x0005580001207983 */ /* 0x002f220000300800 */
[----:B------:R-:W-:Y:S02]  /*32a10*/  PRMT R14, RZ, 0x7610, R14 ;  /* 0x00007610ff0e7816 */ /* 0x000fe4000000000e */
[----:B------:R-:W-:-:S04]  /*32a20*/  PRMT R13, RZ, 0x7610, R13 ;  /* 0x00007610ff0d7816 */ /* 0x000fc8000000000d */
[----:B------:R0:W4:Y:S01]  /*32a30*/  @!P4 LDG.E.U8 R14, desc[UR42][R10.64] ;  /* 0x0000002a0a0ec981 */ /* 0x000122000c1e1100 */
[----:B---3--:R-:W-:-:S05]  /*32a40*/  IADD3 R33, P2, PT, R5, R33, RZ ;  /* 0x0000002105217210 */ /* 0x008fca0007f5e0ff */
[----:B------:R-:W-:Y:S01]  /*32a50*/  IMAD.X R34, R6, 0x1, R34, P2 ;  /* 0x0000000106227824 */ /* 0x000fe200010e0622 */
[----:B------:R1:W-:Y:S01]  /*32a60*/  STL [R1+0x51c], R33 ;  /* 0x00051c2101007387 */ /* 0x0003e20000100800 */
[----:B0-----:R-:W-:-:S03]  /*32a70*/  @!P4 IMAD.MOV.U32 R10, RZ, RZ, R33 ;  /* 0x000000ffff0ac224 */ /* 0x001fc600078e0021 */
[----:B------:R0:W-:Y:S01]  /*32a80*/  STL [R1+0x518], R34 ;  /* 0x0005182201007387 */ /* 0x0001e20000100800 */
[----:B------:R-:W-:-:S05]  /*32a90*/  @!P4 IMAD.MOV.U32 R11, RZ, RZ, R34 ;  /* 0x000000ffff0bc224 */ /* 0x000fca00078e0022 */
[----:B------:R3:W3:Y:S01]  /*32aa0*/  @!P4 LDG.E.U8 R13, desc[UR42][R10.64] ;  /* 0x0000002a0a0dc981 */ /* 0x0006e2000c1e1100 */
[----:B--2---:R-:W-:-:S05]  /*32ab0*/  IADD3 R31, P2, PT, R5, R31, RZ ;  /* 0x0000001f051f7210 */ /* 0x004fca0007f5e0ff */
[----:B----4-:R-:W-:Y:S01]  /*32ac0*/  IMAD.X R32, R6, 0x1, R32, P2 ;  /* 0x0000000106207824 */ /* 0x010fe200010e0620 */
[----:B------:R2:W-:Y:S04]  /*32ad0*/  STL [R1+0x55c], R31 ;  /* 0x00055c1f01007387 */ /* 0x0005e80000100800 */
[----:B------:R4:W-:Y:S04]  /*32ae0*/  STL [R1+0x558], R32 ;  /* 0x0005582001007387 */ /* 0x0009e80000100800 */
[----:B-1----:R-:W3:Y:S02]  /*32af0*/  LDL.LU R33, [R1+0x59c] ;  /* 0x00059c0001217983 */ /* 0x002ee40000300800 */
[----:B---3--:R-:W-:-:S02]  /*32b00*/  @!P4 IMAD.MOV.U32 R10, RZ, RZ, R31 ;  /* 0x000000ffff0ac224 */ /* 0x008fc400078e001f */
[----:B0-----:R-:W3:Y:S04]  /*32b10*/  LDL.LU R34, [R1+0x598] ;  /* 0x0005980001227983 */ /* 0x001ee80000300800 */
[----:B--2---:R-:W2:Y:S01]  /*32b20*/  LDL.LU R31, [R1+0x5dc] ;  /* 0x0005dc00011f7983 */ /* 0x004ea20000300800 */
[----:B------:R-:W-:-:S03]  /*32b30*/  @!P4 IMAD.MOV.U32 R11, RZ, RZ, R32 ;  /* 0x000000ffff0bc224 */ /* 0x000fc600078e0020 */
[----:B----4-:R-:W4:Y:S01]  /*32b40*/  LDL.LU R32, [R1+0x5d8] ;  /* 0x0005d80001207983 */ /* 0x010f220000300800 */
[----:B------:R-:W-:Y:S01]  /*32b50*/  PRMT R12, RZ, 0x7610, R12 ;  /* 0x00007610ff0c7816 */ /* 0x000fe2000000000c */
[----:B------:R-:W-:Y:S02]  /*32b60*/  IMAD.MOV.U32 R37, RZ, RZ, R38 ;  /* 0x000000ffff257224 */ /* 0x000fe400078e0026 */
[----:B------:R-:W-:Y:S02]  /*32b70*/  IMAD.MOV.U32 R38, RZ, RZ, R39 ;  /* 0x000000ffff267224 */ /* 0x000fe400078e0027 */
[----:B------:R-:W-:Y:S01]  /*32b80*/  IMAD.MOV.U32 R39, RZ, RZ, R41 ;  /* 0x000000ffff277224 */ /* 0x000fe200078e0029 */
[----:B------:R0:W4:Y:S01]  /*32b90*/  @!P4 LDG.E.U8 R12, desc[UR42][R10.64] ;  /* 0x0000002a0a0cc981 */ /* 0x000122000c1e1100 */
[----:B------:R-:W-:Y:S02]  /*32ba0*/  IMAD.MOV.U32 R41, RZ, RZ, R58 ;  /* 0x000000ffff297224 */ /* 0x000fe400078e003a */
[----:B------:R-:W-:-:S02]  /*32bb0*/  IMAD.MOV.U32 R36, RZ, RZ, R74 ;  /* 0x000000ffff247224 */ /* 0x000fc400078e004a */
[----:B------:R-:W-:Y:S02]  /*32bc0*/  IMAD.MOV.U32 R58, RZ, RZ, R62 ;  /* 0x000000ffff3a7224 */ /* 0x000fe400078e003e */
[----:B------:R-:W-:Y:S02]  /*32bd0*/  IMAD.MOV.U32 R74, RZ, RZ, R88 ;  /* 0x000000ffff4a7224 */ /* 0x000fe400078e0058 */
[----:B------:R-:W-:Y:S01]  /*32be0*/  IMAD.MOV.U32 R62, RZ, RZ, R47 ;  /* 0x000000ffff3e7224 */ /* 0x000fe200078e002f */
[----:B0-----:R-:W-:Y:S01]  /*32bf0*/  PRMT R11, RZ, 0x7610, R11 ;  /* 0x00007610ff0b7816 */ /* 0x001fe2000000000b */
[----:B------:R-:W-:Y:S01]  /*32c00*/  IMAD.MOV.U32 R88, RZ, RZ, R46 ;  /* 0x000000ffff587224 */ /* 0x000fe200078e002e */
[----:B------:R-:W-:-:S05]  /*32c10*/  IADD3 R33, P2, PT, R5, R33, RZ ;  /* 0x0000002105217210 */ /* 0x000fca0007f5e0ff */
[C---:B---3--:R-:W-:Y:S01]  /*32c20*/  IMAD.X R34, R6.reuse, 0x1, R34, P2 ;  /* 0x0000000106227824 */ /* 0x048fe200010e0622 */
[----:B--2---:R-:W-:Y:S01]  /*32c30*/  IADD3 R31, P2, PT, R5, R31, RZ ;  /* 0x0000001f051f7210 */ /* 0x004fe20007f5e0ff */
[----:B------:R0:W-:Y:S04]  /*32c40*/  STL [R1+0x59c], R33 ;  /* 0x00059c2101007387 */ /* 0x0001e80000100800 */
[----:B----4-:R-:W-:Y:S01]  /*32c50*/  IMAD.X R32, R6, 0x1, R32, P2 ;  /* 0x0000000106207824 */ /* 0x010fe200010e0620 */
[----:B------:R1:W-:Y:S01]  /*32c60*/  STL [R1+0x598], R34 ;  /* 0x0005982201007387 */ /* 0x0003e20000100800 */
[----:B------:R-:W-:Y:S02]  /*32c70*/  @!P4 IMAD.MOV.U32 R46, RZ, RZ, R33 ;  /* 0x000000ffff2ec224 */ /* 0x000fe400078e0021 */
[----:B------:R-:W-:Y:S01]  /*32c80*/  @!P4 IMAD.MOV.U32 R47, RZ, RZ, R34 ;  /* 0x000000ffff2fc224 */ /* 0x000fe200078e0022 */
[----:B------:R2:W-:Y:S04]  /*32c90*/  STL [R1+0x5dc], R31 ;  /* 0x0005dc1f01007387 */ /* 0x0005e80000100800 */
[----:B------:R3:W-:Y:S04]  /*32ca0*/  STL [R1+0x5d8], R32 ;  /* 0x0005d82001007387 */ /* 0x0007e80000100800 */
[----:B0-----:R-:W4:Y:S04]  /*32cb0*/  LDL.LU R33, [R1+0x61c] ;  /* 0x00061c0001217983 */ /* 0x001f280000300800 */
[----:B------:R0:W4:Y:S04]  /*32cc0*/  @!P4 LDG.E.U8 R11, desc[UR42][R46.64] ;  /* 0x0000002a2e0bc981 */ /* 0x000128000c1e1100 */
[----:B-1----:R-:W4:Y:S01]  /*32cd0*/  LDL.LU R34, [R1+0x618] ;  /* 0x0006180001227983 */ /* 0x002f220000300800 */
[----:B0-----:R-:W-:-:S03]  /*32ce0*/  @!P4 IMAD.MOV.U32 R46, RZ, RZ, R31 ;  /* 0x000000ffff2ec224 */ /* 0x001fc600078e001f */
[----:B--2---:R-:W2:Y:S01]  /*32cf0*/  LDL.LU R31, [R1+0x65c] ;  /* 0x00065c00011f7983 */ /* 0x004ea20000300800 */
[----:B------:R-:W-:-:S03]  /*32d00*/  @!P4 IMAD.MOV.U32 R47, RZ, RZ, R32 ;  /* 0x000000ffff2fc224 */ /* 0x000fc600078e0020 */
[----:B---3--:R-:W3:Y:S01]  /*32d10*/  LDL.LU R32, [R1+0x658] ;  /* 0x0006580001207983 */ /* 0x008ee20000300800 */
[----:B------:R-:W-:Y:S02]  /*32d20*/  PRMT R10, RZ, 0x7610, R10 ;  /* 0x00007610ff0a7816 */ /* 0x000fe4000000000a */
[----:B------:R-:W-:-:S04]  /*32d30*/  PRMT R44, RZ, 0x7610, R44 ;  /* 0x00007610ff2c7816 */ /* 0x000fc8000000002c */
[----:B------:R0:W3:Y:S01]  /*32d40*/  @!P4 LDG.E.U8 R10, desc[UR42][R46.64] ;  /* 0x0000002a2e0ac981 */ /* 0x0000e2000c1e1100 */
[----:B----4-:R-:W-:-:S05]  /*32d50*/  IADD3 R33, P2, PT, R5, R33, RZ ;  /* 0x0000002105217210 */ /* 0x010fca0007f5e0ff */
[----:B------:R-:W-:Y:S01]  /*32d60*/  IMAD.X R34, R6, 0x1, R34, P2 ;  /* 0x0000000106227824 */ /* 0x000fe200010e0622 */
[----:B------:R1:W-:Y:S01]  /*32d70*/  STL [R1+0x61c], R33 ;  /* 0x00061c2101007387 */ /* 0x0003e20000100800 */
[----:B--2---:R-:W-:-:S03]  /*32d80*/  IADD3 R31, P2, PT, R5, R31, RZ ;  /* 0x0000001f051f7210 */ /* 0x004fc60007f5e0ff */
[----:B------:R2:W-:Y:S02]  /*32d90*/  STL [R1+0x618], R34 ;  /* 0x0006182201007387 */ /* 0x0005e40000100800 */
[----:B---3--:R-:W-:Y:S02]  /*32da0*/  IMAD.X R32, R6, 0x1, R32, P2 ;  /* 0x0000000106207824 */ /* 0x008fe400010e0620 */
[----:B------:R3:W-:Y:S01]  /*32db0*/  STL [R1+0x65c], R31 ;  /* 0x00065c1f01007387 */ /* 0x0007e20000100800 */
[----:B0-----:R-:W-:Y:S02]  /*32dc0*/  @!P4 IMAD.MOV.U32 R46, RZ, RZ, R33 ;  /* 0x000000ffff2ec224 */ /* 0x001fe400078e0021 */
[----:B------:R-:W-:Y:S01]  /*32dd0*/  @!P4 IMAD.MOV.U32 R47, RZ, RZ, R34 ;  /* 0x000000ffff2fc224 */ /* 0x000fe200078e0022 */
[----:B------:R0:W-:Y:S04]  /*32de0*/  STL [R1+0x658], R32 ;  /* 0x0006582001007387 */ /* 0x0001e80000100800 */
[----:B-1----:R-:W4:Y:S04]  /*32df0*/  LDL.LU R33, [R1+0x69c] ;  /* 0x00069c0001217983 */ /* 0x002f280000300800 */
[----:B------:R1:W4:Y:S04]  /*32e00*/  @!P4 LDG.E.U8 R44, desc[UR42][R46.64] ;  /* 0x0000002a2e2cc981 */ /* 0x000328000c1e1100 */
[----:B--2---:R-:W2:Y:S01]  /*32e10*/  LDL.LU R34, [R1+0x698] ;  /* 0x0006980001227983 */ /* 0x004ea20000300800 */
[----:B-1----:R-:W-:-:S03]  /*32e20*/  @!P4 IMAD.MOV.U32 R46, RZ, RZ, R31 ;  /* 0x000000ffff2ec224 */ /* 0x002fc600078e001f */
[----:B---3--:R-:W3:Y:S01]  /*32e30*/  LDL.LU R31, [R1+0x6dc] ;  /* 0x0006dc00011f7983 */ /* 0x008ee20000300800 */
[----:B------:R-:W-:-:S03]  /*32e40*/  @!P4 IMAD.MOV.U32 R47, RZ, RZ, R32 ;  /* 0x000000ffff2fc224 */ /* 0x000fc600078e0020 */
[----:B0-----:R-:W3:Y:S01]  /*32e50*/  LDL.LU R32, [R1+0x6d8] ;  /* 0x0006d80001207983 */ /* 0x001ee20000300800 */
[----:B------:R-:W-:Y:S02]  /*32e60*/  PRMT R48, RZ, 0x7610, R48 ;  /* 0x00007610ff307816 */ /* 0x000fe40000000030 */
[----:B------:R-:W-:-:S04]  /*32e70*/  PRMT R49, RZ, 0x7610, R49 ;  /* 0x00007610ff317816 */ /* 0x000fc80000000031 */
[----:B------:R0:W3:Y:S01]  /*32e80*/  @!P4 LDG.E.U8 R48, desc[UR42][R46.64] ;  /* 0x0000002a2e30c981 */ /* 0x0000e2000c1e1100 */
[----:B----4-:R-:W-:-:S05]  /*32e90*/  IADD3 R33, P2, PT, R5, R33, RZ ;  /* 0x0000002105217210 */ /* 0x010fca0007f5e0ff */
[----:B--2---:R-:W-:Y:S01]  /*32ea0*/  IMAD.X R34, R6, 0x1, R34, P2 ;  /* 0x0000000106227824 */ /* 0x004fe200010e0622 */
[----:B------:R1:W-:Y:S01]  /*32eb0*/  STL [R1+0x69c], R33 ;  /* 0x00069c2101007387 */ /* 0x0003e20000100800 */
[----:B---3--:R-:W-:-:S03]  /*32ec0*/  IADD3 R31, P2, PT, R5, R31, RZ ;  /* 0x0000001f051f7210 */ /* 0x008fc60007f5e0ff */
[----:B------:R2:W-:Y:S02]  /*32ed0*/  STL [R1+0x698], R34 ;  /* 0x0006982201007387 */ /* 0x0005e40000100800 */
[----:B------:R-:W-:Y:S02]  /*32ee0*/  IMAD.X R32, R6, 0x1, R32, P2 ;  /* 0x0000000106207824 */ /* 0x000fe400010e0620 */
        /* <DEDUP_REMOVED lines=151> */
[----:B------:R-:W-:Y:S02]  /*33860*/  IMAD.MOV.U32 R35, RZ, RZ, R37 ;  /* 0x000000ffff237224 */ /* 0x000fe400078e0025 */
[----:B------:R-:W-:Y:S02]  /*33870*/  IMAD.MOV.U32 R37, RZ, RZ, R39 ;  /* 0x000000ffff257224 */ /* 0x000fe400078e0027 */
[----:B------:R-:W-:Y:S02]  /*33880*/  IMAD.MOV.U32 R39, RZ, RZ, R40 ;  /* 0x000000ffff277224 */ /* 0x000fe400078e0028 */
[----:B------:R-:W-:Y:S02]  /*33890*/  IMAD.MOV.U32 R40, RZ, RZ, R3 ;  /* 0x000000ffff287224 */ /* 0x000fe400078e0003 */
[----:B------:R-:W0:Y:S01]  /*338a0*/  S2R R3, SR_TID.X ;  /* 0x0000000000037919 */ /* 0x000e220000002100 */
[----:B------:R-:W-:-:S06]  /*338b0*/  PRMT R79, RZ, 0x7610, R79 ;  /* 0x00007610ff4f7816 */ /* 0x000fcc000000004f */
[----:B------:R1:W3:Y:S01]  /*338c0*/  @!P4 LDG.E.U8 R79, desc[UR42][R46.64] ;  /* 0x0000002a2e4fc981 */ /* 0x0002e2000c1e1100 */
[----:B0-----:R-:W-:-:S05]  /*338d0*/  LOP3.LUT R3, R3, 0x7f, RZ, 0xc0, !PT ;  /* 0x0000007f03037812 */ /* 0x001fca00078ec0ff */
[----:B------:R0:W-:Y:S02]  /*338e0*/  STS.U8 [R3+UR7+0x14000], R54 ;  /* 0x0140003603007988 */ /* 0x0001e40008000007 */
[----:B0-----:R-:W-:Y:S02]  /*338f0*/  PRMT R54, RZ, 0x7610, R54 ;  /* 0x00007610ff367816 */ /* 0x001fe40000000036 */
[----:B----4-:R-:W-:-:S05]  /*33900*/  IADD3 R33, P2, PT, R5, R33, RZ ;  /* 0x0000002105217210 */ /* 0x010fca0007f5e0ff */
[----:B--2---:R-:W-:Y:S01]  /*33910*/  IMAD.X R34, R6, 0x1, R34, P2 ;  /* 0x0000000106227824 */ /* 0x004fe200010e0622 */
[----:B------:R0:W-:Y:S01]  /*33920*/  STL [R1+0x284], R33 ;  /* 0x0002842101007387 */ /* 0x0001e20000100800 */
[----:B---3--:R-:W-:-:S03]  /*33930*/  IADD3 R31, P2, PT, R5, R31, RZ ;  /* 0x0000001f051f7210 */ /* 0x008fc60007f5e0ff */
[----:B------:R2:W-:Y:S02]  /*33940*/  STL [R1+0x280], R34 ;  /* 0x0002802201007387 */ /* 0x0005e40000100800 */
[----:B------:R-:W-:Y:S02]  /*33950*/  IMAD.X R32, R6, 0x1, R32, P2 ;  /* 0x0000000106207824 */ /* 0x000fe400010e0620 */
[----:B------:R3:W-:Y:S01]  /*33960*/  STL [R1+0x2c4], R31 ;  /* 0x0002c41f01007387 */ /* 0x0007e20000100800 */
[----:B-1----:R-:W-:Y:S02]  /*33970*/  @!P4 IMAD.MOV.U32 R46, RZ, RZ, R33 ;  /* 0x000000ffff2ec224 */ /* 0x002fe400078e0021 */
[----:B------:R-:W-:Y:S01]  /*33980*/  @!P4 IMAD.MOV.U32 R47, RZ, RZ, R34 ;  /* 0x000000ffff2fc224 */ /* 0x000fe200078e0022 */
[----:B------:R1:W-:Y:S04]  /*33990*/  STL [R1+0x2c0], R32 ;  /* 0x0002c02001007387 */ /* 0x0003e80000100800 */
[----:B0-----:R-:W4:Y:S04]  /*339a0*/  LDL.LU R33, [R1+0x324] ;  /* 0x0003240001217983 */ /* 0x001f280000300800 */
[----:B------:R0:W4:Y:S04]  /*339b0*/  @!P4 LDG.E.U8 R54, desc[UR42][R46.64] ;  /* 0x0000002a2e36c981 */ /* 0x000128000c1e1100 */
[----:B--2---:R-:W2:Y:S01]  /*339c0*/  LDL.LU R34, [R1+0x320] ;  /* 0x0003200001227983 */ /* 0x004ea20000300800 */
[----:B0-----:R-:W-:-:S03]  /*339d0*/  @!P4 IMAD.MOV.U32 R46, RZ, RZ, R31 ;  /* 0x000000ffff2ec224 */ /* 0x001fc600078e001f */
[----:B---3--:R-:W3:Y:S01]  /*339e0*/  LDL.LU R31, [R1+0x364] ;  /* 0x00036400011f7983 */ /* 0x008ee20000300800 */
[----:B------:R-:W-:-:S03]  /*339f0*/  @!P4 IMAD.MOV.U32 R47, RZ, RZ, R32 ;  /* 0x000000ffff2fc224 */ /* 0x000fc600078e0020 */
[----:B-1----:R-:W3:Y:S04]  /*33a00*/  LDL.LU R32, [R1+0x360] ;  /* 0x0003600001207983 */ /* 0x002ee80000300800 */
[----:B------:R0:W-:Y:S04]  /*33a10*/  STS.U8 [R3+UR7+0x14400], R51 ;  /* 0x0144003303007988 */ /* 0x0001e80008000007 */
[----:B------:R1:W-:Y:S01]  /*33a20*/  STS.U8 [R3+UR7+0x14800], R50 ;  /* 0x0148003203007988 */ /* 0x0003e20008000007 */
[----:B0-----:R-:W-:Y:S02]  /*33a30*/  PRMT R51, RZ, 0x7610, R51 ;  /* 0x00007610ff337816 */ /* 0x001fe40000000033 */
[----:B-1----:R-:W-:-:S04]  /*33a40*/  PRMT R50, RZ, 0x7610, R50 ;  /* 0x00007610ff327816 */ /* 0x002fc80000000032 */
        /* <DEDUP_REMOVED lines=17> */
[----:B0-----:R-:W3:Y:S04]  /*33b60*/  LDL.LU R32, [R1+0x3e0] ;  /* 0x0003e00001207983 */ /* 0x001ee80000300800 */
[----:B------:R0:W-:Y:S04]  /*33b70*/  STS.U8 [R3+UR7+0x14c00], R45 ;  /* 0x014c002d03007988 */ /* 0x0001e80008000007 */
[----:B------:R1:W-:Y:S01]  /*33b80*/  STS.U8 [R3+UR7+0x15000], R7 ;  /* 0x0150000703007988 */ /* 0x0003e20008000007 */
[----:B0-----:R-:W-:-:S03]  /*33b90*/  PRMT R45, RZ, 0x7610, R45 ;  /* 0x00007610ff2d7816 */ /* 0x001fc6000000002d */
[----:B------:R0:W-:Y:S01]  /*33ba0*/  STS.U8 [R3+UR7+0x15400], R8 ;  /* 0x0154000803007988 */ /* 0x0001e20008000007 */
[----:B-1----:R-:W-:-:S03]  /*33bb0*/  PRMT R7, RZ, 0x7610, R7 ;  /* 0x00007610ff077816 */ /* 0x002fc60000000007 */
[----:B------:R1:W3:Y:S01]  /*33bc0*/  @!P4 LDG.E.U8 R45, desc[UR42][R46.64] ;  /* 0x0000002a2e2dc981 */ /* 0x0002e2000c1e1100 */
[----:B----4-:R-:W-:-:S05]  /*33bd0*/  IADD3 R33, P2, PT, R5, R33, RZ ;  /* 0x0000002105217210 */ /* 0x010fca0007f5e0ff */
[----:B--2---:R-:W-:Y:S01]  /*33be0*/  IMAD.X R34, R6, 0x1, R34, P2 ;  /* 0x0000000106227824 */ /* 0x004fe200010e0622 */
[----:B------:R-:W-:Y:S01]  /*33bf0*/  STL [R1+0x3a4], R33 ;  /* 0x0003a42101007387 */ /* 0x000fe20000100800 */
[----:B---3--:R-:W-:-:S03]  /*33c00*/  IADD3 R31, P2, PT, R5, R31, RZ ;  /* 0x0000001f051f7210 */ /* 0x008fc60007f5e0ff */
[----:B------:R-:W-:Y:S02]  /*33c10*/  STL [R1+0x3a0], R34 ;  /* 0x0003a02201007387 */ /* 0x000fe40000100800 */
[----:B------:R-:W-:Y:S02]  /*33c20*/  IMAD.X R32, R6, 0x1, R32, P2 ;  /* 0x0000000106207824 */ /* 0x000fe400010e0620 */
[----:B------:R2:W-:Y:S01]  /*33c30*/  STL [R1+0x3e4], R31 ;  /* 0x0003e41f01007387 */ /* 0x0005e20000100800 */
[----:B-1----:R-:W-:Y:S02]  /*33c40*/  @!P4 IMAD.MOV.U32 R46, RZ, RZ, R33 ;  /* 0x000000ffff2ec224 */ /* 0x002fe400078e0021 */
[----:B------:R-:W-:Y:S01]  /*33c50*/  @!P4 IMAD.MOV.U32 R47, RZ, RZ, R34 ;  /* 0x000000ffff2fc224 */ /* 0x000fe200078e0022 */
[----:B------:R-:W-:Y:S04]  /*33c60*/  STL [R1+0x3e0], R32 ;  /* 0x0003e02001007387 */ /* 0x000fe80000100800 */
[----:B0-----:R-:W3:Y:S04]  /*33c70*/  LDL.LU R8, [R1+0x424] ;  /* 0x0004240001087983 */ /* 0x001ee80000300800 */
[----:B------:R0:W4:Y:S02]  /*33c80*/  @!P4 LDG.E.U8 R7, desc[UR42][R46.64] ;  /* 0x0000002a2e07c981 */ /* 0x000124000c1e1100 */
[----:B0-----:R-:W-:-:S02]  /*33c90*/  @!P4 IMAD.MOV.U32 R46, RZ, RZ, R31 ;  /* 0x000000ffff2ec224 */ /* 0x001fc400078e001f */
[----:B--2---:R-:W2:Y:S01]  /*33ca0*/  LDL.LU R31, [R1+0x420] ;  /* 0x00042000011f7983 */ /* 0x004ea20000300800 */
[----:B------:R-:W-:-:S05]  /*33cb0*/  @!P4 IMAD.MOV.U32 R47, RZ, RZ, R32 ;  /* 0x000000ffff2fc224 */ /* 0x000fca00078e0020 */
[----:B------:R-:W-:Y:S04]  /*33cc0*/  STL [R1+0xee0], R47 ;  /* 0x000ee02f01007387 */ /* 0x000fe80000100800 */
[----:B------:R-:W-:Y:S04]  /*33cd0*/  STL [R1+0xee8], R47 ;  /* 0x000ee82f01007387 */ /* 0x000fe80000100800 */
[----:B------:R-:W-:Y:S04]  /*33ce0*/  STL [R1+0xf48], R47 ;  /* 0x000f482f01007387 */ /* 0x000fe80000100800 */
[----:B------:R-:W-:Y:S04]  /*33cf0*/  STL [R1+0xf50], R47 ;  /* 0x000f502f01007387 */ /* 0x000fe80000100800 */
[----:B------:R-:W-:Y:S04]  /*33d00*/  STS.U8 [R3+UR7+0x15800], R9 ;  /* 0x0158000903007988 */ /* 0x000fe80008000007 */
[----:B------:R-:W-:Y:S04]  /*33d10*/  STL [R1+0xf78], R47 ;  /* 0x000f782f01007387 */ /* 0x000fe80000100800 */
[----:B------:R-:W-:Y:S04]  /*33d20*/  STS.U8 [R3+UR7+0x15c00], R35 ;  /* 0x015c002303007988 */ /* 0x000fe80008000007 */
[----:B------:R-:W-:Y:S04]  /*33d30*/  STL [R1+0xf80], R47 ;  /* 0x000f802f01007387 */ /* 0x000fe80000100800 */
[----:B------:R0:W-:Y:S04]  /*33d40*/  STS.U8 [R3+UR7+0x16000], R43 ;  /* 0x0160002b03007988 */ /* 0x0001e80008000007 */
[----:B------:R-:W-:Y:S04]  /*33d50*/  STL [R1+0xfa8], R47 ;  /* 0x000fa82f01007387 */ /* 0x000fe80000100800 */
[----:B------:R-:W-:Y:S01]  /*33d60*/  STL [R1+0xfb0], R47 ;  /* 0x000fb02f01007387 */ /* 0x000fe20000100800 */
[----:B0-----:R-:W-:-:S02]  /*33d70*/  IMAD.MOV.U32 R43, RZ, RZ, R58 ;  /* 0x000000ffff2b7224 */ /* 0x001fc400078e003a */
[----:B------:R-:W-:Y:S02]  /*33d80*/  IMAD.MOV.U32 R58, RZ, RZ, R62 ;  /* 0x000000ffff3a7224 */ /* 0x000fe400078e003e */
[----:B------:R-:W-:Y:S02]  /*33d90*/  IMAD.MOV.U32 R62, RZ, RZ, R66 ;  /* 0x000000ffff3e7224 */ /* 0x000fe400078e0042 */
[----:B------:R-:W-:Y:S01]  /*33da0*/  IMAD.MOV.U32 R66, RZ, RZ, R4 ;  /* 0x000000ffff427224 */ /* 0x000fe200078e0004 */
[----:B------:R-:W-:Y:S04]  /*33db0*/  STS.U8 [R3+UR7+0x16400], R36 ;  /* 0x0164002403007988 */ /* 0x000fe80008000007 */
[----:B------:R-:W-:Y:S04]  /*33dc0*/  STS.U8 [R3+UR7+0x16800], R37 ;  /* 0x0168002503007988 */ /* 0x000fe80008000007 */
[----:B------:R-:W-:Y:S04]  /*33dd0*/  STS.U8 [R3+UR7+0x16c00], R38 ;  /* 0x016c002603007988 */ /* 0x000fe80008000007 */
[----:B------:R-:W-:Y:S04]  /*33de0*/  STS.U8 [R3+UR7+0x17000], R39 ;  /* 0x0170002703007988 */ /* 0x000fe80008000007 */
[----:B------:R-:W-:Y:S04]  /*33df0*/  STS.U8 [R3+UR7+0x17400], R40 ;  /* 0x0174002803007988 */ /* 0x000fe80008000007 */
[----:B------:R0:W-:Y:S04]  /*33e00*/  STS.U8 [R3+UR7+0x17800], R2 ;  /* 0x0178000203007988 */ /* 0x0001e80008000007 */
[----:B------:R-:W-:Y:S01]  /*33e10*/  STS.U8 [R3+UR7+0x17c00], R87 ;  /* 0x017c005703007988 */ /* 0x000fe20008000007 */
[----:B0-----:R-:W-:-:S05]  /*33e20*/  LOP3.LUT R2, R3, 0x10, RZ, 0x3c, !PT ;  /* 0x0000001003027812 */ /* 0x001fca00078e3cff */
[----:B------:R-:W-:Y:S04]  /*33e30*/  STS.U8 [R2+UR7+0x14080], R41 ;  /* 0x0140802902007988 */ /* 0x000fe80008000007 */
[----:B------:R-:W-:Y:S04]  /*33e40*/  STS.U8 [R2+UR7+0x14480], R42 ;  /* 0x0144802a02007988 */ /* 0x000fe80008000007 */
[----:B------:R0:W-:Y:S04]  /*33e50*/  STS.U8 [R2+UR7+0x14880], R70 ;  /* 0x0148804602007988 */ /* 0x0001e80008000007 */
[----:B------:R1:W-:Y:S04]  /*33e60*/  STS.U8 [R2+UR7+0x14c80], R74 ;  /* 0x014c804a02007988 */ /* 0x0003e80008000007 */
[----:B------:R0:W-:Y:S04]  /*33e70*/  STS.U8 [R2+UR7+0x15080], R78 ;  /* 0x0150804e02007988 */ /* 0x0001e80008000007 */
[----:B------:R0:W-:Y:S04]  /*33e80*/  STS.U8 [R2+UR7+0x15480], R80 ;  /* 0x0154805002007988 */ /* 0x0001e80008000007 */
[----:B------:R0:W-:Y:S04]  /*33e90*/  STS.U8 [R2+UR7+0x15880], R81 ;  /* 0x0158805102007988 */ /* 0x0001e80008000007 */
[----:B------:R0:W-:Y:S04]  /*33ea0*/  STS.U8 [R2+UR7+0x15c80], R88 ;  /* 0x015c805802007988 */ /* 0x0001e80008000007 */
[----:B------:R0:W-:Y:S01]  /*33eb0*/  STS.U8 [R2+UR7+0x16080], R89 ;  /* 0x0160805902007988 */ /* 0x0001e20008000007 */
[----:B---3--:R-:W-:-:S05]  /*33ec0*/  IADD3 R8, P2, PT, R5, R8, RZ ;  /* 0x0000000805087210 */ /* 0x008fca0007f5e0ff */
[----:B------:R-:W-:Y:S01]  /*33ed0*/  STL [R1+0x424], R8 ;  /* 0x0004240801007387 */ /* 0x000fe20000100800 */
[----:B--2---:R-:W-:-:S05]  /*33ee0*/  IMAD.X R31, R6, 0x1, R31, P2 ;  /* 0x00000001061f7824 */ /* 0x004fca00010e061f */
[----:B------:R-:W-:Y:S04]  /*33ef0*/  STL [R1+0x420], R31 ;  /* 0x0004201f01007387 */ /* 0x000fe80000100800 */
[----:B------:R-:W2:Y:S04]  /*33f00*/  LDL.LU R4, [R1+0x24] ;  /* 0x0000240001047983 */ /* 0x000ea80000300800 */
[----:B------:R-:W-:Y:S04]  /*33f10*/  STL [R1+0xeec], R87 ;  /* 0x000eec5701007387 */ /* 0x000fe80000100800 */
[----:B------:R-:W-:Y:S04]  /*33f20*/  STL [R1+0xef4], R87 ;  /* 0x000ef45701007387 */ /* 0x000fe80000100800 */
[----:B0-----:R-:W3:Y:S04]  /*33f30*/  LDL.LU R70, [R1+0x1a8] ;  /* 0x0001a80001467983 */ /* 0x001ee80000300800 */
        /* <DEDUP_REMOVED lines=8> */
[----:B------:R-:W-:Y:S04]  /*33fc0*/  STS.U8 [R2+UR7+0x16480], R43 ;  /* 0x0164802b02007988 */ /* 0x000fe80008000007 */
[----:B------:R-:W3:Y:S04]  /*33fd0*/  LDL.LU R35, [R1+0xa0] ;  /* 0x0000a00001237983 */ /* 0x000ee80000300800 */
[----:B------:R-:W-:Y:S04]  /*33fe0*/  STS.U8 [R2+UR7+0x16880], R58 ;  /* 0x0168803a02007988 */ /* 0x000fe80008000007 */
[----:B------:R-:W3:Y:S04]  /*33ff0*/  LDL.LU R36, [R1+0x80] ;  /* 0x0000800001247983 */ /* 0x000ee80000300800 */
[----:B------:R-:W-:Y:S04]  /*34000*/  STS.U8 [R2+UR7+0x16c80], R62 ;  /* 0x016c803e02007988 */ /* 0x000fe80008000007 */
[----:B------:R-:W3:Y:S04]  /*34010*/  LDL.LU R37, [R1+0x60] ;  /* 0x0000600001257983 */ /* 0x000ee80000300800 */
[----:B------:R-:W-:Y:S04]  /*34020*/  STS.U8 [R2+UR7+0x17080], R66 ;  /* 0x0170804202007988 */ /* 0x000fe80008000007 */
[----:B------:R-:W3:Y:S04]  /*34030*/  LDL.LU R38, [R1+0x40] ;  /* 0x0000400001267983 */ /* 0x000ee80000300800 */
[----:B------:R-:W4:Y:S04]  /*34040*/  LDL.LU R39, [R1+0x20] ;  /* 0x0000200001277983 */ /* 0x000f280000300800 */
[----:B--2---:R0:W-:Y:S04]  /*34050*/  STS.U8 [R2+UR7+0x17480], R4 ;  /* 0x0174800402007988 */ /* 0x0041e80008000007 */
[----:B0-----:R-:W2:Y:S04]  /*34060*/  LDL.LU R4, [R1] ;  /* 0x0000000001047983 */ /* 0x001ea80000300800 */
        /* <DEDUP_REMOVED lines=8> */
[----:B------:R0:W-:Y:S04]  /*340f0*/  STS.U8 [R2+UR7+0x17880], R0 ;  /* 0x0178800002007988 */ /* 0x0001e80008000007 */
[----:B------:R-:W2:Y:S04]  /*34100*/  LDL.LU R40, [R1+0x1a4] ;  /* 0x0001a40001287983 */ /* 0x000ea80000300800 */
[----:B------:R-:W2:Y:S01]  /*34110*/  LDL.LU R41, [R1+0x188] ;  /* 0x0001880001297983 */ /* 0x000ea20000300800 */
[----:B0-----:R-:W-:-:S03]  /*34120*/  LOP3.LUT R0, R3, 0x20, RZ, 0x3c, !PT ;  /* 0x0000002003007812 */ /* 0x001fc600078e3cff */
[----:B------:R-:W2:Y:S04]  /*34130*/  LDL.LU R42, [R1+0x16c] ;  /* 0x00016c00012a7983 */ /* 0x000ea80000300800 */
[----:B------:R-:W2:Y:S04]  /*34140*/  LDL.LU R43, [R1+0x150] ;  /* 0x00015000012b7983 */ /* 0x000ea80000300800 */
[----:B------:R-:W2:Y:S04]  /*34150*/  LDL.LU R58, [R1+0x134] ;  /* 0x00013400013a7983 */ /* 0x000ea80000300800 */
[----:B------:R-:W-:Y:S04]  /*34160*/  STS.U8 [R2+UR7+0x17c80], R86 ;  /* 0x017c805602007988 */ /* 0x000fe80008000007 */
[----:B------:R-:W2:Y:S04]  /*34170*/  LDL.LU R62, [R1+0x118] ;  /* 0x00011800013e7983 */ /* 0x000ea80000300800 */
[----:B---3--:R0:W-:Y:S04]  /*34180*/  STS.U8 [R0+UR7+0x14100], R70 ;  /* 0x0141004600007988 */ /* 0x0081e80008000007 */
[----:B------:R-:W3:Y:S04]  /*34190*/  LDL.LU R66, [R1+0xfc] ;  /* 0x0000fc0001427983 */ /* 0x000ee80000300800 */
[----:B------:R1:W-:Y:S04]  /*341a0*/  STS.U8 [R0+UR7+0x14500], R74 ;  /* 0x0145004a00007988 */ /* 0x0003e80008000007 */
[----:B0-----:R-:W3:Y:S04]  /*341b0*/  LDL.LU R70, [R1+0xdc] ;  /* 0x0000dc0001467983 */ /* 0x001ee80000300800 */
[----:B------:R0:W-:Y:S04]  /*341c0*/  STS.U8 [R0+UR7+0x14900], R78 ;  /* 0x0149004e00007988 */ /* 0x0001e80008000007 */
[----:B-1----:R-:W3:Y:S04]  /*341d0*/  LDL.LU R74, [R1+0xbc] ;  /* 0x0000bc00014a7983 */ /* 0x002ee80000300800 */
        /* <DEDUP_REMOVED lines=8> */
[----:B0-----:R-:W3:Y:S04]  /*34260*/  LDL.LU R89, [R1+0x1c] ;  /* 0x00001c0001597983 */ /* 0x001ee80000300800 */
[----:B------:R0:W-:Y:S04]  /*34270*/  STS.U8 [R0+UR7+0x15d00], R33 ;  /* 0x015d002100007988 */ /* 0x0001e80008000007 */
[----:B------:R1:W-:Y:S04]  /*34280*/  STS.U8 [R0+UR7+0x16100], R34 ;  /* 0x0161002200007988 */ /* 0x0003e80008000007 */
[----:B------:R0:W-:Y:S04]  /*34290*/  STS.U8 [R0+UR7+0x16500], R35 ;  /* 0x0165002300007988 */ /* 0x0001e80008000007 */
[----:B------:R0:W-:Y:S04]  /*342a0*/  STS.U8 [R0+UR7+0x16900], R36 ;  /* 0x0169002400007988 */ /* 0x0001e80008000007 */
[----:B------:R0:W-:Y:S04]  /*342b0*/  STS.U8 [R0+UR7+0x16d00], R37 ;  /* 0x016d002500007988 */ /* 0x0001e80008000007 */
[----:B------:R0:W-:Y:S04]  /*342c0*/  STS.U8 [R0+UR7+0x17100], R38 ;  /* 0x0171002600007988 */ /* 0x0001e80008000007 */
[----:B----4-:R4:W-:Y:S01]  /*342d0*/  STS.U8 [R0+UR7+0x17500], R39 ;  /* 0x0175002700007988 */ /* 0x0109e20008000007 */
[----:B------:R-:W-:-:S03]  /*342e0*/  PRMT R92, RZ, 0x7610, R92 ;  /* 0x00007610ff5c7816 */ /* 0x000fc6000000005c */
[----:B------:R-:W-:Y:S01]  /*342f0*/  STL [R1+0xf1c], R85 ;  /* 0x000f1c5501007387 */ /* 0x000fe20000100800 */
[----:B------:R-:W-:-:S03]  /*34300*/  @!P4 IMAD.MOV.U32 R9, RZ, RZ, R31 ;  /* 0x000000ffff09c224 */ /* 0x000fc600078e001f */
[----:B------:R0:W3:Y:S04]  /*34310*/  @!P4 LDG.E.U8 R92, desc[UR42][R46.64] ;  /* 0x0000002a2e5cc981 */ /* 0x0000e8000c1e1100 */
[----:B------:R-:W-:Y:S04]  /*34320*/  STL [R1+0xf24], R85 ;  /* 0x000f245501007387 */ /* 0x000fe80000100800 */
[----:B------:R-:W-:Y:S01]  /*34330*/  STL [R1+0xf54], R85 ;  /* 0x000f545501007387 */ /* 0x000fe20000100800 */
[----:B0-----:R-:W-:-:S03]  /*34340*/  PRMT R46, RZ, 0x7610, R46 ;  /* 0x00007610ff2e7816 */ /* 0x001fc6000000002e */
[----:B------:R-:W-:Y:S04]  /*34350*/  STL [R1+0xf5c], R85 ;  /* 0x000f5c5501007387 */ /* 0x000fe80000100800 */
[----:B------:R-:W-:Y:S04]  /*34360*/  STL [R1+0xf84], R85 ;  /* 0x000f845501007387 */ /* 0x000fe80000100800 */
[----:B------:R-:W-:Y:S04]  /*34370*/  STL [R1+0xf8c], R85 ;  /* 0x000f8c5501007387 */ /* 0x000fe80000100800 */
[----:B------:R-:W-:Y:S04]  /*34380*/  STL [R1+0xfb4], R85 ;  /* 0x000fb45501007387 */ /* 0x000fe80000100800 */
[----:B------:R-:W3:Y:S04]  /*34390*/  LDL.LU R86, [R1+0x184] ;  /* 0x0001840001567983 */ /* 0x000ee80000300800 */
[----:B------:R0:W3:Y:S04]  /*343a0*/  @!P4 LDG.E.U8 R46, desc[UR42][R8.64] ;  /* 0x0000002a082ec981 */ /* 0x0000e8000c1e1100 */
[----:B------:R-:W3:Y:S04]  /*343b0*/  LDL.LU R87, [R1+0x168] ;  /* 0x0001680001577983 */ /* 0x000ee80000300800 */
[----:B------:R-:W3:Y:S04]  /*343c0*/  LDL.LU R9, [R1+0x14c] ;  /* 0x00014c0001097983 */ /* 0x000ee80000300800 */
[----:B------:R-:W3:Y:S04]  /*343d0*/  LDL.LU R47, [R1+0x130] ;  /* 0x00013000012f7983 */ /* 0x000ee80000300800 */
[----:B------:R-:W3:Y:S04]  /*343e0*/  LDL.LU R31, [R1+0x114] ;  /* 0x00011400011f7983 */ /* 0x000ee80000300800 */
[----:B------:R-:W3:Y:S04]  /*343f0*/  LDL.LU R32, [R1+0xf8] ;  /* 0x0000f80001207983 */ /* 0x000ee80000300800 */
[----:B------:R-:W3:Y:S04]  /*34400*/  LDL.LU R33, [R1+0xd8] ;  /* 0x0000d80001217983 */ /* 0x000ee80000300800 */
[----:B-1----:R-:W3:Y:S04]  /*34410*/  LDL.LU R34, [R1+0xb8] ;  /* 0x0000b80001227983 */ /* 0x002ee80000300800 */
[----:B------:R-:W3:Y:S04]  /*34420*/  LDL.LU R35, [R1+0x98] ;  /* 0x0000980001237983 */ /* 0x000ee80000300800 */
[----:B------:R-:W3:Y:S04]  /*34430*/  LDL.LU R36, [R1+0x78] ;  /* 0x0000780001247983 */ /* 0x000ee80000300800 */
[----:B------:R-:W3:Y:S04]  /*34440*/  LDL.LU R37, [R1+0x58] ;  /* 0x0000580001257983 */ /* 0x000ee80000300800 */
[----:B------:R-:W3:Y:S04]  /*34450*/  LDL.LU R38, [R1+0x38] ;  /* 0x0000380001267983 */ /* 0x000ee80000300800 */
[----:B----4-:R-:W4:Y:S04]  /*34460*/  LDL.LU R39, [R1+0x18] ;  /* 0x0000180001277983 */ /* 0x010f280000300800 */
[----:B--2---:R1:W-:Y:S02]  /*34470*/  STS.U8 [R0+UR7+0x17900], R4 ;  /* 0x0179000400007988 */ /* 0x0043e40008000007 */
[----:B-1----:R-:W1:Y:S02]  /*34480*/  S2R R4, SR_TID.X ;  /* 0x0000000000047919 */ /* 0x002e640000002100 */
[----:B------:R-:W-:Y:S04]  /*34490*/  STS.U8 [R0+UR7+0x17d00], R85 ;  /* 0x017d005500007988 */ /* 0x000fe80008000007 */
[----:B------:R-:W-:Y:S01]  /*344a0*/  STL [R1+0xf2c], R93 ;  /* 0x000f2c5d01007387 */ /* 0x000fe20000100800 */
[----:B-1----:R-:W-:-:S04]  /*344b0*/  LOP3.LUT R4, R4, 0x7f, RZ, 0xc0, !PT ;  /* 0x0000007f04047812 */ /* 0x002fc800078ec0ff */
[----:B------:R-:W-:-:S05]  /*344c0*/  LOP3.LUT R4, R4, 0x30, RZ, 0x3c, !PT ;  /* 0x0000003004047812 */ /* 0x000fca00078e3cff */
[----:B------:R-:W-:Y:S04]  /*344d0*/  STS.U8 [R4+UR7+0x14180], R40 ;  /* 0x0141802804007988 */ /* 0x000fe80008000007 */
[----:B------:R-:W-:Y:S04]  /*344e0*/  STS.U8 [R4+UR7+0x14580], R41 ;  /* 0x0145802904007988 */ /* 0x000fe80008000007 */
[----:B------:R-:W-:Y:S04]  /*344f0*/  STS.U8 [R4+UR7+0x14980], R42 ;  /* 0x0149802a04007988 */ /* 0x000fe80008000007 */
[----:B------:R-:W-:Y:S04]  /*34500*/  STS.U8 [R4+UR7+0x14d80], R43 ;  /* 0x014d802b04007988 */ /* 0x000fe80008000007 */
[----:B------:R-:W-:Y:S04]  /*34510*/  STS.U8 [R4+UR7+0x15180], R58 ;  /* 0x0151803a04007988 */ /* 0x000fe80008000007 */
[----:B------:R-:W-:Y:S04]  /*34520*/  STS.U8 [R4+UR7+0x15580], R62 ;  /* 0x0155803e04007988 */ /* 0x000fe80008000007 */
        /* <DEDUP_REMOVED lines=9> */
[----:B-1----:R-:W2:Y:S04]  /*345c0*/  LDL.LU R93, [R1+0x1a0] ;  /* 0x0001a000015d7983 */ /* 0x002ea80000300800 */
        /* <DEDUP_REMOVED lines=14> */
[----:B------:R1:W-:Y:S02]  /*346b0*/  STS.U8 [R4+UR7+0x17d80], R84 ;  /* 0x017d805404007988 */ /* 0x0003e40008000007 */
[----:B-1----:R-:W1:Y:S02]  /*346c0*/  S2R R4, SR_TID.X ;  /* 0x0000000000047919 */ /* 0x002e640000002100 */
[----:B-1----:R-:W-:-:S04]  /*346d0*/  LOP3.LUT R4, R4, 0x7f, RZ, 0xc0, !PT ;  /* 0x0000007f04047812 */ /* 0x002fc800078ec0ff */
[C---:B0-----:R-:W-:Y:S02]  /*346e0*/  LOP3.LUT R8, R4.reuse, 0x40, RZ, 0x3c, !PT ;  /* 0x0000004004087812 */ /* 0x041fe400078e3cff */
[----:B------:R-:W-:-:S03]  /*346f0*/  LOP3.LUT R4, R4, 0x50, RZ, 0x3c, !PT ;  /* 0x0000005004047812 */ /* 0x000fc600078e3cff */
[----:B--2---:R-:W-:Y:S04]  /*34700*/  STS.U8 [R8+UR7+0x14200], R93 ;  /* 0x0142005d08007988 */ /* 0x004fe80008000007 */
[----:B------:R-:W-:Y:S04]  /*34710*/  STS.U8 [R8+UR7+0x14600], R86 ;  /* 0x0146005608007988 */ /* 0x000fe80008000007 */
[----:B------:R-:W-:Y:S04]  /*34720*/  STS.U8 [R8+UR7+0x14a00], R87 ;  /* 0x014a005708007988 */ /* 0x000fe80008000007 */
        /* <DEDUP_REMOVED lines=10> */
[----:B----4-:R4:W-:Y:S04]  /*347d0*/  STS.U8 [R8+UR7+0x17600], R39 ;  /* 0x0176002708007988 */ /* 0x0109e80008000007 */
[----:B------:R-:W-:Y:S04]  /*347e0*/  STS.U8 [R8+UR7+0x17a00], R91 ;  /* 0x017a005b08007988 */ /* 0x000fe80008000007 */
[----:B------:R-:W-:Y:S04]  /*347f0*/  STS.U8 [R8+UR7+0x17e00], R83 ;  /* 0x017e005308007988 */ /* 0x000fe80008000007 */
[----:B---3--:R3:W-:Y:S04]  /*34800*/  STS.U8 [R4+UR7+0x14280], R40 ;  /* 0x0142802804007988 */ /* 0x0087e80008000007 */
[----:B------:R1:W-:Y:S04]  /*34810*/  STS.U8 [R4+UR7+0x14680], R41 ;  /* 0x0146802904007988 */ /* 0x0003e80008000007 */
[----:B0-----:R-:W3:Y:S04]  /*34820*/  LDL.LU R31, [R1+0x198] ;  /* 0x00019800011f7983 */ /* 0x001ee80000300800 */
[----:B------:R0:W-:Y:S04]  /*34830*/  STS.U8 [R4+UR7+0x14a80], R42 ;  /* 0x014a802a04007988 */ /* 0x0001e80008000007 */
[----:B-1----:R-:W3:Y:S04]  /*34840*/  LDL.LU R32, [R1+0x17c] ;  /* 0x00017c0001207983 */ /* 0x002ee80000300800 */
[----:B------:R-:W-:Y:S04]  /*34850*/  STS.U8 [R4+UR7+0x14e80], R43 ;  /* 0x014e802b04007988 */ /* 0x000fe80008000007 */
[----:B--2---:R-:W2:Y:S04]  /*34860*/  LDL.LU R33, [R1+0x160] ;  /* 0x0001600001217983 */ /* 0x004ea80000300800 */
[----:B------:R-:W-:Y:S04]  /*34870*/  STS.U8 [R4+UR7+0x15280], R58 ;  /* 0x0152803a04007988 */ /* 0x000fe80008000007 */
[----:B------:R-:W2:Y:S04]  /*34880*/  LDL.LU R34, [R1+0x144] ;  /* 0x0001440001227983 */ /* 0x000ea80000300800 */
        /* <DEDUP_REMOVED lines=9> */
[----:B----4-:R-:W4:Y:S04]  /*34920*/  LDL.LU R39, [R1+0xb0] ;  /* 0x0000b00001277983 */ /* 0x010f280000300800 */
[----:B------:R-:W-:Y:S04]  /*34930*/  STS.U8 [R4+UR7+0x16a80], R80 ;  /* 0x016a805004007988 */ /* 0x000fe80008000007 */
[----:B---3--:R-:W3:Y:S04]  /*34940*/  LDL.LU R40, [R1+0x90] ;  /* 0x0000900001287983 */ /* 0x008ee80000300800 */
[----:B------:R1:W-:Y:S04]  /*34950*/  STS.U8 [R4+UR7+0x16e80], R81 ;  /* 0x016e805104007988 */ /* 0x0003e80008000007 */
[----:B------:R-:W3:Y:S04]  /*34960*/  LDL.LU R41, [R1+0x70] ;  /* 0x0000700001297983 */ /* 0x000ee80000300800 */
[----:B------:R-:W-:Y:S04]  /*34970*/  STS.U8 [R4+UR7+0x17280], R88 ;  /* 0x0172805804007988 */ /* 0x000fe80008000007 */
[----:B0-----:R-:W3:Y:S04]  /*34980*/  LDL.LU R42, [R1+0x50] ;  /* 0x00005000012a7983 */ /* 0x001ee80000300800 */
[----:B------:R0:W-:Y:S04]  /*34990*/  STS.U8 [R4+UR7+0x17680], R89 ;  /* 0x0176805904007988 */ /* 0x0001e80008000007 */
[----:B-1----:R-:W3:Y:S04]  /*349a0*/  LDL.LU R81, [R1+0x30] ;  /* 0x0000300001517983 */ /* 0x002ee80000300800 */
[----:B0-----:R-:W3:Y:S01]  /*349b0*/  LDL.LU R89, [R1+0x10] ;  /* 0x0000100001597983 */ /* 0x001ee20000300800 */
[----:B------:R-:W0:Y:S03]  /*349c0*/  S2R R8, SR_TID.X ;  /* 0x0000000000087919 */ /* 0x000e260000002100 */
[----:B------:R-:W3:Y:S04]  /*349d0*/  LDL.LU R58, [R1+0x194] ;  /* 0x00019400013a7983 */ /* 0x000ee80000300800 */
[----:B------:R-:W3:Y:S04]  /*349e0*/  LDL.LU R62, [R1+0x178] ;  /* 0x00017800013e7983 */ /* 0x000ee80000300800 */
[----:B------:R-:W3:Y:S04]  /*349f0*/  LDL.LU R66, [R1+0x15c] ;  /* 0x00015c0001427983 */ /* 0x000ee80000300800 */
[----:B------:R-:W3:Y:S04]  /*34a00*/  LDL.LU R70, [R1+0x140] ;  /* 0x0001400001467983 */ /* 0x000ee80000300800 */
[----:B------:R-:W3:Y:S04]  /*34a10*/  LDL.LU R74, [R1+0x124] ;  /* 0x00012400014a7983 */ /* 0x000ee80000300800 */
[----:B------:R-:W-:Y:S04]  /*34a20*/  STS.U8 [R4+UR7+0x17a80], R90 ;  /* 0x017a805a04007988 */ /* 0x000fe80008000007 */
[----:B------:R-:W3:Y:S01]  /*34a30*/  LDL.LU R78, [R1+0x108] ;  /* 0x00010800014e7983 */ /* 0x000ee20000300800 */
[----:B0-----:R-:W-:-:S03]  /*34a40*/  LOP3.LUT R8, R8, 0x7f, RZ, 0xc0, !PT ;  /* 0x0000007f08087812 */ /* 0x001fc600078ec0ff */
[----:B------:R0:W-:Y:S04]  /*34a50*/  STS.U8 [R4+UR7+0x17e80], R82 ;  /* 0x017e805204007988 */ /* 0x0001e80008000007 */
[----:B------:R-:W3:Y:S01]  /*34a60*/  LDL.LU R80, [R1+0xec] ;  /* 0x0000ec0001507983 */ /* 0x000ee20000300800 */
[----:B------:R-:W-:-:S03]  /*34a70*/  LOP3.LUT R43, R8, 0x60, RZ, 0x3c, !PT ;  /* 0x00000060082b7812 */ /* 0x000fc600078e3cff */
[----:B0-----:R-:W3:Y:S04]  /*34a80*/  LDL.LU R4, [R1+0xcc] ;  /* 0x0000cc0001047983 */ /* 0x001ee80000300800 */
[----:B------:R-:W3:Y:S04]  /*34a90*/  LDL.LU R88, [R1+0xac] ;  /* 0x0000ac0001587983 */ /* 0x000ee80000300800 */
[----:B------:R-:W3:Y:S04]  /*34aa0*/  LDL.LU R93, [R1+0x8c] ;  /* 0x00008c00015d7983 */ /* 0x000ee80000300800 */
[----:B------:R-:W3:Y:S04]  /*34ab0*/  LDL.LU R86, [R1+0x6c] ;  /* 0x00006c0001567983 */ /* 0x000ee80000300800 */
[----:B------:R-:W3:Y:S04]  /*34ac0*/  LDL.LU R87, [R1+0x4c] ;  /* 0x00004c0001577983 */ /* 0x000ee80000300800 */
[----:B------:R-:W3:Y:S04]  /*34ad0*/  LDL.LU R9, [R1+0x2c] ;  /* 0x00002c0001097983 */ /* 0x000ee80000300800 */
[----:B------:R-:W3:Y:S04]  /*34ae0*/  LDL.LU R47, [R1+0xc] ;  /* 0x00000c00012f7983 */ /* 0x000ee80000300800 */
[----:B------:R0:W-:Y:S04]  /*34af0*/  STS.U8 [R43+UR7+0x14300], R31 ;  /* 0x0143001f2b007988 */ /* 0x0001e80008000007 */
[----:B------:R1:W-:Y:S04]  /*34b00*/  STS.U8 [R43+UR7+0x14700], R32 ;  /* 0x014700202b007988 */ /* 0x0003e80008000007 */
[----:B0-----:R-:W3:Y:S04]  /*34b10*/  LDL.LU R31, [R1+0x1014] ;  /* 0x00101400011f7983 */ /* 0x001ee80000300800 */
[----:B--2---:R0:W-:Y:S04]  /*34b20*/  STS.U8 [R43+UR7+0x14b00], R33 ;  /* 0x014b00212b007988 */ /* 0x0041e80008000007 */
[----:B-1----:R-:W2:Y:S04]  /*34b30*/  LDL.LU R32, [R1+0x1010] ;  /* 0x0010100001207983 */ /* 0x002ea80000300800 */
[----:B------:R1:W-:Y:S04]  /*34b40*/  STS.U8 [R43+UR7+0x14f00], R34 ;  /* 0x014f00222b007988 */ /* 0x0003e80008000007 */
[----:B0-----:R-:W2:Y:S04]  /*34b50*/  LDL.LU R33, [R1+0x100c] ;  /* 0x00100c0001217983 */ /* 0x001ea80000300800 */
[----:B------:R0:W-:Y:S04]  /*34b60*/  STS.U8 [R43+UR7+0x15300], R35 ;  /* 0x015300232b007988 */ /* 0x0001e80008000007 */
[----:B-1----:R-:W2:Y:S04]  /*34b70*/  LDL.LU R34, [R1+0x1008] ;  /* 0x0010080001227983 */ /* 0x002ea80000300800 */
[----:B------:R1:W-:Y:S04]  /*34b80*/  STS.U8 [R43+UR7+0x15700], R36 ;  /* 0x015700242b007988 */ /* 0x0003e80008000007 */
[----:B0-----:R-:W2:Y:S04]  /*34b90*/  LDL.LU R35, [R1+0x1004] ;  /* 0x0010040001237983 */ /* 0x001ea80000300800 */
[----:B------:R0:W-:Y:S04]  /*34ba0*/  STS.U8 [R43+UR7+0x15b00], R37 ;  /* 0x015b00252b007988 */ /* 0x0001e80008000007 */
[----:B-1----:R-:W2:Y:S04]  /*34bb0*/  LDL.LU R36, [R1+0x1000] ;  /* 0x0010000001247983 */ /* 0x002ea80000300800 */
[----:B------:R1:W-:Y:S04]  /*34bc0*/  STS.U8 [R43+UR7+0x15f00], R38 ;  /* 0x015f00262b007988 */ /* 0x0003e80008000007 */
[----:B0-----:R-:W2:Y:S04]  /*34bd0*/  LDL.LU R37, [R1+0xffc] ;  /* 0x000ffc0001257983 */ /* 0x001ea80000300800 */
[----:B----4-:R0:W-:Y:S04]  /*34be0*/  STS.U8 [R43+UR7+0x16300], R39 ;  /* 0x016300272b007988 */ /* 0x0101e80008000007 */
[----:B-1----:R-:W4:Y:S04]  /*34bf0*/  LDL.LU R38, [R1+0xff8] ;  /* 0x000ff80001267983 */ /* 0x002f280000300800 */
[----:B---3--:R1:W-:Y:S04]  /*34c00*/  STS.U8 [R43+UR7+0x16700], R40 ;  /* 0x016700282b007988 */ /* 0x0083e80008000007 */
[----:B0-----:R-:W3:Y:S04]  /*34c10*/  LDL.LU R39, [R1+0xff4] ;  /* 0x000ff40001277983 */ /* 0x001ee80000300800 */
        /* <DEDUP_REMOVED lines=8> */
[----:B-1----:R-:W2:Y:S01]  /*34ca0*/  LDL.LU R89, [R1+0xfe0] ;  /* 0x000fe00001597983 */ /* 0x002ea20000300800 */
[----:B------:R-:W-:-:S03]  /*34cb0*/  LOP3.LUT R8, R8, 0x70, RZ, 0x3c, !PT ;  /* 0x0000007008087812 */ /* 0x000fc600078e3cff */
[----:B--2---:R-:W-:Y:S04]  /*34cc0*/  STS.U8 [R43+UR7+0x17b00], R89 ;  /* 0x017b00592b007988 */ /* 0x004fe80008000007 */
[----:B------:R0:W-:Y:S04]  /*34cd0*/  STS.U8 [R43+UR7+0x17f00], R81 ;  /* 0x017f00512b007988 */ /* 0x0001e80008000007 */
[----:B------:R1:W-:Y:S04]  /*34ce0*/  STS.U8 [R8+UR7+0x14380], R58 ;  /* 0x0143803a08007988 */ /* 0x0003e80008000007 */
[----:B------:R2:W-:Y:S04]  /*34cf0*/  STS.U8 [R8+UR7+0x14780], R62 ;  /* 0x0147803e08007988 */ /* 0x0005e80008000007 */
[----:B0-----:R-:W3:Y:S04]  /*34d00*/  LDL.LU R43, [R1+0xfdc] ;  /* 0x000fdc00012b7983 */ /* 0x001ee80000300800 */
[----:B-1----:R-:W3:Y:S04]  /*34d10*/  LDL.LU R58, [R1+0xfd8] ;  /* 0x000fd800013a7983 */ /* 0x002ee80000300800 */
[----:B--2---:R-:W2:Y:S04]  /*34d20*/  LDL.LU R62, [R1+0xfd4] ;  /* 0x000fd400013e7983 */ /* 0x004ea80000300800 */
[----:B------:R0:W-:Y:S04]  /*34d30*/  STS.U8 [R8+UR7+0x14b80], R66 ;  /* 0x014b804208007988 */ /* 0x0001e80008000007 */
[----:B------:R1:W-:Y:S04]  /*34d40*/  STS.U8 [R8+UR7+0x14f80], R70 ;  /* 0x014f804608007988 */ /* 0x0003e80008000007 */
[----:B------:R4:W-:Y:S04]  /*34d50*/  STS.U8 [R8+UR7+0x15380], R74 ;  /* 0x0153804a08007988 */ /* 0x0009e80008000007 */
[----:B0-----:R-:W2:Y:S04]  /*34d60*/  LDL.LU R66, [R1+0xfd0] ;  /* 0x000fd00001427983 */ /* 0x001ea80000300800 */
[----:B-1----:R-:W2:Y:S04]  /*34d70*/  LDL.LU R70, [R1+0xfcc] ;  /* 0x000fcc0001467983 */ /* 0x002ea80000300800 */
[----:B----4-:R-:W4:Y:S04]  /*34d80*/  LDL.LU R74, [R1+0xfc8] ;  /* 0x000fc800014a7983 */ /* 0x010f280000300800 */
[----:B------:R0:W-:Y:S04]  /*34d90*/  STS.U8 [R8+UR7+0x15780], R78 ;  /* 0x0157804e08007988 */ /* 0x0001e80008000007 */
[----:B------:R1:W-:Y:S04]  /*34da0*/  STS.U8 [R8+UR7+0x15b80], R80 ;  /* 0x015b805008007988 */ /* 0x0003e80008000007 */
[----:B------:R1:W-:Y:S04]  /*34db0*/  STS.U8 [R8+UR7+0x15f80], R4 ;  /* 0x015f800408007988 */ /* 0x0003e80008000007 */
[----:B0-----:R-:W2:Y:S04]  /*34dc0*/  LDL.LU R78, [R1+0xfc4] ;  /* 0x000fc400014e7983 */ /* 0x001ea80000300800 */
[----:B-1----:R-:W2:Y:S04]  /*34dd0*/  LDL.LU R80, [R1+0xfc0] ;  /* 0x000fc00001507983 */ /* 0x002ea80000300800 */
[----:B------:R-:W2:Y:S04]  /*34de0*/  LDL.LU R4, [R1+0xfbc] ;  /* 0x000fbc0001047983 */ /* 0x000ea80000300800 */
[----:B------:R0:W-:Y:S04]  /*34df0*/  STS.U8 [R8+UR7+0x16380], R88 ;  /* 0x0163805808007988 */ /* 0x0001e80008000007 */
[----:B0-----:R-:W2:Y:S04]  /*34e00*/  LDL.LU R88, [R1+0xfb8] ;  /* 0x000fb80001587983 */ /* 0x001ea80000300800 */
[----:B------:R-:W-:Y:S04]  /*34e10*/  STS.U8 [R8+UR7+0x16780], R93 ;  /* 0x0167805d08007988 */ /* 0x000fe80008000007 */
[----:B------:R-:W-:Y:S04]  /*34e20*/  STS.U8 [R8+UR7+0x16b80], R86 ;  /* 0x016b805608007988 */ /* 0x000fe80008000007 */
[----:B------:R-:W-:Y:S04]  /*34e30*/  STS.U8 [R8+UR7+0x16f80], R87 ;  /* 0x016f805708007988 */ /* 0x000fe80008000007 */
[----:B------:R-:W-:Y:S04]  /*34e40*/  STS.U8 [R8+UR7+0x17380], R9 ;  /* 0x0173800908007988 */ /* 0x000fe80008000007 */
[----:B------:R-:W-:Y:S04]  /*34e50*/  STS.U8 [R8+UR7+0x17780], R47 ;  /* 0x0177802f08007988 */ /* 0x000fe80008000007 */
[----:B--2---:R-:W-:Y:S04]  /*34e60*/  STS.U8 [R8+UR7+0x17b80], R88 ;  /* 0x017b805808007988 */ /* 0x004fe80008000007 */
[----:B------:R0:W-:Y:S04]  /*34e70*/  STS.U8 [R8+UR7+0x17f80], R80 ;  /* 0x017f805008007988 */ /* 0x0001e80008000007 */
[----:B0-----:R-:W2:Y:S04]  /*34e80*/  LDL.LU R8, [R1+0x28c] ;  /* 0x00028c0001087983 */ /* 0x001ea80000300800 */
[----:B------:R-:W2:Y:S04]  /*34e90*/  LDL.LU R86, [R1+0x294] ;  /* 0x0002940001567983 */ /* 0x000ea80000300800 */
[----:B------:R-:W2:Y:S04]  /*34ea0*/  LDL.LU R93, [R1+0x29c] ;  /* 0x00029c00015d7983 */ /* 0x000ea80000300800 */
[----:B------:R-:W2:Y:S04]  /*34eb0*/  LDL.LU R9, [R1+0x288] ;  /* 0x0002880001097983 */ /* 0x000ea80000300800 */
[----:B------:R-:W2:Y:S01]  /*34ec0*/  LDL.LU R47, [R1+0x290] ;  /* 0x00029000012f7983 */ /* 0x000ea20000300800 */
[----:B------:R-:W-:-:S03]  /*34ed0*/  PRMT R85, RZ, 0x7610, R85 ;  /* 0x00007610ff557816 */ /* 0x000fc60000000055 */
[----:B------:R-:W-:Y:S04]  /*34ee0*/  STS.U8 [R3+UR7+0x8000], R78 ;  /* 0x0080004e03007988 */ /* 0x000fe80008000007 */
[----:B----4-:R-:W-:Y:S04]  /*34ef0*/  STS.U8 [R3+UR7+0x8400], R74 ;  /* 0x0084004a03007988 */ /* 0x010fe80008000007 */
        /* <DEDUP_REMOVED lines=10> */
[----:B------:R-:W-:Y:S01]  /*34fa0*/  STS.U8 [R3+UR7+0xb000], R37 ;  /* 0x00b0002503007988 */ /* 0x000fe20008000007 */
[----:B--2---:R-:W-:-:S05]  /*34fb0*/  IADD3 R8, P2, PT, R5, R8, RZ ;  /* 0x0000000805087210 */ /* 0x004fca0007f5e0ff */
[----:B------:R-:W-:-:S05]  /*34fc0*/  IMAD.X R9, R6, 0x1, R9, P2 ;  /* 0x0000000106097824 */ /* 0x000fca00010e0609 */
[----:B------:R0:W2:Y:S04]  /*34fd0*/  @!P4 LDG.E.U8 R85, desc[UR42][R8.64] ;  /* 0x0000002a0855c981 */ /* 0x0000a8000c1e1100 */
        /* <DEDUP_REMOVED lines=52> */
[----:B------:R-:W-:-:S03]  /*35320*/  IADD3 R86, P3, PT, R5, R86, RZ ;  /* 0x0000005605567210 */ /* 0x000fc60007f7e0ff */
[----:B------:R-:W-:Y:S04]  /*35330*/  STS.U8 [R0+UR7+0x8500], R51 ;  /* 0x0085003300007988 */ /* 0x000fe80008000007 */
[----:B------:R-:W-:Y:S04]  /*35340*/  STS.U8 [R0+UR7+0x8900], R50 ;  /* 0x0089003200007988 */ /* 0x000fe80008000007 */
[----:B------:R-:W-:Y:S04]  /*35350*/  STS.U8 [R0+UR7+0x8d00], R45 ;  /* 0x008d002d00007988 */ /* 0x000fe80008000007 */
[----:B------:R-:W-:Y:S04]  /*35360*/  STS.U8 [R0+UR7+0x9100], R7 ;  /* 0x0091000700007988 */ /* 0x000fe80008000007 */
[----:B------:R-:W-:Y:S01]  /*35370*/  STS.U8 [R0+UR7+0x9500], R92 ;  /* 0x0095005c00007988 */ /* 0x000fe20008000007 */
[----:B------:R-:W-:-:S03]  /*35380*/  IMAD.X R47, R6, 0x1, R47, P3 ;  /* 0x00000001062f7824 */ /* 0x000fc600018e062f */
[----:B-1----:R-:W3:Y:S04]  /*35390*/  LDL.LU R3, [R1+0x298] ;  /* 0x0002980001037983 */ /* 0x002ee80000300800 */
[----:B------:R1:W-:Y:S04]  /*353a0*/  STS.U8 [R0+UR7+0x9900], R46 ;  /* 0x0099002e00007988 */ /* 0x0003e80008000007 */
[----:B-1----:R-:W4:Y:S04]  /*353b0*/  LDL.LU R0, [R1+0x2a4] ;  /* 0x0002a40001007983 */ /* 0x002f280000300800 */
[----:B------:R0:W-:Y:S04]  /*353c0*/  STL [R1+0x28c], R8 ;  /* 0x00028c0801007387 */ /* 0x0001e80000100800 */
[----:B------:R-:W4:Y:S04]  /*353d0*/  LDL.LU R2, [R1+0x2ac] ;  /* 0x0002ac0001027983 */ /* 0x000f280000300800 */
[----:B------:R-:W4:Y:S01]  /*353e0*/  LDL.LU R87, [R1+0x2cc] ;  /* 0x0002cc0001577983 */ /* 0x000f220000300800 */
[----:B0-----:R-:W-:-:S03]  /*353f0*/  IMAD.MOV.U32 R8, RZ, RZ, R47 ;  /* 0x000000ffff087224 */ /* 0x001fc600078e002f */
[----:B------:R-:W-:Y:S04]  /*35400*/  STL [R1+0x294], R86 ;  /* 0x0002945601007387 */ /* 0x000fe80000100800 */
[----:B------:R0:W-:Y:S01]  /*35410*/  STL [R1+0x288], R9 ;  /* 0x0002880901007387 */ /* 0x0001e20000100800 */
[----:B------:R-:W-:Y:S01]  /*35420*/  IADD3 R93, P2, PT, R5, R93, RZ ;  /* 0x0000005d055d7210 */ /* 0x000fe20007f5e0ff */
[----:B0-----:R-:W-:-:S05]  /*35430*/  IMAD.MOV.U32 R9, RZ, RZ, R86 ;  /* 0x000000ffff097224 */ /* 0x001fca00078e0056 */
[----:B------:R-:W-:-:S04]  /*35440*/  @!P4 LOP3.LUT R9, R9, R8, RZ, 0x3c, !PT ;  /* 0x000000080909c212 */ /* 0x000fc800078e3cff */
[C---:B------:R-:W-:Y:S01]  /*35450*/  @!P4 LOP3.LUT R8, R9.reuse, R8, RZ, 0x3c, !PT ;  /* 0x000000080908c212 */ /* 0x040fe200078e3cff */
[----:B------:R-:W-:Y:S01]  /*35460*/  STL [R1+0x29c], R93 ;  /* 0x00029c5d01007387 */ /* 0x000fe20000100800 */
[----:B------:R-:W-:Y:S02]  /*35470*/  PRMT R4, RZ, 0x7610, R4 ;  /* 0x00007610ff047816 */ /* 0x000fe40000000004 */
[----:B------:R-:W-:-:S05]  /*35480*/  @!P4 LOP3.LUT R9, R9, R8, RZ, 0x3c, !PT ;  /* 0x000000080909c212 */ /* 0x000fca00078e3cff */
[----:B------:R0:W4:Y:S04]  /*35490*/  @!P4 LDG.E.U8 R4, desc[UR42][R8.64] ;  /* 0x0000002a0804c981 */ /* 0x000128000c1e1100 */
[----:B--2---:R1:W-:Y:S04]  /*354a0*/  STL [R1+0x18c], R85 ;  /* 0x00018c5501007387 */ /* 0x0043e80000100800 */
[----:B-1----:R-:W2:Y:S01]  /*354b0*/  LDL.LU R85, [R1+0xfb4] ;  /* 0x000fb40001557983 */ /* 0x002ea20000300800 */
[----:B0-----:R-:W-:-:S03]  /*354c0*/  @!P4 IMAD.MOV.U32 R8, RZ, RZ, R93 ;  /* 0x000000ffff08c224 */ /* 0x001fc600078e005d */
[----:B------:R0:W-:Y:S04]  /*354d0*/  STL [R1+0x290], R47 ;  /* 0x0002902f01007387 */ /* 0x0001e80000100800 */
[----:B0-----:R-:W2:Y:S04]  /*354e0*/  LDL.LU R47, [R1+0xfb0] ;  /* 0x000fb000012f7983 */ /* 0x001ea80000300800 */
[----:B------:R-:W2:Y:S01]  /*354f0*/  LDL.LU R86, [R1+0x2a8] ;  /* 0x0002a80001567983 */ /* 0x000ea20000300800 */
[----:B---3--:R-:W-:-:S04]  /*35500*/  IMAD.X R3, R6, 0x1, R3, P2 ;  /* 0x0000000106037824 */ /* 0x008fc800010e0603 */
[----:B------:R-:W-:Y:S01]  /*35510*/  IMAD.MOV.U32 R9, RZ, RZ, R3 ;  /* 0x000000ffff097224 */ /* 0x000fe200078e0003 */
[----:B----4-:R0:W-:Y:S04]  /*35520*/  STL [R1+0x188], R4 ;  /* 0x0001880401007387 */ /* 0x0101e80000100800 */
[----:B0-----:R-:W3:Y:S01]  /*35530*/  LDL.LU R4, [R1+0xfac] ;  /* 0x000fac0001047983 */ /* 0x001ee20000300800 */
[----:B--2---:R-:W-:-:S03]  /*35540*/  PRMT R85, RZ, 0x7610, R85 ;  /* 0x00007610ff557816 */ /* 0x004fc60000000055 */
[----:B------:R0:W-:Y:S04]  /*35550*/  STL [R1+0x298], R3 ;  /* 0x0002980301007387 */ /* 0x0001e80000100800 */
[----:B------:R1:W2:Y:S04]  /*35560*/  @!P4 LDG.E.U8 R85, desc[UR42][R8.64] ;  /* 0x0000002a0855c981 */ /* 0x0002a8000c1e1100 */
[----:B0-----:R-:W4:Y:S04]  /*35570*/  LDL.LU R3, [R1+0x2c8] ;  /* 0x0002c80001037983 */ /* 0x001f280000300800 */
[----:B------:R-:W3:Y:S01]  /*35580*/  LDL.LU R8, [R1+0x2a0] ;  /* 0x0002a00001087983 */ /* 0x000ee20000300800 */
[----:B------:R-:W-:-:S02]  /*35590*/  IADD3 R0, P2, PT, R5, R0, RZ ;  /* 0x0000000005007210 */ /* 0x000fc40007f5e0ff */
[----:B------:R-:W-:-:S03]  /*355a0*/  IADD3 R2, P3, PT, R5, R2, RZ ;  /* 0x0000000205027210 */ /* 0x000fc60007f7e0ff */
[----:B-1----:R-:W-:Y:S01]  /*355b0*/  IMAD.MOV.U32 R9, RZ, RZ, R0 ;  /* 0x000000ffff097224 */ /* 0x002fe200078e0000 */
[----:B------:R0:W-:Y:S01]  /*355c0*/  STL [R1+0x2a4], R0 ;  /* 0x0002a40001007387 */ /* 0x0001e20000100800 */
[----:B------:R-:W-:-:S03]  /*355d0*/  PRMT R47, RZ, 0x7610, R47 ;  /* 0x00007610ff2f7816 */ /* 0x000fc6000000002f */
[----:B0-----:R-:W4:Y:S04]  /*355e0*/  LDL.LU R0, [R1+0x2d4] ;  /* 0x0002d40001007983 */ /* 0x001f280000300800 */
[----:B--2---:R0:W-:Y:S01]  /*355f0*/  STL [R1+0x184], R85 ;  /* 0x0001845501007387 */ /* 0x0041e20000100800 */
[----:B---3--:R-:W-:-:S03]  /*35600*/  IMAD.X R8, R6, 0x1, R8, P2 ;  /* 0x0000000106087824 */ /* 0x008fc600010e0608 */
[----:B0-----:R-:W2:Y:S02]  /*35610*/  LDL.LU R85, [R1+0x2dc] ;  /* 0x0002dc0001557983 */ /* 0x001ea40000300800 */
[-C--:B------:R-:W-:Y:S02]  /*35620*/  @!P4 LOP3.LUT R9, R9, R8.reuse, RZ, 0x3c, !PT ;  /* 0x000000080909c212 */ /* 0x080fe400078e3cff */
[----:B------:R-:W3:Y:S04]  /*35630*/  LDL.LU R93, [R1+0x2e4] ;  /* 0x0002e400015d7983 */ /* 0x000ee80000300800 */
[----:B------:R-:W-:Y:S04]  /*35640*/  STL [R1+0x2ac], R2 ;  /* 0x0002ac0201007387 */ /* 0x000fe80000100800 */
[----:B------:R0:W-:Y:S02]  /*35650*/  STL [R1+0x2a0], R8 ;  /* 0x0002a00801007387 */ /* 0x0001e40000100800 */
[----:B0-----:R-:W-:-:S04]  /*35660*/  @!P4 LOP3.LUT R8, R9, R8, RZ, 0x3c, !PT ;  /* 0x000000080908c212 */ /* 0x001fc800078e3cff */
[----:B------:R-:W-:-:S05]  /*35670*/  @!P4 LOP3.LUT R9, R9, R8, RZ, 0x3c, !PT ;  /* 0x000000080909c212 */ /* 0x000fca00078e3cff */
[----:B------:R0:W2:Y:S01]  /*35680*/  @!P4 LDG.E.U8 R47, desc[UR42][R8.64] ;  /* 0x0000002a082fc981 */ /* 0x0000a2000c1e1100 */
[----:B------:R-:W-:Y:S01]  /*35690*/  IMAD.X R86, R6, 0x1, R86, P3 ;  /* 0x0000000106567824 */ /* 0x000fe200018e0656 */
[----:B------:R-:W-:-:S03]  /*356a0*/  IADD3 R87, P2, PT, R5, R87, RZ ;  /* 0x0000005705577210 */ /* 0x000fc60007f5e0ff */
[----:B0-----:R-:W-:Y:S02]  /*356b0*/  IMAD.MOV.U32 R8, RZ, RZ, R86 ;  /* 0x000000ffff087224 */ /* 0x001fe400078e0056 */
[----:B------:R-:W-:-:S05]  /*356c0*/  IMAD.MOV.U32 R9, RZ, RZ, R2 ;  /* 0x000000ffff097224 */ /* 0x000fca00078e0002 */
[----:B------:R-:W-:-:S04]  /*356d0*/  @!P4 LOP3.LUT R9, R9, R8, RZ, 0x3c, !PT ;  /* 0x000000080909c212 */ /* 0x000fc800078e3cff */
[C---:B------:R-:W-:Y:S01]  /*356e0*/  @!P4 LOP3.LUT R8, R9.reuse, R8, RZ, 0x3c, !PT ;  /* 0x000000080908c212 */ /* 0x040fe200078e3cff */
[----:B------:R-:W-:Y:S01]  /*356f0*/  STL [R1+0x2cc], R87 ;  /* 0x0002cc5701007387 */ /* 0x000fe20000100800 */
[----:B------:R-:W-:Y:S02]  /*35700*/  PRMT R4, RZ, 0x7610, R4 ;  /* 0x00007610ff047816 */ /* 0x000fe40000000004 */
[----:B------:R-:W-:-:S05]  /*35710*/  @!P4 LOP3.LUT R9, R9, R8, RZ, 0x3c, !PT ;  /* 0x000000080909c212 */ /* 0x000fca00078e3cff */
[----:B------:R0:W3:Y:S04]  /*35720*/  @!P4 LDG.E.U8 R4, desc[UR42][R8.64] ;  /* 0x0000002a0804c981 */ /* 0x0000e8000c1e1100 */
[----:B--2---:R1:W-:Y:S04]  /*35730*/  STL [R1+0x180], R47 ;  /* 0x0001802f01007387 */ /* 0x0043e80000100800 */
[----:B-1----:R-:W2:Y:S01]  /*35740*/  LDL.LU R47, [R1+0xfa8] ;  /* 0x000fa800012f7983 */ /* 0x002ea20000300800 */
[----:B----4-:R-:W-:Y:S02]  /*35750*/  IMAD.X R3, R6, 0x1, R3, P2 ;  /* 0x0000000106037824 */ /* 0x010fe400010e0603 */
[----:B0-----:R-:W-:Y:S01]  /*35760*/  @!P4 IMAD.MOV.U32 R8, RZ, RZ, R87 ;  /* 0x000000ffff08c224 */ /* 0x001fe200078e0057 */
[----:B------:R0:W-:Y:S01]  /*35770*/  STL [R1+0x2a8], R86 ;  /* 0x0002a85601007387 */ /* 0x0001e20000100800 */
[----:B------:R-:W-:-:S03]  /*35780*/  IMAD.MOV.U32 R9, RZ, RZ, R3 ;  /* 0x000000ffff097224 */ /* 0x000fc600078e0003 */
[----:B0-----:R-:W4:Y:S04]  /*35790*/  LDL.LU R86, [R1+0xfa4] ;  /* 0x000fa40001567983 */ /* 0x001f280000300800 */
[----:B------:R-:W4:Y:S04]  /*357a0*/  LDL.LU R2, [R1+0x2d8] ;  /* 0x0002d80001027983 */ /* 0x000f280000300800 */
[----:B---3--:R0:W-:Y:S04]  /*357b0*/  STL [R1+0x17c], R4 ;  /* 0x00017c0401007387 */ /* 0x0081e80000100800 */
[----:B0-----:R-:W3:Y:S04]  /*357c0*/  LDL.LU R4, [R1+0xfa0] ;  /* 0x000fa00001047983 */ /* 0x001ee80000300800 */
[----:B------:R0:W-:Y:S04]  /*357d0*/  STL [R1+0x2c8], R3 ;  /* 0x0002c80301007387 */ /* 0x0001e80000100800 */
[----:B0-----:R-:W3:Y:S01]  /*357e0*/  LDL.LU R3, [R1+0x2e0] ;  /* 0x0002e00001037983 */ /* 0x001ee20000300800 */
[----:B--2---:R-:W-:-:S06]  /*357f0*/  PRMT R47, RZ, 0x7610, R47 ;  /* 0x00007610ff2f7816 */ /* 0x004fcc000000002f */
[----:B------:R0:W2:Y:S04]  /*35800*/  @!P4 LDG.E.U8 R47, desc[UR42][R8.64] ;  /* 0x0000002a082fc981 */ /* 0x0000a8000c1e1100 */
[----:B------:R-:W3:Y:S01]  /*35810*/  LDL.LU R8, [R1+0x2d0] ;  /* 0x0002d00001087983 */ /* 0x000ee20000300800 */
[C---:B------:R-:W-:Y:S02]  /*35820*/  IADD3 R0, P2, PT, R5.reuse, R0, RZ ;  /* 0x0000000005007210 */ /* 0x040fe40007f5e0ff */
[----:B------:R-:W-:-:S03]  /*35830*/  IADD3 R85, P3, PT, R5, R85, RZ ;  /* 0x0000005505557210 */ /* 0x000fc60007f7e0ff */
[----:B0-----:R-:W-:Y:S01]  /*35840*/  IMAD.MOV.U32 R9, RZ, RZ, R0 ;  /* 0x000000ffff097224 */ /* 0x001fe200078e0000 */
[----:B------:R0:W-:Y:S01]  /*35850*/  STL [R1+0x2d4], R0 ;  /* 0x0002d40001007387 */ /* 0x0001e20000100800 */
[----:B----4-:R-:W-:-:S03]  /*35860*/  PRMT R86, RZ, 0x7610, R86 ;  /* 0x00007610ff567816 */ /* 0x010fc60000000056 */
        /* <DEDUP_REMOVED lines=23> */
[----:B------:R-:W-:Y:S02]  /*359e0*/  IMAD.X R3, R6, 0x1, R3, P2 ;  /* 0x0000000106037824 */ /* 0x000fe400010e0603 */
        /* <DEDUP_REMOVED lines=12> */
[C---:B----4-:R-:W-:Y:S02]  /*35ab0*/  IADD3 R0, P2, PT, R5.reuse, R0, RZ ;  /* 0x0000000005007210 */ /* 0x050fe40007f5e0ff */
[----:B------:R-:W-:-:S03]  /*35ac0*/  IADD3 R47, P3, PT, R5, R47, RZ ;  /* 0x0000002f052f7210 */ /* 0x000fc60007f7e0ff */
[----:B0-----:R-:W-:Y:S01]  /*35ad0*/  IMAD.MOV.U32 R9, RZ, RZ, R0 ;  /* 0x000000ffff097224 */ /* 0x001fe200078e0000 */
        /* <DEDUP_REMOVED lines=287> */
[----:B------:R-:W-:Y:S01]  /*36cd0*/  STL [R1+0x42c], R0 ;  /* 0x00042c0001007387 */ /* 0x000fe20000100800 */
[----:B------:R-:W-:-:S03]  /*36ce0*/  PRMT R86, RZ, 0x7610, R86 ;  /* 0x00007610ff567816 */ /* 0x000fc60000000056 */
[----:B--2---:R0:W-:Y:S01]  /*36cf0*/  STL [R1+0x118], R47 ;  /* 0x0001182f01007387 */ /* 0x0041e20000100800 */
[----:B---3--:R-:W-:-:S03]  /*36d00*/  IMAD.X R8, R6, 0x1, R8, P2 ;  /* 0x0000000106087824 */ /* 0x008fc600010e0608 */
[----:B0-----:R-:W2:Y:S04]  /*36d10*/  LDL.LU R47, [R1+0x444] ;  /* 0x00044400012f7983 */ /* 0x001ea80000300800 */
[----:B------:R-:W3:Y:S01]  /*36d20*/  LDL.LU R87, [R1+0x44c] ;  /* 0x00044c0001577983 */ /* 0x000ee20000300800 */
[----:B------:R-:W-:-:S03]  /*36d30*/  @!P4 LOP3.LUT R9, R9, R8, RZ, 0x3c, !PT ;  /* 0x000000080909c212 */ /* 0x000fc600078e3cff */
[----:B------:R-:W4:Y:S04]  /*36d40*/  LDL.LU R0, [R1+0x464] ;  /* 0x0004640001007983 */ /* 0x000f280000300800 */
        /* <DEDUP_REMOVED lines=29> */
[----:B------:R-:W2:Y:S01]  /*36f20*/  LDL.LU R8, [R1+0x440] ;  /* 0x0004400001087983 */ /* 0x000ea20000300800 */
[C---:B------:R-:W-:Y:S02]  /*36f30*/  IADD3 R47, P2, PT, R5.reuse, R47, RZ ;  /* 0x0000002f052f7210 */ /* 0x040fe40007f5e0ff */
[----:B------:R-:W-:-:S03]  /*36f40*/  IADD3 R87, P3, PT, R5, R87, RZ ;  /* 0x0000005705577210 */ /* 0x000fc60007f7e0ff */
[----:B0-----:R-:W-:Y:S01]  /*36f50*/  IMAD.MOV.U32 R9, RZ, RZ, R47 ;  /* 0x000000ffff097224 */ /* 0x001fe200078e002f */
[----:B------:R-:W-:Y:S04]  /*36f60*/  STL [R1+0x444], R47 ;  /* 0x0004442f01007387 */ /* 0x000fe80000100800 */
[----:B------:R-:W2:Y:S01]  /*36f70*/  LDL.LU R93, [R1+0x46c] ;  /* 0x00046c00015d7983 */ /* 0x000ea20000300800 */
[C---:B----4-:R-:W-:Y:S01]  /*36f80*/  IMAD.X R85, R6.reuse, 0x1, R85, P3 ;  /* 0x0000000106557824 */ /* 0x050fe200018e0655 */
[----:B---3--:R-:W-:Y:S02]  /*36f90*/  PRMT R4, RZ, 0x7610, R4 ;  /* 0x00007610ff047816 */ /* 0x008fe40000000004 */
[----:B------:R-:W-:Y:S01]  /*36fa0*/  PRMT R41, RZ, 0x7610, R41 ;  /* 0x00007610ff297816 */ /* 0x000fe20000000029 */
[----:B--2---:R0:W-:Y:S01]  /*36fb0*/  STL [R1+0x10c], R86 ;  /* 0x00010c5601007387 */ /* 0x0041e20000100800 */
[----:B------:R-:W-:-:S03]  /*36fc0*/  IMAD.X R8, R6, 0x1, R8, P2 ;  /* 0x0000000106087824 */ /* 0x000fc600010e0608 */
[----:B0-----:R-:W2:Y:S02]  /*36fd0*/  LDL.LU R86, [R1+0x474] ;  /* 0x0004740001567983 */ /* 0x001ea40000300800 */
[-C--:B------:R-:W-:Y:S02]  /*36fe0*/  @!P4 LOP3.LUT R9, R9, R8.reuse, RZ, 0x3c, !PT ;  /* 0x000000080909c212 */ /* 0x080fe400078e3cff */
[----:B------:R-:W3:Y:S04]  /*36ff0*/  LDL.LU R47, [R1+0x47c] ;  /* 0x00047c00012f7983 */ /* 0x000ee80000300800 */
[----:B------:R-:W-:Y:S04]  /*37000*/  STL [R1+0x44c], R87 ;  /* 0x00044c5701007387 */ /* 0x000fe80000100800 */
[----:B------:R0:W-:Y:S02]  /*37010*/  STL [R1+0x440], R8 ;  /* 0x0004400801007387 */ /* 0x0001e40000100800 */
[----:B0-----:R-:W-:-:S04]  /*37020*/  @!P4 LOP3.LUT R8, R9, R8, RZ, 0x3c, !PT ;  /* 0x000000080908c212 */ /* 0x001fc800078e3cff */
[----:B------:R-:W-:-:S05]  /*37030*/  @!P4 LOP3.LUT R9, R9, R8, RZ, 0x3c, !PT ;  /* 0x000000080909c212 */ /* 0x000fca00078e3cff */
[----:B------:R0:W4:Y:S02]  /*37040*/  @!P4 LDG.E.U8 R4, desc[UR42][R8.64] ;  /* 0x0000002a0804c981 */ /* 0x000124000c1e1100 */
[----:B0-----:R-:W-:Y:S02]  /*37050*/  IMAD.MOV.U32 R9, RZ, RZ, R85 ;  /* 0x000000ffff097224 */ /* 0x001fe400078e0055 */
[----:B------:R-:W-:-:S05]  /*37060*/  @!P4 IMAD.MOV.U32 R8, RZ, RZ, R87 ;  /* 0x000000ffff08c224 */ /* 0x000fca00078e0057 */
[----:B------:R0:W2:Y:S01]  /*37070*/  @!P4 LDG.E.U8 R41, desc[UR42][R8.64] ;  /* 0x0000002a0829c981 */ /* 0x0000a2000c1e1100 */
[----:B------:R-:W-:-:S05]  /*37080*/  IADD3 R0, P2, PT, R5, R0, RZ ;  /* 0x0000000005007210 */ /* 0x000fca0007f5e0ff */
[----:B------:R-:W-:Y:S01]  /*37090*/  STL [R1+0x464], R0 ;  /* 0x0004640001007387 */ /* 0x000fe20000100800 */
[----:B------:R-:W-:Y:S01]  /*370a0*/  IMAD.X R3, R6, 0x1, R3, P2 ;  /* 0x0000000106037824 */ /* 0x000fe200010e0603 */
[----:B------:R-:W-:Y:S02]  /*370b0*/  PRMT R45, RZ, 0x7610, R45 ;  /* 0x00007610ff2d7816 */ /* 0x000fe4000000002d */
[----:B------:R-:W-:Y:S01]  /*370c0*/  IADD3 R93, P2, PT, R5, R93, RZ ;  /* 0x0000005d055d7210 */ /* 0x000fe20007f5e0ff */
[----:B0-----:R-:W-:Y:S02]  /*370d0*/  @!P4 IMAD.MOV.U32 R8, RZ, RZ, R0 ;  /* 0x000000ffff08c224 */ /* 0x001fe400078e0000 */
[----:B------:R-:W-:-:S05]  /*370e0*/  @!P4 IMAD.MOV.U32 R9, RZ, RZ, R3 ;  /* 0x000000ffff09c224 */ /* 0x000fca00078e0003 */
[----:B------:R0:W3:Y:S02]  /*370f0*/  @!P4 LDG.E.U8 R45, desc[UR42][R8.64] ;  /* 0x0000002a082dc981 */ /* 0x0000e4000c1e1100 */
[----:B0-----:R-:W-:Y:S02]  /*37100*/  IMAD.MOV.U32 R9, RZ, RZ, R93 ;  /* 0x000000ffff097224 */ /* 0x001fe400078e005d */
[----:B----4-:R0:W-:Y:S04]  /*37110*/  STL [R1+0x108], R4 ;  /* 0x0001080401007387 */ /* 0x0101e80000100800 */
[----:B0-----:R-:W4:Y:S04]  /*37120*/  LDL.LU R4, [R1+0xf30] ;  /* 0x000f300001047983 */ /* 0x001f280000300800 */
[----:B------:R0:W-:Y:S04]  /*37130*/  STL [R1+0x448], R85 ;  /* 0x0004485501007387 */ /* 0x0001e80000100800 */
[----:B0-----:R-:W3:Y:S04]  /*37140*/  LDL.LU R85, [R1+0x470] ;  /* 0x0004700001557983 */ /* 0x001ee80000300800 */
[----:B------:R-:W-:Y:S04]  /*37150*/  STL [R1+0x460], R3 ;  /* 0x0004600301007387 */ /* 0x000fe80000100800 */
[----:B--2---:R0:W-:Y:S04]  /*37160*/  STL [R1+0x104], R41 ;  /* 0x0001042901007387 */ /* 0x0041e80000100800 */
[----:B0-----:R-:W2:Y:S04]  /*37170*/  LDL.LU R41, [R1+0x478] ;  /* 0x0004780001297983 */ /* 0x001ea80000300800 */
[----:B------:R-:W2:Y:S04]  /*37180*/  LDL.LU R0, [R1+0x484] ;  /* 0x0004840001007983 */ /* 0x000ea80000300800 */
[----:B------:R-:W2:Y:S04]  /*37190*/  LDL.LU R3, [R1+0x48c] ;  /* 0x00048c0001037983 */ /* 0x000ea80000300800 */
[----:B------:R0:W-:Y:S04]  /*371a0*/  STL [R1+0x46c], R93 ;  /* 0x00046c5d01007387 */ /* 0x0001e80000100800 */
[----:B------:R-:W2:Y:S04]  /*371b0*/  LDL.LU R87, [R1+0x4a4] ;  /* 0x0004a40001577983 */ /* 0x000ea80000300800 */
[----:B0-----:R-:W2:Y:S04]  /*371c0*/  LDL.LU R93, [R1+0xf2c] ;  /* 0x000f2c00015d7983 */ /* 0x001ea80000300800 */
[----:B------:R-:W2:Y:S01]  /*371d0*/  LDL.LU R8, [R1+0x468] ;  /* 0x0004680001087983 */ /* 0x000ea20000300800 */
[----:B------:R-:W-:-:S05]  /*371e0*/  IADD3 R86, P3, PT, R5, R86, RZ ;  /* 0x0000005605567210 */ /* 0x000fca0007f7e0ff */
[----:B------:R-:W-:Y:S01]  /*371f0*/  STL [R1+0x474], R86 ;  /* 0x0004745601007387 */ /* 0x000fe20000100800 */
[----:B------:R-:W-:Y:S01]  /*37200*/  PRMT R2, RZ, 0x7610, R2 ;  /* 0x00007610ff027816 */ /* 0x000fe20000000002 */
[----:B--2---:R-:W-:-:S05]  /*37210*/  IMAD.X R8, R6, 0x1, R8, P2 ;  /* 0x0000000106087824 */ /* 0x004fca00010e0608 */
[-C--:B------:R-:W-:Y:S01]  /*37220*/  @!P4 LOP3.LUT R9, R9, R8.reuse, RZ, 0x3c, !PT ;  /* 0x000000080909c212 */ /* 0x080fe200078e3cff */
[----:B------:R0:W-:Y:S03]  /*37230*/  STL [R1+0x468], R8 ;  /* 0x0004680801007387 */ /* 0x0001e60000100800 */
[----:B0-----:R-:W-:-:S04]  /*37240*/  @!P4 LOP3.LUT R8, R9, R8, RZ, 0x3c, !PT ;  /* 0x000000080908c212 */ /* 0x001fc800078e3cff */
[----:B------:R-:W-:-:S05]  /*37250*/  @!P4 LOP3.LUT R9, R9, R8, RZ, 0x3c, !PT ;  /* 0x000000080909c212 */ /* 0x000fca00078e3cff */
[----:B------:R0:W2:Y:S01]  /*37260*/  @!P4 LDG.E.U8 R2, desc[UR42][R8.64] ;  /* 0x0000002a0802c981 */ /* 0x0000a2000c1e1100 */
[----:B---3--:R-:W-:Y:S01]  /*37270*/  IMAD.X R85, R6, 0x1, R85, P3 ;  /* 0x0000000106557824 */ /* 0x008fe200018e0655 */
[----:B------:R-:W-:-:S03]  /*37280*/  IADD3 R47, P2, PT, R5, R47, RZ ;  /* 0x0000002f052f7210 */ /* 0x000fc60007f5e0ff */
[----:B0-----:R-:W-:Y:S02]  /*37290*/  IMAD.MOV.U32 R8, RZ, RZ, R85 ;  /* 0x000000ffff087224 */ /* 0x001fe400078e0055 */
[----:B------:R-:W-:-:S05]  /*372a0*/  IMAD.MOV.U32 R9, RZ, RZ, R86 ;  /* 0x000000ffff097224 */ /* 0x000fca00078e0056 */
[----:B------:R-:W-:-:S04]  /*372b0*/  @!P4 LOP3.LUT R9, R9, R8, RZ, 0x3c, !PT ;  /* 0x000000080909c212 */ /* 0x000fc800078e3cff */
[C---:B------:R-:W-:Y:S01]  /*372c0*/  @!P4 LOP3.LUT R8, R9.reuse, R8, RZ, 0x3c, !PT ;  /* 0x000000080908c212 */ /* 0x040fe200078e3cff */
[----:B------:R-:W-:Y:S01]  /*372d0*/  STL [R1+0x47c], R47 ;  /* 0x00047c2f01007387 */ /* 0x000fe20000100800 */
[----:B----4-:R-:W-:Y:S02]  /*372e0*/  PRMT R4, RZ, 0x7610, R4 ;  /* 0x00007610ff047816 */ /* 0x010fe40000000004 */
        /* <DEDUP_REMOVED lines=20> */
[----:B------:R0:W-:Y:S01]  /*37430*/  STL [R1+0x484], R0 ;  /* 0x0004840001007387 */ /* 0x0001e20000100800 */
[----:B----4-:R-:W-:-:S03]  /*37440*/  PRMT R85, RZ, 0x7610, R85 ;  /* 0x00007610ff557816 */ /* 0x010fc60000000055 */
[----:B0-----:R-:W4:Y:S01]  /*37450*/  LDL.LU R0, [R1+0x4ac] ;  /* 0x0004ac0001007983 */ /* 0x001f220000300800 */
[C---:B------:R-:W-:Y:S01]  /*37460*/  IMAD.X R86, R6.reuse, 0x1, R86, P3 ;  /* 0x0000000106567824 */ /* 0x040fe200018e0656 */
[----:B---3--:R-:W-:Y:S02]  /*37470*/  PRMT R4, RZ, 0x7610, R4 ;  /* 0x00007610ff047816 */ /* 0x008fe40000000004 */
        /* <DEDUP_REMOVED lines=9> */
[----:B------:R0:W2:Y:S02]  /*37510*/  @!P4 LDG.E.U8 R85, desc[UR42][R8.64] ;  /* 0x0000002a0855c981 */ /* 0x0000a4000c1e1100 */
[----:B0-----:R-:W-:Y:S02]  /*37520*/  IMAD.MOV.U32 R8, RZ, RZ, R86 ;  /* 0x000000ffff087224 */ /* 0x001fe400078e0056 */
[----:B------:R-:W-:-:S05]  /*37530*/  IMAD.MOV.U32 R9, RZ, RZ, R3 ;  /* 0x000000ffff097224 */ /* 0x000fca00078e0003 */
[----:B------:R-:W-:-:S04]  /*37540*/  @!P4 LOP3.LUT R9, R9, R8, RZ, 0x3c, !PT ;  /* 0x000000080909c212 */ /* 0x000fc800078e3cff */
[----:B------:R-:W-:-:S04]  /*37550*/  @!P4 LOP3.LUT R8, R9, R8, RZ, 0x3c, !PT ;  /* 0x000000080908c212 */ /* 0x000fc800078e3cff */
[----:B------:R-:W-:-:S05]  /*37560*/  @!P4 LOP3.LUT R9, R9, R8, RZ, 0x3c, !PT ;  /* 0x000000080909c212 */ /* 0x000fca00078e3cff */
[----:B------:R0:W3:Y:S01]  /*37570*/  @!P4 LDG.E.U8 R4, desc[UR42][R8.64] ;  /* 0x0000002a0804c981 */ /* 0x0000e2000c1e1100 */
[----:B------:R-:W-:Y:S02]  /*37580*/  IADD3 R87, P2, PT, R5, R87, RZ ;  /* 0x0000005705577210 */ /* 0x000fe40007f5e0ff */
[----:B------:R-:W-:-:S03]  /*37590*/  PRMT R44, RZ, 0x7610, R44 ;  /* 0x00007610ff2c7816 */ /* 0x000fc6000000002c */
[----:B------:R-:W-:Y:S01]  /*375a0*/  STL [R1+0x4a4], R87 ;  /* 0x0004a45701007387 */ /* 0x000fe20000100800 */
[----:B------:R-:W-:Y:S02]  /*375b0*/  IMAD.X R41, R6, 0x1, R41, P2 ;  /* 0x0000000106297824 */ /* 0x000fe400010e0629 */
[----:B0-----:R-:W-:Y:S02]  /*375c0*/  @!P4 IMAD.MOV.U32 R8, RZ, RZ, R87 ;  /* 0x000000ffff08c224 */ /* 0x001fe400078e0057 */
[----:B------:R-:W-:-:S05]  /*375d0*/  IMAD.MOV.U32 R9, RZ, RZ, R41 ;  /* 0x000000ffff097224 */ /* 0x000fca00078e0029 */
[----:B------:R0:W4:Y:S04]  /*375e0*/  @!P4 LDG.E.U8 R44, desc[UR42][R8.64] ;  /* 0x0000002a082cc981 */ /* 0x000128000c1e1100 */
[----:B--2---:R1:W-:Y:S04]  /*375f0*/  STL [R1+0xf0], R85 ;  /* 0x0000f05501007387 */ /* 0x0043e80000100800 */
[----:B-1----:R-:W2:Y:S04]  /*37600*/  LDL.LU R85, [R1+0xf1c] ;  /* 0x000f1c0001557983 */ /* 0x002ea80000300800 */
[----:B------:R1:W-:Y:S04]  /*37610*/  STL [R1+0x488], R86 ;  /* 0x0004885601007387 */ /* 0x0003e80000100800 */
[----:B-1----:R-:W2:Y:S04]  /*37620*/  LDL.LU R86, [R1+0xf18] ;  /* 0x000f180001567983 */ /* 0x002ea80000300800 */
[----:B------:R-:W2:Y:S04]  /*37630*/  LDL.LU R3, [R1+0x4b0] ;  /* 0x0004b00001037983 */ /* 0x000ea80000300800 */
[----:B---3--:R1:W-:Y:S04]  /*37640*/  STL [R1+0xec], R4 ;  /* 0x0000ec0401007387 */ /* 0x0083e80000100800 */
[----:B-1----:R-:W3:Y:S04]  /*37650*/  LDL.LU R4, [R1+0xf14] ;  /* 0x000f140001047983 */ /* 0x002ee80000300800 */
[----:B------:R1:W-:Y:S04]  /*37660*/  STL [R1+0x4a0], R41 ;  /* 0x0004a02901007387 */ /* 0x0003e80000100800 */
[----:B-1----:R-:W3:Y:S04]  /*37670*/  LDL.LU R41, [R1+0x4b8] ;  /* 0x0004b80001297983 */ /* 0x002ee80000300800 */
[----:B------:R-:W3:Y:S01]  /*37680*/  LDL.LU R8, [R1+0x4a8] ;  /* 0x0004a80001087983 */ /* 0x000ee20000300800 */
[----:B----4-:R-:W-:-:S02]  /*37690*/  IADD3 R0, P2, PT, R5, R0, RZ ;  /* 0x0000000005007210 */ /* 0x010fc40007f5e0ff */
[----:B------:R-:W-:-:S03]  /*376a0*/  IADD3 R2, P3, PT, R5, R2, RZ ;  /* 0x0000000205027210 */ /* 0x000fc60007f7e0ff */
[----:B0-----:R-:W-:Y:S01]  /*376b0*/  IMAD.MOV.U32 R9, RZ, RZ, R0 ;  /* 0x000000ffff097224 */ /* 0x001fe200078e0000 */
[----:B------:R0:W-:Y:S04]  /*376c0*/  STL [R1+0x4ac], R0 ;  /* 0x0004ac0001007387 */ /* 0x0001e80000100800 */
[----:B0-----:R-:W4:Y:S04]  /*376d0*/  LDL.LU R0, [R1+0x4c4] ;  /* 0x0004c40001007983 */ /* 0x001f280000300800 */
[----:B------:R-:W4:Y:S04]  /*376e0*/  LDL.LU R87, [R1+0x4cc] ;  /* 0x0004cc0001577983 */ /* 0x000f280000300800 */
[----:B------:R0:W-:Y:S04]  /*376f0*/  STL [R1+0xe8], R44 ;  /* 0x0000e82c01007387 */ /* 0x0001e80000100800 */
[----:B0-----:R-:W4:Y:S04]  /*37700*/  LDL.LU R44, [R1+0x4e4] ;  /* 0x0004e400012c7983 */ /* 0x001f280000300800 */
[----:B------:R-:W-:Y:S01]  /*37710*/  STL [R1+0x4b4], R2 ;  /* 0x0004b40201007387 */ /* 0x000fe20000100800 */
[----:B--2---:R-:W-:Y:S01]  /*37720*/  PRMT R86, RZ, 0x7610, R86 ;  /* 0x00007610ff567816 */ /* 0x004fe20000000056 */
[----:B------:R-:W-:-:S02]  /*37730*/  IMAD.X R3, R6, 0x1, R3, P3 ;  /* 0x0000000106037824 */ /* 0x000fc400018e0603 */
[----:B---3--:R-:W-:-:S05]  /*37740*/  IMAD.X R8, R6, 0x1, R8, P2 ;  /* 0x0000000106087824 */ /* 0x008fca00010e0608 */
[-C--:B------:R-:W-:Y:S01]  /*37750*/  @!P4 LOP3.LUT R9, R9, R8.reuse, RZ, 0x3c, !PT ;  /* 0x000000080909c212 */ /* 0x080fe200078e3cff */
[----:B------:R0:W-:Y:S03]  /*37760*/  STL [R1+0x4a8], R8 ;  /* 0x0004a80801007387 */ /* 0x0001e60000100800 */
[----:B0-----:R-:W-:-:S04]  /*37770*/  @!P4 LOP3.LUT R8, R9, R8, RZ, 0x3c, !PT ;  /* 0x000000080908c212 */ /* 0x001fc800078e3cff */
[----:B------:R-:W-:-:S05]  /*37780*/  @!P4 LOP3.LUT R9, R9, R8, RZ, 0x3c, !PT ;  /* 0x000000080909c212 */ /* 0x000fca00078e3cff */
[----:B------:R0:W2:Y:S02]  /*37790*/  @!P4 LDG.E.U8 R86, desc[UR42][R8.64] ;  /* 0x0000002a0856c981 */ /* 0x0000a4000c1e1100 */
[----:B0-----:R-:W-:Y:S02]  /*377a0*/  IMAD.MOV.U32 R8, RZ, RZ, R3 ;  /* 0x000000ffff087224 */ /* 0x001fe400078e0003 */
[----:B------:R-:W-:-:S05]  /*377b0*/  IMAD.MOV.U32 R9, RZ, RZ, R2 ;  /* 0x000000ffff097224 */ /* 0x000fca00078e0002 */
[----:B------:R-:W-:-:S04]  /*377c0*/  @!P4 LOP3.LUT R9, R9, R8, RZ, 0x3c, !PT ;  /* 0x000000080909c212 */ /* 0x000fc800078e3cff */
[C---:B------:R-:W-:Y:S02]  /*377d0*/  @!P4 LOP3.LUT R8, R9.reuse, R8, RZ, 0x3c, !PT ;  /* 0x000000080908c212 */ /* 0x040fe400078e3cff */
[----:B------:R-:W-:Y:S02]  /*377e0*/  PRMT R4, RZ, 0x7610, R4 ;  /* 0x00007610ff047816 */ /* 0x000fe40000000004 */
        /* <DEDUP_REMOVED lines=29> */
[----:B---3--:R-:W-:-:S05]  /*379c0*/  IMAD.X R8, R6, 0x1, R8, P2 ;  /* 0x0000000106087824 */ /* 0x008fca00010e0608 */
[-C--:B------:R-:W-:Y:S01]  /*379d0*/  @!P4 LOP3.LUT R9, R9, R8.reuse, RZ, 0x3c, !PT ;  /* 0x000000080909c212 */ /* 0x080fe200078e3cff */
[----:B------:R0:W-:Y:S03]  /*379e0*/  STL [R1+0x4c0], R8 ;  /* 0x0004c00801007387 */ /* 0x0001e60000100800 */
        /* <DEDUP_REMOVED lines=28> */
[C---:B----4-:R-:W-:Y:S02]  /*37bb0*/  IADD3 R0, P2, PT, R5.reuse, R0, RZ ;  /* 0x0000000005007210 */ /* 0x050fe40007f5e0ff */
[----:B------:R-:W-:-:S03]  /*37bc0*/  IADD3 R47, P3, PT, R5, R47, RZ ;  /* 0x0000002f052f7210 */ /* 0x000fc60007f7e0ff */
[----:B0-----:R-:W-:Y:S01]  /*37bd0*/  IMAD.MOV.U32 R9, RZ, RZ, R0 ;  /* 0x000000ffff097224 */ /* 0x001fe200078e0000 */
[----:B------:R0:W-:Y:S04]  /*37be0*/  STL [R1+0x4ec], R0 ;  /* 0x0004ec0001007387 */ /* 0x0001e80000100800 */
[----:B0-----:R-:W4:Y:S01]  /*37bf0*/  LDL.LU R0, [R1+0x504] ;  /* 0x0005040001007983 */ /* 0x001f220000300800 */
[----:B---3--:R-:W-:-:S03]  /*37c00*/  PRMT R4, RZ, 0x7610, R4 ;  /* 0x00007610ff047816 */ /* 0x008fc60000000004 */
        /* <DEDUP_REMOVED lines=38> */
[----:B------:R-:W-:Y:S01]  /*37e70*/  STL [R1+0x504], R0 ;  /* 0x0005040001007387 */ /* 0x000fe20000100800 */
[----:B------:R-:W-:Y:S01]  /*37e80*/  PRMT R87, RZ, 0x7610, R87 ;  /* 0x00007610ff577816 */ /* 0x000fe20000000057 */
[C---:B------:R-:W-:Y:S01]  /*37e90*/  IMAD.X R47, R6.reuse, 0x1, R47, P3 ;  /* 0x00000001062f7824 */ /* 0x040fe200018e062f */
[----:B---3--:R-:W-:Y:S01]  /*37ea0*/  PRMT R2, RZ, 0x7610, R2 ;  /* 0x00007610ff027816 */ /* 0x008fe20000000002 */
[----:B--2---:R0:W-:Y:S01]  /*37eb0*/  STL [R1+0xc4], R4 ;  /* 0x0000c40401007387 */ /* 0x0041e20000100800 */
[----:B------:R-:W-:-:S03]  /*37ec0*/  IMAD.X R8, R6, 0x1, R8, P2 ;  /* 0x0000000106087824 */ /* 0x000fc600010e0608 */
        /* <DEDUP_REMOVED lines=32> */
[----:B------:R-:W-:-:S02]  /*380d0*/  IADD3 R4, P2, PT, R5, R4, RZ ;  /* 0x0000000405047210 */ /* 0x000fc40007f5e0ff */
[----:B------:R-:W-:-:S03]  /*380e0*/  IADD3 R0, P3, PT, R5, R0, RZ ;  /* 0x0000000005007210 */ /* 0x000fc60007f7e0ff */
[----:B0-----:R-:W-:Y:S01]  /*380f0*/  IMAD.MOV.U32 R9, RZ, RZ, R4 ;  /* 0x000000ffff097224 */ /* 0x001fe200078e0004 */
[----:B------:R0:W-:Y:S04]  /*38100*/  STL [R1+0x52c], R4 ;  /* 0x00052c0401007387 */ /* 0x0001e80000100800 */
[----:B------:R-:W3:Y:S04]  /*38110*/  LDL.LU R44, [R1+0x544] ;  /* 0x00054400012c7983 */ /* 0x000ee80000300800 */
[----:B0-----:R-:W3:Y:S04]  /*38120*/  LDL.LU R4, [R1+0x54c] ;  /* 0x00054c0001047983 */ /* 0x001ee80000300800 */
[----:B----4-:R0:W-:Y:S04]  /*38130*/  STL [R1+0xb8], R28 ;  /* 0x0000b81c01007387 */ /* 0x0101e80000100800 */
        /* <DEDUP_REMOVED lines=32> */
[----:B-1----:R-:W2:Y:S04]  /*38340*/  LDL.LU R41, [R1+0x560] ;  /* 0x0005600001297983 */ /* 0x002ea80000300800 */
[----:B------:R-:W2:Y:S01]  /*38350*/  LDL.LU R9, [R1+0x540] ;  /* 0x0005400001097983 */ /* 0x000ea20000300800 */
[----:B------:R-:W-:-:S05]  /*38360*/  IADD3 R44, P2, PT, R5, R44, RZ ;  /* 0x0000002c052c7210 */ /* 0x000fca0007f5e0ff */
[----:B0-----:R-:W-:Y:S01]  /*38370*/  @!P4 IMAD.MOV.U32 R8, RZ, RZ, R44 ;  /* 0x000000ffff08c224 */ /* 0x001fe200078e002c */
[----:B----4-:R0:W-:Y:S04]  /*38380*/  STL [R1+0xac], R18 ;  /* 0x0000ac1201007387 */ /* 0x0101e80000100800 */
[----:B0-----:R-:W4:Y:S01]  /*38390*/  LDL.LU R18, [R1+0x56c] ;  /* 0x00056c0001127983 */ /* 0x001f220000300800 */
[----:B---3--:R-:W-:Y:S01]  /*383a0*/  PRMT R2, RZ, 0x7610, R2 ;  /* 0x00007610ff027816 */ /* 0x008fe20000000002 */
[----:B--2---:R-:W-:-:S05]  /*383b0*/  IMAD.X R9, R6, 0x1, R9, P2 ;  /* 0x0000000106097824 */ /* 0x004fca00010e0609 */
[----:B------:R0:W2:Y:S01]  /*383c0*/  @!P4 LDG.E.U8 R2, desc[UR42][R8.64] ;  /* 0x0000002a0802c981 */ /* 0x0000a2000c1e1100 */
[C---:B------:R-:W-:Y:S02]  /*383d0*/  IADD3 R4, P3, PT, R5.reuse, R4, RZ ;  /* 0x0000000405047210 */ /* 0x040fe40007f7e0ff */
[----:B------:R-:W-:Y:S01]  /*383e0*/  IADD3 R28, P2, PT, R5, R28, RZ ;  /* 0x0000001c051c7210 */ /* 0x000fe20007f5e0ff */
[----:B------:R1:W-:Y:S02]  /*383f0*/  STL [R1+0x544], R44 ;  /* 0x0005442c01007387 */ /* 0x0003e40000100800 */
[----:B------:R-:W-:Y:S02]  /*38400*/  IMAD.X R0, R6, 0x1, R0, P3 ;  /* 0x0000000106007824 */ /* 0x000fe400018e0600 */
[----:B------:R-:W3:Y:S01]  /*38410*/  LDL.LU R43, [R1+0x574] ;  /* 0x00057400012b7983 */ /* 0x000ee20000300800 */
[----:B------:R-:W-:Y:S01]  /*38420*/  PRMT R47, RZ, 0x7610, R47 ;  /* 0x00007610ff2f7816 */ /* 0x000fe2000000002f */
[----:B0-----:R-:W-:-:S02]  /*38430*/  @!P4 IMAD.MOV.U32 R8, RZ, RZ, R4 ;  /* 0x000000ffff08c224 */ /* 0x001fc400078e0004 */
[----:B------:R-:W-:Y:S01]  /*38440*/  STL [R1+0x54c], R4 ;  /* 0x00054c0401007387 */ /* 0x000fe20000100800 */
[----:B------:R-:W-:-:S03]  /*38450*/  IMAD.X R41, R6, 0x1, R41, P2 ;  /* 0x0000000106297824 */ /* 0x000fc600010e0629 */
[----:B------:R0:W-:Y:S01]  /*38460*/  STL [R1+0x540], R9 ;  /* 0x0005400901007387 */ /* 0x0001e20000100800 */
[----:B------:R-:W-:-:S03]  /*38470*/  PRMT R19, RZ, 0x7610, R19 ;  /* 0x00007610ff137816 */ /* 0x000fc60000000013 */
[----:B------:R-:W-:Y:S01]  /*38480*/  STL [R1+0x564], R28 ;  /* 0x0005641c01007387 */ /* 0x000fe20000100800 */
[----:B----4-:R-:W-:-:S03]  /*38490*/  IADD3 R18, P2, PT, R5, R18, RZ ;  /* 0x0000001205127210 */ /* 0x010fc60007f5e0ff */
[----:B-1----:R-:W4:Y:S01]  /*384a0*/  LDL.LU R44, [R1+0x57c] ;  /* 0x00057c00012c7983 */ /* 0x002f220000300800 */
[----:B0-----:R-:W-:-:S03]  /*384b0*/  IMAD.MOV.U32 R9, RZ, RZ, R0 ;  /* 0x000000ffff097224 */ /* 0x001fc600078e0000 */
[----:B------:R-:W-:Y:S04]  /*384c0*/  STL [R1+0x548], R0 ;  /* 0x0005480001007387 */ /* 0x000fe80000100800 */
[----:B------:R0:W3:Y:S02]  /*384d0*/  @!P4 LDG.E.U8 R47, desc[UR42][R8.64] ;  /* 0x0000002a082fc981 */ /* 0x0000e4000c1e1100 */
[----:B0-----:R-:W-:Y:S02]  /*384e0*/  @!P4 IMAD.MOV.U32 R8, RZ, RZ, R28 ;  /* 0x000000ffff08c224 */ /* 0x001fe400078e001c */
[----:B------:R-:W-:-:S05]  /*384f0*/  @!P4 IMAD.MOV.U32 R9, RZ, RZ, R41 ;  /* 0x000000ffff09c224 */ /* 0x000fca00078e0029 */
[----:B------:R0:W4:Y:S04]  /*38500*/  @!P4 LDG.E.U8 R19, desc[UR42][R8.64] ;  /* 0x0000002a0813c981 */ /* 0x000128000c1e1100 */
[----:B--2---:R1:W-:Y:S04]  /*38510*/  STL [R1+0xa8], R2 ;  /* 0x0000a80201007387 */ /* 0x0043e80000100800 */
[----:B-1----:R-:W2:Y:S04]  /*38520*/  LDL.LU R2, [R1+0xed4] ;  /* 0x000ed40001027983 */ /* 0x002ea80000300800 */
[----:B------:R-:W2:Y:S04]  /*38530*/  LDL.LU R0, [R1+0xed0] ;  /* 0x000ed00001007983 */ /* 0x000ea80000300800 */
[----:B------:R-:W2:Y:S04]  /*38540*/  LDL.LU R4, [R1+0x570] ;  /* 0x0005700001047983 */ /* 0x000ea80000300800 */
[----:B------:R-:W-:Y:S04]  /*38550*/  STL [R1+0x560], R41 ;  /* 0x0005602901007387 */ /* 0x000fe80000100800 */
[----:B------:R-:W2:Y:S04]  /*38560*/  LDL.LU R28, [R1+0x578] ;  /* 0x00057800011c7983 */ /* 0x000ea80000300800 */
[----:B------:R-:W-:Y:S04]  /*38570*/  STL [R1+0x56c], R18 ;  /* 0x00056c1201007387 */ /* 0x000fe80000100800 */
[----:B------:R-:W2:Y:S01]  /*38580*/  LDL.LU R8, [R1+0x568] ;  /* 0x0005680001087983 */ /* 0x000ea20000300800 */
[----:B0-----:R-:W-:Y:S01]  /*38590*/  IMAD.MOV.U32 R9, RZ, RZ, R18 ;  /* 0x000000ffff097224 */ /* 0x001fe200078e0012 */
[----:B---3--:R-:W-:-:S02]  /*385a0*/  IADD3 R43, P3, PT, R5, R43, RZ ;  /* 0x0000002b052b7210 */ /* 0x008fc40007f7e0ff */
[----:B------:R0:W-:Y:S04]  /*385b0*/  STL [R1+0xa4], R47 ;  /* 0x0000a42f01007387 */ /* 0x0001e80000100800 */
[----:B0-----:R-:W3:Y:S04]  /*385c0*/  LDL.LU R47, [R1+0x580] ;  /* 0x00058000012f7983 */ /* 0x001ee80000300800 */
[----:B----4-:R0:W-:Y:S04]  /*385d0*/  STL [R1+0xa0], R19 ;  /* 0x0000a01301007387 */ /* 0x0101e80000100800 */
[----:B0-----:R-:W4:Y:S04]  /*385e0*/  LDL.LU R19, [R1+0x584] ;  /* 0x0005840001137983 */ /* 0x001f280000300800 */
[----:B------:R-:W3:Y:S04]  /*385f0*/  LDL.LU R41, [R1+0x58c] ;  /* 0x00058c0001297983 */ /* 0x000ee80000300800 */
[----:B------:R-:W3:Y:S04]  /*38600*/  LDL.LU R18, [R1+0x5a4] ;  /* 0x0005a40001127983 */ /* 0x000ee80000300800 */
[----:B------:R-:W-:Y:S01]  /*38610*/  STL [R1+0x574], R43 ;  /* 0x0005742b01007387 */ /* 0x000fe20000100800 */
[----:B--2---:R-:W-:Y:S01]  /*38620*/  PRMT R2, RZ, 0x7610, R2 ;  /* 0x00007610ff027816 */ /* 0x004fe20000000002 */
[----:B------:R-:W-:-:S05]  /*38630*/  IMAD.X R8, R6, 0x1, R8, P2 ;  /* 0x0000000106087824 */ /* 0x000fca00010e0608 */
[-C--:B------:R-:W-:Y:S01]  /*38640*/  @!P4 LOP3.LUT R9, R9, R8.reuse, RZ, 0x3c, !PT ;  /* 0x000000080909c212 */ /* 0x080fe200078e3cff */
[----:B------:R0:W-:Y:S03]  /*38650*/  STL [R1+0x568], R8 ;  /* 0x0005680801007387 */ /* 0x0001e60000100800 */
[----:B0-----:R-:W-:-:S04]  /*38660*/  @!P4 LOP3.LUT R8, R9, R8, RZ, 0x3c, !PT ;  /* 0x000000080908c212 */ /* 0x001fc800078e3cff */
[----:B------:R-:W-:-:S05]  /*38670*/  @!P4 LOP3.LUT R9, R9, R8, RZ, 0x3c, !PT ;  /* 0x000000080909c212 */ /* 0x000fca00078e3cff */
[----:B------:R0:W2:Y:S01]  /*38680*/  @!P4 LDG.E.U8 R2, desc[UR42][R8.64] ;  /* 0x0000002a0802c981 */ /* 0x0000a2000c1e1100 */
[----:B------:R-:W-:-:S04]  /*38690*/  IMAD.X R4, R6, 0x1, R4, P3 ;  /* 0x0000000106047824 */ /* 0x000fc800018e0604 */
[----:B0-----:R-:W-:Y:S02]  /*386a0*/  IMAD.MOV.U32 R8, RZ, RZ, R4 ;  /* 0x000000ffff087224 */ /* 0x001fe400078e0004 */
[----:B------:R-:W-:-:S05]  /*386b0*/  IMAD.MOV.U32 R9, RZ, RZ, R43 ;  /* 0x000000ffff097224 */ /* 0x000fca00078e002b */
[----:B------:R-:W-:Y:S02]  /*386c0*/  @!P4 LOP3.LUT R9, R9, R8, RZ, 0x3c, !PT ;  /* 0x000000080909c212 */ /* 0x000fe400078e3cff */
[----:B------:R-:W-:Y:S02]  /*386d0*/  IADD3 R44, P2, PT, R5, R44, RZ ;  /* 0x0000002c052c7210 */ /* 0x000fe40007f5e0ff */
[C---:B------:R-:W-:Y:S02]  /*386e0*/  @!P4 LOP3.LUT R8, R9.reuse, R8, RZ, 0x3c, !PT ;  /* 0x000000080908c212 */ /* 0x040fe400078e3cff */
[----:B------:R-:W-:Y:S02]  /*386f0*/  PRMT R0, RZ, 0x7610, R0 ;  /* 0x00007610ff007816 */ /* 0x000fe40000000000 */
[----:B------:R-:W-:Y:S01]  /*38700*/  @!P4 LOP3.LUT R9, R9, R8, RZ, 0x3c, !PT ;  /* 0x000000080909c212 */ /* 0x000fe200078e3cff */
[----:B------:R-:W-:Y:S01]  /*38710*/  IMAD.X R28, R6, 0x1, R28, P2 ;  /* 0x00000001061c7824 */ /* 0x000fe200010e061c */
[----:B----4-:R-:W-:-:S02]  /*38720*/  IADD3 R19, P2, PT, R5, R19, RZ ;  /* 0x0000001305137210 */ /* 0x010fc40007f5e0ff */
[----:B------:R-:W-:Y:S01]  /*38730*/  PRMT R42, RZ, 0x7610, R42 ;  /* 0x00007610ff2a7816 */ /* 0x000fe2000000002a */
[----:B------:R0:W4:Y:S02]  /*38740*/  @!P4 LDG.E.U8 R0, desc[UR42][R8.64] ;  /* 0x0000002a0800c981 */ /* 0x000124000c1e1100 */
[----:B---3--:R-:W-:Y:S02]  /*38750*/  IMAD.X R47, R6, 0x1, R47, P2 ;  /* 0x00000001062f7824 */ /* 0x008fe400010e062f */
[----:B------:R-:W-:Y:S01]  /*38760*/  STL [R1+0x57c], R44 ;  /* 0x00057c2c01007387 */ /* 0x000fe20000100800 */
[----:B0-----:R-:W-:Y:S02]  /*38770*/  IMAD.MOV.U32 R9, RZ, RZ, R28 ;  /* 0x000000ffff097224 */ /* 0x001fe400078e001c */
[----:B------:R-:W-:Y:S01]  /*38780*/  @!P4 IMAD.MOV.U32 R8, RZ, RZ, R44 ;  /* 0x000000ffff08c224 */ /* 0x000fe200078e002c */
[----:B------:R-:W-:-:S04]  /*38790*/  PRMT R46, RZ, 0x7610, R46 ;  /* 0x00007610ff2e7816 */ /* 0x000fc8000000002e */
[----:B------:R0:W3:Y:S02]  /*387a0*/  @!P4 LDG.E.U8 R42, desc[UR42][R8.64] ;  /* 0x0000002a082ac981 */ /* 0x0000e4000c1e1100 */
[----:B0-----:R-:W-:Y:S02]  /*387b0*/  @!P4 IMAD.MOV.U32 R8, RZ, RZ, R19 ;  /* 0x000000ffff08c224 */ /* 0x001fe400078e0013 */
[----:B------:R-:W-:-:S05]  /*387c0*/  @!P4 IMAD.MOV.U32 R9, RZ, RZ, R47 ;  /* 0x000000ffff09c224 */ /* 0x000fca00078e002f */
[----:B------:R-:W3:Y:S04]  /*387d0*/  @!P4 LDG.E.U8 R46, desc[UR42][R8.64] ;  /* 0x0000002a082ec981 */ /* 0x000ee8000c1e1100 */
[----:B--2---:R0:W-:Y:S04]  /*387e0*/  STL [R1+0x9c], R2 ;  /* 0x00009c0201007387 */ /* 0x0041e80000100800 */
[----:B0-----:R-:W2:Y:S04]  /*387f0*/  LDL.LU R2, [R1+0xecc] ;  /* 0x000ecc0001027983 */ /* 0x001ea80000300800 */
[----:B------:R0:W-:Y:S04]  /*38800*/  STL [R1+0x570], R4 ;  /* 0x0005700401007387 */ /* 0x0001e80000100800 */
[----:B0-----:R-:W2:Y:S04]  /*38810*/  LDL.LU R4, [R1+0xec8] ;  /* 0x000ec80001047983 */ /* 0x001ea80000300800 */
[----:B------:R-:W2:Y:S01]  /*38820*/  LDL.LU R43, [R1+0x588] ;  /* 0x00058800012b7983 */ /* 0x000ea20000300800 */
[----:B------:R-:W-:-:S03]  /*38830*/  IADD3 R41, P3, PT, R5, R41, RZ ;  /* 0x0000002905297210 */ /* 0x000fc60007f7e0ff */
[----:B----4-:R0:W-:Y:S01]  /*38840*/  STL [R1+0x98], R0 ;  /* 0x0000980001007387 */ /* 0x0101e20000100800 */
[----:B------:R-:W-:-:S03]  /*38850*/  IADD3 R18, P2, PT, R5, R18, RZ ;  /* 0x0000001205127210 */ /* 0x000fc60007f5e0ff */
[----:B0-----:R-:W4:Y:S04]  /*38860*/  LDL.LU R0, [R1+0xec4] ;  /* 0x000ec40001007983 */ /* 0x001f280000300800 */
[----:B------:R0:W-:Y:S04]  /*38870*/  STL [R1+0x578], R28 ;  /* 0x0005781c01007387 */ /* 0x0001e80000100800 */
[----:B0-----:R-:W4:Y:S04]  /*38880*/  LDL.LU R28, [R1+0x5a0] ;  /* 0x0005a000011c7983 */ /* 0x001f280000300800 */
[----:B------:R-:W4:Y:S04]  /*38890*/  LDL.LU R44, [R1+0x5ac] ;  /* 0x0005ac00012c7983 */ /* 0x000f280000300800 */
[----:B------:R-:W-:Y:S04]  /*388a0*/  STL [R1+0x584], R19 ;  /* 0x0005841301007387 */ /* 0x000fe80000100800 */
[----:B---3--:R0:W-:Y:S04]  /*388b0*/  STL [R1+0x94], R42 ;  /* 0x0000942a01007387 */ /* 0x0081e80000100800 */
[----:B0-----:R-:W3:Y:S04]  /*388c0*/  LDL.LU R42, [R1+0x5b4] ;  /* 0x0005b400012a7983 */ /* 0x001ee80000300800 */
[----:B------:R-:W-:Y:S04]  /*388d0*/  STL [R1+0x58c], R41 ;  /* 0x00058c2901007387 */ /* 0x000fe80000100800 */
[----:B------:R-:W-:Y:S04]  /*388e0*/  STL [R1+0x580], R47 ;  /* 0x0005802f01007387 */ /* 0x000fe80000100800 */
[----:B------:R-:W-:Y:S04]  /*388f0*/  STL [R1+0x5a4], R18 ;  /* 0x0005a41201007387 */ /* 0x000fe80000100800 */
[----:B------:R-:W3:Y:S01]  /*38900*/  LDL.LU R19, [R1+0x5bc] ;  /* 0x0005bc0001137983 */ /* 0x000ee20000300800 */
[----:B--2---:R-:W-:-:S05]  /*38910*/  IMAD.X R43, R6, 0x1, R43, P3 ;  /* 0x00000001062b7824 */ /* 0x004fca00018e062b */
[----:B------:R-:W-:Y:S04]  /*38920*/  STL [R1+0x588], R43 ;  /* 0x0005882b01007387 */ /* 0x000fe80000100800 */
[----:B------:R0:W-:Y:S04]  /*38930*/  STL [R1+0x90], R46 ;  /* 0x0000902e01007387 */ /* 0x0001e80000100800 */
[----:B0-----:R-:W2:Y:S01]  /*38940*/  LDL.LU R46, [R1+0x5a8] ;  /* 0x0005a800012e7983 */ /* 0x001ea20000300800 */
[----:B------:R-:W-:Y:S01]  /*38950*/  PRMT R39, RZ, 0x7610, R39 ;  /* 0x00007610ff277816 */ /* 0x000fe20000000027 */
[----:B------:R-:W-:-:S02]  /*38960*/  @!P4 IMAD.MOV.U32 R8, RZ, RZ, R41 ;  /* 0x000000ffff08c224 */ /* 0x000fc400078e0029 */
[----:B------:R-:W-:Y:S02]  /*38970*/  @!P4 IMAD.MOV.U32 R9, RZ, RZ, R43 ;  /* 0x000000ffff09c224 */ /* 0x000fe400078e002b */
[----:B------:R-:W3:Y:S01]  /*38980*/  LDL.LU R43, [R1+0x5b0] ;  /* 0x0005b000012b7983 */ /* 0x000ee20000300800 */
[----:B----4-:R-:W-:Y:S01]  /*38990*/  IMAD.X R28, R6, 0x1, R28, P2 ;  /* 0x00000001061c7824 */ /* 0x010fe200010e061c */
[----:B------:R-:W-:Y:S02]  /*389a0*/  PRMT R11, RZ, 0x7610, R11 ;  /* 0x00007610ff0b7816 */ /* 0x000fe4000000000b */
[----:B------:R0:W4:Y:S01]  /*389b0*/  @!P4 LDG.E.U8 R39, desc[UR42][R8.64] ;  /* 0x0000002a0827c981 */ /* 0x000122000c1e1100 */
[----:B------:R-:W-:Y:S02]  /*389c0*/  IADD3 R44, P2, PT, R5, R44, RZ ;  /* 0x0000002c052c7210 */ /* 0x000fe40007f5e0ff */
[----:B------:R-:W-:Y:S01]  /*389d0*/  PRMT R37, RZ, 0x7610, R37 ;  /* 0x00007610ff257816 */ /* 0x000fe20000000025 */
[----:B0-----:R-:W-:-:S02]  /*389e0*/  @!P4 IMAD.MOV.U32 R8, RZ, RZ, R18 ;  /* 0x000000ffff08c224 */ /* 0x001fc400078e0012 */
[----:B------:R-:W-:-:S05]  /*389f0*/  @!P4 IMAD.MOV.U32 R9, RZ, RZ, R28 ;  /* 0x000000ffff09c224 */ /* 0x000fca00078e001c */
[----:B------:R0:W4:Y:S02]  /*38a00*/  @!P4 LDG.E.U8 R11, desc[UR42][R8.64] ;  /* 0x0000002a080bc981 */ /* 0x000124000c1e1100 */
[----:B0-----:R-:W-:Y:S02]  /*38a10*/  @!P4 IMAD.MOV.U32 R8, RZ, RZ, R44 ;  /* 0x000000ffff08c224 */ /* 0x001fe400078e002c */
[----:B--2---:R-:W-:-:S04]  /*38a20*/  IMAD.X R46, R6, 0x1, R46, P2 ;  /* 0x00000001062e7824 */ /* 0x004fc800010e062e */
[----:B------:R-:W-:-:S05]  /*38a30*/  @!P4 IMAD.MOV.U32 R9, RZ, RZ, R46 ;  /* 0x000000ffff09c224 */ /* 0x000fca00078e002e */
[----:B------:R0:W2:Y:S01]  /*38a40*/  @!P4 LDG.E.U8 R37, desc[UR42][R8.64] ;  /* 0x0000002a0825c981 */ /* 0x0000a2000c1e1100 */
[----:B---3--:R-:W-:-:S03]  /*38a50*/  IADD3 R42, P3, PT, R5, R42, RZ ;  /* 0x0000002a052a7210 */ /* 0x008fc60007f7e0ff */
[----:B------:R-:W-:Y:S02]  /*38a60*/  STL [R1+0x5a0], R28 ;  /* 0x0005a01c01007387 */ /* 0x000fe40000100800 */
[----:B------:R-:W-:Y:S02]  /*38a70*/  IMAD.X R43, R6, 0x1, R43, P3 ;  /* 0x00000001062b7824 */ /* 0x000fe400018e062b */
[----:B------:R-:W3:Y:S01]  /*38a80*/  LDL.LU R41, [R1+0x5b8] ;  /* 0x0005b80001297983 */ /* 0x000ee20000300800 */
[----:B------:R-:W-:Y:S01]  /*38a90*/  PRMT R17, RZ, 0x7610, R17 ;  /* 0x00007610ff117816 */ /* 0x000fe20000000011 */
[----:B0-----:R-:W-:Y:S02]  /*38aa0*/  @!P4 IMAD.MOV.U32 R8, RZ, RZ, R42 ;  /* 0x000000ffff08c224 */ /* 0x001fe400078e002a */
[----:B------:R-:W-:Y:S01]  /*38ab0*/  STL [R1+0x5ac], R44 ;  /* 0x0005ac2c01007387 */ /* 0x000fe20000100800 */
[----:B------:R-:W-:-:S03]  /*38ac0*/  @!P4 IMAD.MOV.U32 R9, RZ, RZ, R43 ;  /* 0x000000ffff09c224 */ /* 0x000fc600078e002b */
[----:B----4-:R0:W-:Y:S01]  /*38ad0*/  STL [R1+0x8c], R39 ;  /* 0x00008c2701007387 */ /* 0x0101e20000100800 */
[----:B------:R-:W-:-:S03]  /*38ae0*/  IADD3 R19, P2, PT, R5, R19, RZ ;  /* 0x0000001305137210 */ /* 0x000fc60007f5e0ff */
[----:B------:R1:W4:Y:S04]  /*38af0*/  @!P4 LDG.E.U8 R17, desc[UR42][R8.64] ;  /* 0x0000002a0811c981 */ /* 0x000328000c1e1100 */
[----:B0-----:R-:W4:Y:S04]  /*38b00*/  LDL.LU R39, [R1+0x5c0] ;  /* 0x0005c00001277983 */ /* 0x001f280000300800 */
[----:B------:R-:W4:Y:S04]  /*38b10*/  LDL.LU R18, [R1+0x5c4] ;  /* 0x0005c40001127983 */ /* 0x000f280000300800 */
[----:B------:R-:W4:Y:S04]  /*38b20*/  LDL.LU R28, [R1+0x5cc] ;  /* 0x0005cc00011c7983 */ /* 0x000f280000300800 */
[----:B------:R0:W-:Y:S04]  /*38b30*/  STL [R1+0x88], R11 ;  /* 0x0000880b01007387 */ /* 0x0001e80000100800 */
[----:B0-----:R-:W4:Y:S04]  /*38b40*/  LDL.LU R11, [R1+0x5e4] ;  /* 0x0005e400010b7983 */ /* 0x001f280000300800 */
[----:B------:R-:W-:Y:S04]  /*38b50*/  STL [R1+0x5b4], R42 ;  /* 0x0005b42a01007387 */ /* 0x000fe80000100800 */
[----:B------:R-:W-:Y:S04]  /*38b60*/  STL [R1+0x5a8], R46 ;  /* 0x0005a82e01007387 */ /* 0x000fe80000100800 */
[----:B------:R-:W-:Y:S04]  /*38b70*/  STL [R1+0x5bc], R19 ;  /* 0x0005bc1301007387 */ /* 0x000fe80000100800 */
[----:B------:R-:W-:Y:S04]  /*38b80*/  STL [R1+0x5b0], R43 ;  /* 0x0005b02b01007387 */ /* 0x000fe80000100800 */
[----:B--2---:R0:W-:Y:S04]  /*38b90*/  STL [R1+0x84], R37 ;  /* 0x0000842501007387 */ /* 0x0041e80000100800 */
[----:B0-----:R-:W2:Y:S01]  /*38ba0*/  LDL.LU R37, [R1+0x5c8] ;  /* 0x0005c80001257983 */ /* 0x001ea20000300800 */
[----:B---3--:R-:W-:Y:S01]  /*38bb0*/  IMAD.X R41, R6, 0x1, R41, P2 ;  /* 0x0000000106297824 */ /* 0x008fe200010e0629 */
[----:B------:R-:W-:Y:S01]  /*38bc0*/  PRMT R14, RZ, 0x7610, R14 ;  /* 0x00007610ff0e7816 */ /* 0x000fe2000000000e */
[----:B-1----:R-:W-:-:S02]  /*38bd0*/  @!P4 IMAD.MOV.U32 R8, RZ, RZ, R19 ;  /* 0x000000ffff08c224 */ /* 0x002fc400078e0013 */
[----:B------:R-:W-:Y:S01]  /*38be0*/  @!P4 IMAD.MOV.U32 R9, RZ, RZ, R41 ;  /* 0x000000ffff09c224 */ /* 0x000fe200078e0029 */
[----:B------:R-:W-:Y:S04]  /*38bf0*/  STL [R1+0x5b8], R41 ;  /* 0x0005b82901007387 */ /* 0x000fe80000100800 */
[----:B----4-:R0:W-:Y:S01]  /*38c00*/  STL [R1+0x80], R17 ;  /* 0x0000801101007387 */ /* 0x0101e20000100800 */
[----:B------:R-:W-:-:S03]  /*38c10*/  PRMT R40, RZ, 0x7610, R40 ;  /* 0x00007610ff287816 */ /* 0x000fc60000000028 */
[----:B------:R1:W3:Y:S01]  /*38c20*/  @!P4 LDG.E.U8 R14, desc[UR42][R8.64] ;  /* 0x0000002a080ec981 */ /* 0x0002e2000c1e1100 */
[----:B------:R-:W-:-:S03]  /*38c30*/  IADD3 R18, P2, PT, R5, R18, RZ ;  /* 0x0000001205127210 */ /* 0x000fc60007f5e0ff */
[----:B0-----:R-:W4:Y:S01]  /*38c40*/  LDL.LU R17, [R1+0x5e0] ;  /* 0x0005e00001117983 */ /* 0x001f220000300800 */
[----:B------:R-:W-:Y:S01]  /*38c50*/  IADD3 R28, P3, PT, R5, R28, RZ ;  /* 0x0000001c051c7210 */ /* 0x000fe20007f7e0ff */
[----:B------:R-:W-:Y:S01]  /*38c60*/  IMAD.X R39, R6, 0x1, R39, P2 ;  /* 0x0000000106277824 */ /* 0x000fe200010e0627 */
[----:B------:R-:W-:Y:S01]  /*38c70*/  PRMT R20, RZ, 0x7610, R20 ;  /* 0x00007610ff147816 */ /* 0x000fe20000000014 */
[----:B-1----:R-:W-:Y:S01]  /*38c80*/  @!P4 IMAD.MOV.U32 R8, RZ, RZ, R18 ;  /* 0x000000ffff08c224 */ /* 0x002fe200078e0012 */
[----:B------:R-:W4:Y:S01]  /*38c90*/  LDL.LU R19, [R1+0x5ec] ;  /* 0x0005ec0001137983 */ /* 0x000f220000300800 */
[----:B------:R-:W-:-:S05]  /*38ca0*/  @!P4 IMAD.MOV.U32 R9, RZ, RZ, R39 ;  /* 0x000000ffff09c224 */ /* 0x000fca00078e0027 */
[----:B------:R0:W4:Y:S02]  /*38cb0*/  @!P4 LDG.E.U8 R40, desc[UR42][R8.64] ;  /* 0x0000002a0828c981 */ /* 0x000124000c1e1100 */
[----:B0-----:R-:W-:Y:S02]  /*38cc0*/  @!P4 IMAD.MOV.U32 R8, RZ, RZ, R28 ;  /* 0x000000ffff08c224 */ /* 0x001fe400078e001c */
[----:B--2---:R-:W-:-:S04]  /*38cd0*/  IMAD.X R37, R6, 0x1, R37, P3 ;  /* 0x0000000106257824 */ /* 0x004fc800018e0625 */
[----:B------:R-:W-:-:S05]  /*38ce0*/  @!P4 IMAD.MOV.U32 R9, RZ, RZ, R37 ;  /* 0x000000ffff09c224 */ /* 0x000fca00078e0025 */
[----:B------:R0:W2:Y:S01]  /*38cf0*/  @!P4 LDG.E.U8 R20, desc[UR42][R8.64] ;  /* 0x0000002a0814c981 */ /* 0x0000a2000c1e1100 */
[----:B------:R-:W-:-:S03]  /*38d00*/  IADD3 R11, P2, PT, R5, R11, RZ ;  /* 0x0000000b050b7210 */ /* 0x000fc60007f5e0ff */
[----:B------:R-:W-:Y:S01]  /*38d10*/  STL [R1+0x5c4], R18 ;  /* 0x0005c41201007387 */ /* 0x000fe20000100800 */
[----:B------:R-:W-:-:S03]  /*38d20*/  PRMT R10, RZ, 0x7610, R10 ;  /* 0x00007610ff0a7816 */ /* 0x000fc6000000000a */
[----:B---3--:R1:W-:Y:S01]  /*38d30*/  STL [R1+0x7c], R14 ;  /* 0x00007c0e01007387 */ /* 0x0083e20000100800 */
[----:B----4-:R-:W-:Y:S02]  /*38d40*/  IMAD.X R17, R6, 0x1, R17, P2 ;  /* 0x0000000106117824 */ /* 0x010fe400010e0611 */
[----:B0-----:R-:W-:Y:S02]  /*38d50*/  @!P4 IMAD.MOV.U32 R8, RZ, RZ, R11 ;  /* 0x000000ffff08c224 */ /* 0x001fe400078e000b */
[----:B------:R-:W-:Y:S01]  /*38d60*/  @!P4 IMAD.MOV.U32 R9, RZ, RZ, R17 ;  /* 0x000000ffff09c224 */ /* 0x000fe200078e0011 */
[----:B-1----:R-:W3:Y:S04]  /*38d70*/  LDL.LU R14, [R1+0x5f4] ;  /* 0x0005f400010e7983 */ /* 0x002ee80000300800 */
[----:B------:R-:W-:Y:S04]  /*38d80*/  STL [R1+0x5cc], R28 ;  /* 0x0005cc1c01007387 */ /* 0x000fe80000100800 */
[----:B------:R0:W-:Y:S04]  /*38d90*/  STL [R1+0x5c0], R39 ;  /* 0x0005c02701007387 */ /* 0x0001e80000100800 */
[----:B------:R-:W-:Y:S04]  /*38da0*/  STL [R1+0x5e4], R11 ;  /* 0x0005e40b01007387 */ /* 0x000fe80000100800 */
[----:B------:R1:W4:Y:S04]  /*38db0*/  @!P4 LDG.E.U8 R10, desc[UR42][R8.64] ;  /* 0x0000002a080ac981 */ /* 0x000328000c1e1100 */
[----:B0-----:R-:W4:Y:S04]  /*38dc0*/  LDL.LU R39, [R1+0x5e8] ;  /* 0x0005e80001277983 */ /* 0x001f280000300800 */
[----:B------:R0:W-:Y:S04]  /*38dd0*/  STL [R1+0x5c8], R37 ;  /* 0x0005c82501007387 */ /* 0x0001e80000100800 */
[----:B------:R-:W4:Y:S01]  /*38de0*/  LDL.LU R18, [R1+0x5fc] ;  /* 0x0005fc0001127983 */ /* 0x000f220000300800 */
[----:B------:R-:W-:-:S03]  /*38df0*/  IADD3 R19, P2, PT, R5, R19, RZ ;  /* 0x0000001305137210 */ /* 0x000fc60007f5e0ff */
[----:B0-----:R-:W4:Y:S04]  /*38e00*/  LDL.LU R37, [R1+0x5f0] ;  /* 0x0005f00001257983 */ /* 0x001f280000300800 */
[----:B------:R-:W-:Y:S04]  /*38e10*/  STL [R1+0x5e0], R17 ;  /* 0x0005e01101007387 */ /* 0x000fe80000100800 */
[----:B--2---:R0:W-:Y:S04]  /*38e20*/  STL [R1+0x74], R20 ;  /* 0x0000741401007387 */ /* 0x0041e80000100800 */
[----:B0-----:R-:W2:Y:S04]  /*38e30*/  LDL.LU R20, [R1+0x5f8] ;  /* 0x0005f80001147983 */ /* 0x001ea80000300800 */
[----:B------:R-:W2:Y:S04]  /*38e40*/  LDL.LU R28, [R1+0x600] ;  /* 0x00060000011c7983 */ /* 0x000ea80000300800 */
[----:B------:R-:W-:Y:S04]  /*38e50*/  STL [R1+0x5ec], R19 ;  /* 0x0005ec1301007387 */ /* 0x000fe80000100800 */
[----:B------:R-:W2:Y:S01]  /*38e60*/  LDL.LU R11, [R1+0x604] ;  /* 0x00060400010b7983 */ /* 0x000ea20000300800 */
[----:B---3--:R-:W-:Y:S01]  /*38e70*/  IADD3 R14, P3, PT, R5, R14, RZ ;  /* 0x0000000e050e7210 */ /* 0x008fe20007f7e0ff */
[----:B-1----:R-:W-:Y:S01]  /*38e80*/  @!P4 IMAD.MOV.U32 R8, RZ, RZ, R19 ;  /* 0x000000ffff08c224 */ /* 0x002fe200078e0013 */
[----:B------:R-:W-:Y:S01]  /*38e90*/  PRMT R38, RZ, 0x7610, R38 ;  /* 0x00007610ff267816 */ /* 0x000fe20000000026 */
[----:B------:R-:W3:Y:S01]  /*38ea0*/  LDL.LU R17, [R1+0x60c] ;  /* 0x00060c0001117983 */ /* 0x000ee20000300800 */
[----:B------:R-:W-:-:S03]  /*38eb0*/  PRMT R36, RZ, 0x7610, R36 ;  /* 0x00007610ff247816 */ /* 0x000fc60000000024 */
[----:B----4-:R0:W-:Y:S01]  /*38ec0*/  STL [R1+0x70], R10 ;  /* 0x0000700a01007387 */ /* 0x0101e20000100800 */
[----:B------:R-:W-:-:S04]  /*38ed0*/  IMAD.X R39, R6, 0x1, R39, P2 ;  /* 0x0000000106277824 */ /* 0x000fc800010e0627 */
[----:B------:R-:W-:Y:S01]  /*38ee0*/  @!P4 IMAD.MOV.U32 R9, RZ, RZ, R39 ;  /* 0x000000ffff09c224 */ /* 0x000fe200078e0027 */
[----:B0-----:R-:W4:Y:S01]  /*38ef0*/  LDL.LU R10, [R1+0x624] ;  /* 0x00062400010a7983 */ /* 0x001f220000300800 */
[----:B------:R-:W-:-:S03]  /*38f00*/  IADD3 R18, P2, PT, R5, R18, RZ ;  /* 0x0000001205127210 */ /* 0x000fc60007f5e0ff */
[----:B------:R0:W-:Y:S04]  /*38f10*/  STL [R1+0x5f4], R14 ;  /* 0x0005f40e01007387 */ /* 0x0001e80000100800 */
[----:B------:R-:W-:Y:S01]  /*38f20*/  STL [R1+0x5e8], R39 ;  /* 0x0005e82701007387 */ /* 0x000fe20000100800 */
[----:B------:R-:W-:-:S03]  /*38f30*/  IMAD.X R37, R6, 0x1, R37, P3 ;  /* 0x0000000106257824 */ /* 0x000fc600018e0625 */
[----:B------:R-:W-:Y:S04]  /*38f40*/  STL [R1+0x5fc], R18 ;  /* 0x0005fc1201007387 */ /* 0x000fe80000100800 */
[----:B------:R-:W4:Y:S04]  /*38f50*/  LDL.LU R19, [R1+0x608] ;  /* 0x0006080001137983 */ /* 0x000f280000300800 */
[----:B------:R1:W4:Y:S01]  /*38f60*/  @!P4 LDG.E.U8 R38, desc[UR42][R8.64] ;  /* 0x0000002a0826c981 */ /* 0x000322000c1e1100 */
[----:B------:R-:W-:Y:S01]  /*38f70*/  PRMT R35, RZ, 0x7610, R35 ;  /* 0x00007610ff237816 */ /* 0x000fe20000000023 */
[----:B-1----:R-:W-:-:S02]  /*38f80*/  @!P4 IMAD.MOV.U32 R8, RZ, RZ, R14 ;  /* 0x000000ffff08c224 */ /* 0x002fc400078e000e */
[----:B------:R-:W-:-:S05]  /*38f90*/  @!P4 IMAD.MOV.U32 R9, RZ, RZ, R37 ;  /* 0x000000ffff09c224 */ /* 0x000fca00078e0025 */
[----:B------:R1:W4:Y:S01]  /*38fa0*/  @!P4 LDG.E.U8 R36, desc[UR42][R8.64] ;  /* 0x0000002a0824c981 */ /* 0x000322000c1e1100 */
[----:B------:R-:W-:Y:S01]  /*38fb0*/  PRMT R32, RZ, 0x7610, R32 ;  /* 0x00007610ff207816 */ /* 0x000fe20000000020 */
[----:B-1----:R-:W-:Y:S02]  /*38fc0*/  @!P4 IMAD.MOV.U32 R8, RZ, RZ, R18 ;  /* 0x000000ffff08c224 */ /* 0x002fe400078e0012 */
[----:B--2---:R-:W-:-:S04]  /*38fd0*/  IMAD.X R20, R6, 0x1, R20, P2 ;  /* 0x0000000106147824 */ /* 0x004fc800010e0614 */
[----:B------:R-:W-:-:S05]  /*38fe0*/  @!P4 IMAD.MOV.U32 R9, RZ, RZ, R20 ;  /* 0x000000ffff09c224 */ /* 0x000fca00078e0014 */
[----:B------:R1:W2:Y:S01]  /*38ff0*/  @!P4 LDG.E.U8 R35, desc[UR42][R8.64] ;  /* 0x0000002a0823c981 */ /* 0x0002a2000c1e1100 */
[----:B------:R-:W-:-:S05]  /*39000*/  IADD3 R11, P2, PT, R5, R11, RZ ;  /* 0x0000000b050b7210 */ /* 0x000fca0007f5e0ff */
[----:B------:R-:W-:Y:S02]  /*39010*/  IMAD.X R28, R6, 0x1, R28, P2 ;  /* 0x00000001061c7824 */ /* 0x000fe400010e061c */
[----:B-1----:R-:W-:Y:S02]  /*39020*/  @!P4 IMAD.MOV.U32 R8, RZ, RZ, R11 ;  /* 0x000000ffff08c224 */ /* 0x002fe400078e000b */
[----:B------:R-:W-:-:S05]  /*39030*/  @!P4 IMAD.MOV.U32 R9, RZ, RZ, R28 ;  /* 0x000000ffff09c224 */ /* 0x000fca00078e001c */
[----:B------:R1:W2:Y:S01]  /*39040*/  @!P4 LDG.E.U8 R32, desc[UR42][R8.64] ;  /* 0x0000002a0820c981 */ /* 0x0002a2000c1e1100 */
[----:B---3--:R-:W-:-:S03]  /*39050*/  IADD3 R17, P3, PT, R5, R17, RZ ;  /* 0x0000001105117210 */ /* 0x008fc60007f7e0ff */
[----:B------:R-:W-:Y:S01]  /*39060*/  STL [R1+0x5f0], R37 ;  /* 0x0005f02501007387 */ /* 0x000fe20000100800 */
[----:B------:R-:W-:-:S03]  /*39070*/  PRMT R2, RZ, 0x7610, R2 ;  /* 0x00007610ff027816 */ /* 0x000fc60000000002 */
[----:B------:R-:W-:Y:S01]  /*39080*/  STL [R1+0x78], R40 ;  /* 0x0000782801007387 */ /* 0x000fe20000100800 */
[----:B-1----:R-:W-:-:S03]  /*39090*/  @!P4 IMAD.MOV.U32 R8, RZ, RZ, R17 ;  /* 0x000000ffff08c224 */ /* 0x002fc600078e0011 */
[----:B0-----:R-:W3:Y:S01]  /*390a0*/  LDL.LU R14, [R1+0x620] ;  /* 0x00062000010e7983 */ /* 0x001ee20000300800 */
[----:B----4-:R-:W-:-:S03]  /*390b0*/  IADD3 R10, P2, PT, R5, R10, RZ ;  /* 0x0000000a050a7210 */ /* 0x010fc60007f5e0ff */
[----:B------:R0:W-:Y:S01]  /*390c0*/  STL [R1+0x5f8], R20 ;  /* 0x0005f81401007387 */ /* 0x0001e20000100800 */
[----:B------:R-:W-:-:S03]  /*390d0*/  IMAD.X R19, R6, 0x1, R19, P3 ;  /* 0x0000000106137824 */ /* 0x000fc600018e0613 */
[----:B0-----:R-:W4:Y:S01]  /*390e0*/  LDL.LU R20, [R1+0x62c] ;  /* 0x00062c0001147983 */ /* 0x001f220000300800 */
[----:B------:R-:W-:-:S03]  /*390f0*/  @!P4 IMAD.MOV.U32 R9, RZ, RZ, R19 ;  /* 0x000000ffff09c224 */ /* 0x000fc600078e0013 */
[----:B------:R-:W4:Y:S04]  /*39100*/  LDL.LU R18, [R1+0x634] ;  /* 0x0006340001127983 */ /* 0x000f280000300800 */
[----:B------:R-:W-:Y:S04]  /*39110*/  STL [R1+0x604], R11 ;  /* 0x0006040b01007387 */ /* 0x000fe80000100800 */
[----:B------:R-:W-:Y:S04]  /*39120*/  STL [R1+0x60c], R17 ;  /* 0x00060c1101007387 */ /* 0x000fe80000100800 */
[----:B------:R0:W4:Y:S04]  /*39130*/  @!P4 LDG.E.U8 R2, desc[UR42][R8.64] ;  /* 0x0000002a0802c981 */ /* 0x000128000c1e1100 */
[----:B------:R1:W-:Y:S04]  /*39140*/  STL [R1+0x600], R28 ;  /* 0x0006001c01007387 */ /* 0x0003e80000100800 */
[----:B------:R-:W-:Y:S04]  /*39150*/  STL [R1+0x624], R10 ;  /* 0x0006240a01007387 */ /* 0x000fe80000100800 */
[----:B-1----:R-:W4:Y:S04]  /*39160*/  LDL.LU R28, [R1+0x628] ;  /* 0x00062800011c7983 */ /* 0x002f280000300800 */
[----:B------:R-:W-:Y:S04]  /*39170*/  STL [R1+0x608], R19 ;  /* 0x0006081301007387 */ /* 0x000fe80000100800 */
[----:B------:R-:W4:Y:S04]  /*39180*/  LDL.LU R11, [R1+0x63c] ;  /* 0x00063c00010b7983 */ /* 0x000f280000300800 */
[----:B--2---:R1:W-:Y:S04]  /*39190*/  STL [R1+0x60], R32 ;  /* 0x0000602001007387 */ /* 0x0043e80000100800 */
[----:B-1----:R-:W2:Y:S01]  /*391a0*/  LDL.LU R32, [R1+0x630] ;  /* 0x0006300001207983 */ /* 0x002ea20000300800 */
[----:B---3--:R-:W-:-:S03]  /*391b0*/  IMAD.X R14, R6, 0x1, R14, P2 ;  /* 0x00000001060e7824 */ /* 0x008fc600010e060e */
[----:B------:R-:W-:Y:S01]  /*391c0*/  STL [R1+0x6c], R38 ;  /* 0x00006c2601007387 */ /* 0x000fe20000100800 */
[----:B0-----:R-:W-:-:S03]  /*391d0*/  @!P4 IMAD.MOV.U32 R9, RZ, RZ, R14 ;  /* 0x000000ffff09c224 */ /* 0x001fc600078e000e */
[----:B------:R0:W-:Y:S01]  /*391e0*/  STL [R1+0x620], R14 ;  /* 0x0006200e01007387 */ /* 0x0001e20000100800 */
[----:B------:R-:W-:Y:S01]  /*391f0*/  PRMT R34, RZ, 0x7610, R34 ;  /* 0x00007610ff227816 */ /* 0x000fe20000000022 */
[----:B------:R-:W-:Y:S01]  /*39200*/  @!P4 IMAD.MOV.U32 R8, RZ, RZ, R10 ;  /* 0x000000ffff08c224 */ /* 0x000fe200078e000a */
[----:B------:R-:W-:-:S04]  /*39210*/  PRMT R33, RZ, 0x7610, R33 ;  /* 0x00007610ff217816 */ /* 0x000fc80000000021 */
[----:B------:R1:W3:Y:S01]  /*39220*/  @!P4 LDG.E.U8 R34, desc[UR42][R8.64] ;  /* 0x0000002a0822c981 */ /* 0x0002e2000c1e1100 */
[C---:B----4-:R-:W-:Y:S02]  /*39230*/  IADD3 R20, P2, PT, R5.reuse, R20, RZ ;  /* 0x0000001405147210 */ /* 0x050fe40007f5e0ff */
[----:B------:R-:W-:Y:S01]  /*39240*/  IADD3 R18, P3, PT, R5, R18, RZ ;  /* 0x0000001205127210 */ /* 0x000fe20007f7e0ff */
[----:B------:R-:W-:Y:S04]  /*39250*/  STL [R1+0xe88], R2 ;  /* 0x000e880201007387 */ /* 0x000fe80000100800 */
[----:B0-----:R-:W4:Y:S04]  /*39260*/  LDL.LU R14, [R1+0x638] ;  /* 0x00063800010e7983 */ /* 0x001f280000300800 */
[----:B------:R-:W-:Y:S04]  /*39270*/  STL [R1+0x68], R36 ;  /* 0x0000682401007387 */ /* 0x000fe80000100800 */
[----:B------:R-:W3:Y:S01]  /*39280*/  LDL.LU R17, [R1+0x644] ;  /* 0x0006440001117983 */ /* 0x000ee20000300800 */
[----:B------:R-:W-:-:S03]  /*39290*/  IMAD.X R28, R6, 0x1, R28, P2 ;  /* 0x00000001061c7824 */ /* 0x000fc600010e061c */
[----:B------:R-:W-:Y:S04]  /*392a0*/  STL [R1+0x62c], R20 ;  /* 0x00062c1401007387 */ /* 0x000fe80000100800 */
[----:B------:R-:W3:Y:S01]  /*392b0*/  LDL.LU R19, [R1+0x64c] ;  /* 0x00064c0001137983 */ /* 0x000ee20000300800 */
[----:B------:R-:W-:-:S03]  /*392c0*/  IADD3 R11, P2, PT, R5, R11, RZ ;  /* 0x0000000b050b7210 */ /* 0x000fc60007f5e0ff */
[----:B------:R-:W3:Y:S01]  /*392d0*/  LDL.LU R10, [R1+0x664] ;  /* 0x00066400010a7983 */ /* 0x000ee20000300800 */
[----:B-1----:R-:W-:-:S03]  /*392e0*/  @!P4 IMAD.MOV.U32 R9, RZ, RZ, R28 ;  /* 0x000000ffff09c224 */ /* 0x002fc600078e001c */
[----:B------:R-:W-:Y:S01]  /*392f0*/  STL [R1+0x64], R35 ;  /* 0x0000642301007387 */ /* 0x000fe20000100800 */
[----:B------:R-:W-:-:S03]  /*39300*/  @!P4 IMAD.MOV.U32 R8, RZ, RZ, R20 ;  /* 0x000000ffff08c224 */ /* 0x000fc600078e0014 */
[----:B------:R-:W-:Y:S04]  /*39310*/  STL [R1+0x634], R18 ;  /* 0x0006341201007387 */ /* 0x000fe80000100800 */
[----:B------:R0:W-:Y:S04]  /*39320*/  STL [R1+0x628], R28 ;  /* 0x0006281c01007387 */ /* 0x0001e80000100800 */
[----:B------:R-:W-:Y:S01]  /*39330*/  STL [R1+0x63c], R11 ;  /* 0x00063c0b01007387 */ /* 0x000fe20000100800 */
[----:B------:R-:W-:-:S03]  /*39340*/  PRMT R23, RZ, 0x7610, R23 ;  /* 0x00007610ff177816 */ /* 0x000fc60000000017 */
[----:B------:R1:W3:Y:S04]  /*39350*/  @!P4 LDG.E.U8 R33, desc[UR42][R8.64] ;  /* 0x0000002a0821c981 */ /* 0x0002e8000c1e1100 */
[----:B0-----:R-:W3:Y:S01]  /*39360*/  LDL.LU R28, [R1+0x640] ;  /* 0x00064000011c7983 */ /* 0x001ee20000300800 */
[----:B-1----:R-:W-:Y:S02]  /*39370*/  @!P4 IMAD.MOV.U32 R8, RZ, RZ, R18 ;  /* 0x000000ffff08c224 */ /* 0x002fe400078e0012 */
[----:B--2---:R-:W-:-:S04]  /*39380*/  IMAD.X R32, R6, 0x1, R32, P3 ;  /* 0x0000000106207824 */ /* 0x004fc800018e0620 */
[----:B------:R-:W-:Y:S01]  /*39390*/  @!P4 IMAD.MOV.U32 R9, RZ, RZ, R32 ;  /* 0x000000ffff09c224 */ /* 0x000fe200078e0020 */
[----:B------:R-:W-:Y:S04]  /*393a0*/  STL [R1+0x630], R32 ;  /* 0x0006302001007387 */ /* 0x000fe80000100800 */
[----:B------:R-:W2:Y:S04]  /*393b0*/  LDL.LU R20, [R1+0x648] ;  /* 0x0006480001147983 */ /* 0x000ea80000300800 */
[----:B------:R0:W2:Y:S04]  /*393c0*/  @!P4 LDG.E.U8 R23, desc[UR42][R8.64] ;  /* 0x0000002a0817c981 */ /* 0x0000a8000c1e1100 */
[----:B------:R-:W2:Y:S01]  /*393d0*/  LDL.LU R18, [R1+0x660] ;  /* 0x0006600001127983 */ /* 0x000ea20000300800 */
[----:B------:R-:W-:Y:S01]  /*393e0*/  PRMT R31, RZ, 0x7610, R31 ;  /* 0x00007610ff1f7816 */ /* 0x000fe2000000001f */
[----:B0-----:R-:W-:Y:S01]  /*393f0*/  @!P4 IMAD.MOV.U32 R8, RZ, RZ, R11 ;  /* 0x000000ffff08c224 */ /* 0x001fe200078e000b */
[----:B------:R-:W-:Y:S01]  /*39400*/  PRMT R30, RZ, 0x7610, R30 ;  /* 0x00007610ff1e7816 */ /* 0x000fe2000000001e */
[----:B----4-:R-:W-:-:S04]  /*39410*/  IMAD.X R14, R6, 0x1, R14, P2 ;  /* 0x00000001060e7824 */ /* 0x010fc800010e060e */
[----:B------:R-:W-:Y:S01]  /*39420*/  @!P4 IMAD.MOV.U32 R9, RZ, RZ, R14 ;  /* 0x000000ffff09c224 */ /* 0x000fe200078e000e */
[----:B---3--:R-:W-:-:S04]  /*39430*/  IADD3 R17, P2, PT, R5, R17, RZ ;  /* 0x0000001105117210 */ /* 0x008fc80007f5e0ff */
[----:B------:R0:W3:Y:S01]  /*39440*/  @!P4 LDG.E.U8 R31, desc[UR42][R8.64] ;  /* 0x0000002a081fc981 */ /* 0x0000e2000c1e1100 */
[----:B------:R-:W-:Y:S01]  /*39450*/  IADD3 R19, P3, PT, R5, R19, RZ ;  /* 0x0000001305137210 */ /* 0x000fe20007f7e0ff */
[----:B0-----:R-:W-:Y:S02]  /*39460*/  @!P4 IMAD.MOV.U32 R8, RZ, RZ, R17 ;  /* 0x000000ffff08c224 */ /* 0x001fe400078e0011 */
[----:B------:R0:W-:Y:S01]  /*39470*/  STL [R1+0x638], R14 ;  /* 0x0006380e01007387 */ /* 0x0001e20000100800 */
[----:B------:R-:W-:-:S03]  /*39480*/  PRMT R3, RZ, 0x7610, R3 ;  /* 0x00007610ff037816 */ /* 0x000fc60000000003 */
[----:B0-----:R-:W4:Y:S04]  /*39490*/  LDL.LU R14, [R1+0x668] ;  /* 0x00066800010e7983 */ /* 0x001f280000300800 */
[----:B------:R-:W3:Y:S01]  /*394a0*/  LDL.LU R11, [R1+0x66c] ;  /* 0x00066c00010b7983 */ /* 0x000ee20000300800 */
[----:B------:R-:W-:-:S04]  /*394b0*/  IMAD.X R28, R6, 0x1, R28, P2 ;  /* 0x00000001061c7824 */ /* 0x000fc800010e061c */
[----:B------:R-:W-:Y:S01]  /*394c0*/  @!P4 IMAD.MOV.U32 R9, RZ, RZ, R28 ;  /* 0x000000ffff09c224 */ /* 0x000fe200078e001c */
[----:B------:R-:W-:Y:S01]  /*394d0*/  STL [R1+0x644], R17 ;  /* 0x0006441101007387 */ /* 0x000fe20000100800 */
[----:B------:R-:W-:-:S03]  /*394e0*/  IADD3 R10, P2, PT, R5, R10, RZ ;  /* 0x0000000a050a7210 */ /* 0x000fc60007f5e0ff */
[----:B------:R0:W4:Y:S01]  /*394f0*/  @!P4 LDG.E.U8 R30, desc[UR42][R8.64] ;  /* 0x0000002a081ec981 */ /* 0x000122000c1e1100 */
[----:B------:R-:W-:Y:S01]  /*39500*/  PRMT R25, RZ, 0x7610, R25 ;  /* 0x00007610ff197816 */ /* 0x000fe20000000019 */
[----:B0-----:R-:W-:Y:S02]  /*39510*/  @!P4 IMAD.MOV.U32 R8, RZ, RZ, R19 ;  /* 0x000000ffff08c224 */ /* 0x001fe400078e0013 */
[----:B--2---:R-:W-:-:S04]  /*39520*/  IMAD.X R20, R6, 0x1, R20, P3 ;  /* 0x0000000106147824 */ /* 0x004fc800018e0614 */
[----:B------:R-:W-:Y:S01]  /*39530*/  @!P4 IMAD.MOV.U32 R9, RZ, RZ, R20 ;  /* 0x000000ffff09c224 */ /* 0x000fe200078e0014 */
[----:B------:R0:W-:Y:S01]  /*39540*/  STL [R1+0x50], R23 ;  /* 0x0000501701007387 */ /* 0x0001e20000100800 */
[----:B------:R-:W-:-:S03]  /*39550*/  IMAD.X R18, R6, 0x1, R18, P2 ;  /* 0x0000000106127824 */ /* 0x000fc600010e0612 */
[----:B------:R1:W2:Y:S04]  /*39560*/  @!P4 LDG.E.U8 R3, desc[UR42][R8.64] ;  /* 0x0000002a0803c981 */ /* 0x0002a8000c1e1100 */
[----:B0-----:R-:W2:Y:S04]  /*39570*/  LDL.LU R23, [R1+0x674] ;  /* 0x0006740001177983 */ /* 0x001ea80000300800 */
[----:B------:R-:W-:Y:S04]  /*39580*/  STL [R1+0x58], R34 ;  /* 0x0000582201007387 */ /* 0x000fe80000100800 */
[----:B------:R-:W-:Y:S04]  /*39590*/  STL [R1+0x64c], R19 ;  /* 0x00064c1301007387 */ /* 0x000fe80000100800 */
[----:B------:R0:W-:Y:S04]  /*395a0*/  STL [R1+0x640], R28 ;  /* 0x0006401c01007387 */ /* 0x0001e80000100800 */
[----:B------:R-:W-:Y:S01]  /*395b0*/  STL [R1+0x664], R10 ;  /* 0x0006640a01007387 */ /* 0x000fe20000100800 */
[----:B-1----:R-:W-:-:S02]  /*395c0*/  @!P4 IMAD.MOV.U32 R8, RZ, RZ, R10 ;  /* 0x000000ffff08c224 */ /* 0x002fc400078e000a */
[----:B------:R-:W-:Y:S01]  /*395d0*/  @!P4 IMAD.MOV.U32 R9, RZ, RZ, R18 ;  /* 0x000000ffff09c224 */ /* 0x000fe200078e0012 */
[----:B0-----:R-:W2:Y:S04]  /*395e0*/  LDL.LU R28, [R1+0x670] ;  /* 0x00067000011c7983 */ /* 0x001ea80000300800 */
[----:B------:R-:W-:Y:S04]  /*395f0*/  STL [R1+0x648], R20 ;  /* 0x0006481401007387 */ /* 0x000fe80000100800 */
[----:B------:R-:W2:Y:S04]  /*39600*/  LDL.LU R17, [R1+0x67c] ;  /* 0x00067c0001117983 */ /* 0x000ea80000300800 */
[----:B------:R0:W2:Y:S04]  /*39610*/  @!P4 LDG.E.U8 R25, desc[UR42][R8.64] ;  /* 0x0000002a0819c981 */ /* 0x0000a8000c1e1100 */
[----:B------:R-:W-:Y:S04]  /*39620*/  STL [R1+0x54], R33 ;  /* 0x0000542101007387 */ /* 0x000fe80000100800 */
[----:B------:R-:W2:Y:S01]  /*39630*/  LDL.LU R19, [R1+0x678] ;  /* 0x0006780001137983 */ /* 0x000ea20000300800 */
[----:B---3--:R-:W-:-:S03]  /*39640*/  IADD3 R11, P2, PT, R5, R11, RZ ;  /* 0x0000000b050b7210 */ /* 0x008fc60007f5e0ff */
[----:B------:R1:W-:Y:S01]  /*39650*/  STL [R1+0x660], R18 ;  /* 0x0006601201007387 */ /* 0x0003e20000100800 */
[----:B------:R-:W-:Y:S01]  /*39660*/  PRMT R29, RZ, 0x7610, R29 ;  /* 0x00007610ff1d7816 */ /* 0x000fe2000000001d */
[----:B----4-:R-:W-:Y:S02]  /*39670*/  IMAD.X R14, R6, 0x1, R14, P2 ;  /* 0x00000001060e7824 */ /* 0x010fe400010e060e */
[----:B0-----:R-:W-:Y:S02]  /*39680*/  @!P4 IMAD.MOV.U32 R8, RZ, RZ, R11 ;  /* 0x000000ffff08c224 */ /* 0x001fe400078e000b */
[----:B------:R-:W-:Y:S01]  /*39690*/  @!P4 IMAD.MOV.U32 R9, RZ, RZ, R14 ;  /* 0x000000ffff09c224 */ /* 0x000fe200078e000e */
[----:B------:R-:W-:-:S04]  /*396a0*/  PRMT R22, RZ, 0x7610, R22 ;  /* 0x00007610ff167816 */ /* 0x000fc80000000016 */
[----:B------:R0:W3:Y:S04]  /*396b0*/  @!P4 LDG.E.U8 R29, desc[UR42][R8.64] ;  /* 0x0000002a081dc981 */ /* 0x0000e8000c1e1100 */
[----:B--2---:R-:W-:Y:S04]  /*396c0*/  STL [R1+0xe8c], R3 ;  /* 0x000e8c0301007387 */ /* 0x004fe80000100800 */
[----:B-1----:R-:W2:Y:S01]  /*396d0*/  LDL.LU R18, [R1+0x680] ;  /* 0x0006800001127983 */ /* 0x002ea20000300800 */
[----:B------:R-:W-:-:S03]  /*396e0*/  IADD3 R23, P3, PT, R5, R23, RZ ;  /* 0x0000001705177210 */ /* 0x000fc60007f7e0ff */
[----:B------:R-:W4:Y:S04]  /*396f0*/  LDL.LU R10, [R1+0x684] ;  /* 0x00068400010a7983 */ /* 0x000f280000300800 */
[----:B------:R-:W-:Y:S04]  /*39700*/  STL [R1+0x66c], R11 ;  /* 0x00066c0b01007387 */ /* 0x000fe80000100800 */
[----:B------:R-:W3:Y:S04]  /*39710*/  LDL.LU R20, [R1+0x68c] ;  /* 0x00068c0001147983 */ /* 0x000ee80000300800 */
[----:B------:R-:W-:Y:S04]  /*39720*/  STL [R1+0x4c], R31 ;  /* 0x00004c1f01007387 */ /* 0x000fe80000100800 */
[----:B------:R-:W-:Y:S01]  /*39730*/  STL [R1+0x674], R23 ;  /* 0x0006741701007387 */ /* 0x000fe20000100800 */
[----:B------:R-:W-:-:S03]  /*39740*/  IMAD.X R28, R6, 0x1, R28, P3 ;  /* 0x00000001061c7824 */ /* 0x000fc600018e061c */
[----:B------:R-:W-:Y:S01]  /*39750*/  STL [R1+0x668], R14 ;  /* 0x0006680e01007387 */ /* 0x000fe20000100800 */
[----:B------:R-:W-:Y:S01]  /*39760*/  IADD3 R17, P2, PT, R5, R17, RZ ;  /* 0x0000001105117210 */ /* 0x000fe20007f5e0ff */
[----:B0-----:R-:W-:-:S04]  /*39770*/  @!P4 IMAD.MOV.U32 R8, RZ, RZ, R23 ;  /* 0x000000ffff08c224 */ /* 0x001fc800078e0017 */
[----:B------:R-:W-:Y:S01]  /*39780*/  STL [R1+0x67c], R17 ;  /* 0x00067c1101007387 */ /* 0x000fe20000100800 */
[----:B------:R-:W-:-:S03]  /*39790*/  @!P4 IMAD.MOV.U32 R9, RZ, RZ, R28 ;  /* 0x000000ffff09c224 */ /* 0x000fc600078e001c */
[----:B------:R0:W-:Y:S04]  /*397a0*/  STL [R1+0x40], R25 ;  /* 0x0000401901007387 */ /* 0x0001e80000100800 */
[----:B------:R1:W3:Y:S04]  /*397b0*/  @!P4 LDG.E.U8 R22, desc[UR42][R8.64] ;  /* 0x0000002a0816c981 */ /* 0x0002e8000c1e1100 */
[----:B0-----:R-:W3:Y:S04]  /*397c0*/  LDL.LU R25, [R1+0x688] ;  /* 0x0006880001197983 */ /* 0x001ee80000300800 */
[----:B------:R-:W-:Y:S04]  /*397d0*/  STL [R1+0x670], R28 ;  /* 0x0006701c01007387 */ /* 0x000fe80000100800 */
[----:B------:R-:W3:Y:S04]  /*397e0*/  LDL.LU R14, [R1+0x6a0] ;  /* 0x0006a000010e7983 */ /* 0x000ee80000300800 */
[----:B------:R-:W3:Y:S01]  /*397f0*/  LDL.LU R11, [R1+0x6a4] ;  /* 0x0006a400010b7983 */ /* 0x000ee20000300800 */
[----:B------:R-:W-:Y:S01]  /*39800*/  IMAD.X R19, R6, 0x1, R19, P2 ;  /* 0x0000000106137824 */ /* 0x000fe200010e0613 */
[----:B------:R-:W-:Y:S01]  /*39810*/  PRMT R27, RZ, 0x7610, R27 ;  /* 0x00007610ff1b7816 */ /* 0x000fe2000000001b */
[----:B-1----:R-:W-:-:S02]  /*39820*/  @!P4 IMAD.MOV.U32 R8, RZ, RZ, R17 ;  /* 0x000000ffff08c224 */ /* 0x002fc400078e0011 */
[----:B------:R-:W-:Y:S01]  /*39830*/  @!P4 IMAD.MOV.U32 R9, RZ, RZ, R19 ;  /* 0x000000ffff09c224 */ /* 0x000fe200078e0013 */
[----:B------:R-:W-:-:S04]  /*39840*/  PRMT R26, RZ, 0x7610, R26 ;  /* 0x00007610ff1a7816 */ /* 0x000fc8000000001a */
[----:B------:R0:W3:Y:S01]  /*39850*/  @!P4 LDG.E.U8 R27, desc[UR42][R8.64] ;  /* 0x0000002a081bc981 */ /* 0x0000e2000c1e1100 */
[----:B------:R-:W-:-:S03]  /*39860*/  PRMT R4, RZ, 0x7610, R4 ;  /* 0x00007610ff047816 */ /* 0x000fc60000000004 */
[----:B------:R-:W-:Y:S04]  /*39870*/  STL [R1+0x48], R30 ;  /* 0x0000481e01007387 */ /* 0x000fe80000100800 */
[----:B------:R-:W-:Y:S04]  /*39880*/  STL [R1+0x678], R19 ;  /* 0x0006781301007387 */ /* 0x000fe80000100800 */
[----:B------:R-:W3:Y:S01]  /*39890*/  LDL.LU R23, [R1+0x6a8] ;  /* 0x0006a80001177983 */ /* 0x000ee20000300800 */
[----:B------:R-:W-:Y:S02]  /*398a0*/  PRMT R15, RZ, 0x7610, R15 ;  /* 0x00007610ff0f7816 */ /* 0x000fe4000000000f */
[----:B----4-:R-:W-:-:S05]  /*398b0*/  IADD3 R10, P2, PT, R5, R10, RZ ;  /* 0x0000000a050a7210 */ /* 0x010fca0007f5e0ff */
[----:B--2---:R-:W-:Y:S01]  /*398c0*/  IMAD.X R18, R6, 0x1, R18, P2 ;  /* 0x0000000106127824 */ /* 0x004fe200010e0612 */
[----:B---3--:R-:W-:Y:S01]  /*398d0*/  IADD3 R20, P3, PT, R5, R20, RZ ;  /* 0x0000001405147210 */ /* 0x008fe20007f7e0ff */
[----:B0-----:R-:W-:Y:S02]  /*398e0*/  @!P4 IMAD.MOV.U32 R8, RZ, RZ, R10 ;  /* 0x000000ffff08c224 */ /* 0x001fe400078e000a */
[----:B------:R-:W-:-:S05]  /*398f0*/  @!P4 IMAD.MOV.U32 R9, RZ, RZ, R18 ;  /* 0x000000ffff09c224 */ /* 0x000fca00078e0012 */
[----:B------:R0:W2:Y:S02]  /*39900*/  @!P4 LDG.E.U8 R26, desc[UR42][R8.64] ;  /* 0x0000002a081ac981 */ /* 0x0000a4000c1e1100 */
[----:B0-----:R-:W-:Y:S02]  /*39910*/  @!P4 IMAD.MOV.U32 R8, RZ, RZ, R20 ;  /* 0x000000ffff08c224 */ /* 0x001fe400078e0014 */
[----:B------:R0:W-:Y:S01]  /*39920*/  STL [R1+0x38], R22 ;  /* 0x0000381601007387 */ /* 0x0001e20000100800 */
[----:B------:R-:W-:-:S04]  /*39930*/  IMAD.X R25, R6, 0x1, R25, P3 ;  /* 0x0000000106197824 */ /* 0x000fc800018e0619 */
[----:B------:R-:W-:Y:S01]  /*39940*/  @!P4 IMAD.MOV.U32 R9, RZ, RZ, R25 ;  /* 0x000000ffff09c224 */ /* 0x000fe200078e0019 */
[----:B0-----:R-:W3:Y:S04]  /*39950*/  LDL.LU R22, [R1+0x6ac] ;  /* 0x0006ac0001167983 */ /* 0x001ee80000300800 */
[----:B------:R-:W4:Y:S01]  /*39960*/  LDL.LU R19, [R1+0x6b0] ;  /* 0x0006b00001137983 */ /* 0x000f220000300800 */
[----:B------:R-:W-:-:S03]  /*39970*/  IADD3 R11, P2, PT, R5, R11, RZ ;  /* 0x0000000b050b7210 */ /* 0x000fc60007f5e0ff */
[----:B------:R-:W-:Y:S02]  /*39980*/  STL [R1+0x684], R10 ;  /* 0x0006840a01007387 */ /* 0x000fe40000100800 */
[----:B------:R-:W-:Y:S02]  /*39990*/  IMAD.X R14, R6, 0x1, R14, P2 ;  /* 0x00000001060e7824 */ /* 0x000fe400010e060e */
[----:B------:R-:W2:Y:S04]  /*399a0*/  LDL.LU R17, [R1+0x6b4] ;  /* 0x0006b40001117983 */ /* 0x000ea80000300800 */
[----:B------:R0:W4:Y:S04]  /*399b0*/  @!P4 LDG.E.U8 R4, desc[UR42][R8.64] ;  /* 0x0000002a0804c981 */ /* 0x000128000c1e1100 */
[----:B------:R-:W-:Y:S04]  /*399c0*/  STL [R1+0x68c], R20 ;  /* 0x00068c1401007387 */ /* 0x000fe80000100800 */
[----:B------:R1:W-:Y:S01]  /*399d0*/  STL [R1+0x680], R18 ;  /* 0x0006801201007387 */ /* 0x0003e20000100800 */
[----:B0-----:R-:W-:-:S02]  /*399e0*/  @!P4 IMAD.MOV.U32 R8, RZ, RZ, R11 ;  /* 0x000000ffff08c224 */ /* 0x001fc400078e000b */
[----:B------:R-:W-:Y:S01]  /*399f0*/  @!P4 IMAD.MOV.U32 R9, RZ, RZ, R14 ;  /* 0x000000ffff09c224 */ /* 0x000fe200078e000e */
[----:B------:R0:W-:Y:S04]  /*39a00*/  STL [R1+0x6a4], R11 ;  /* 0x0006a40b01007387 */ /* 0x0001e80000100800 */
[----:B------:R-:W4:Y:S04]  /*39a10*/  @!P4 LDG.E.U8 R15, desc[UR42][R8.64] ;  /* 0x0000002a080fc981 */ /* 0x000f28000c1e1100 */
[----:B-1----:R-:W4:Y:S04]  /*39a20*/  LDL.LU R18, [R1+0x6b8] ;  /* 0x0006b80001127983 */ /* 0x002f280000300800 */
[----:B------:R-:W-:Y:S04]  /*39a30*/  STL [R1+0x688], R25 ;  /* 0x0006881901007387 */ /* 0x000fe80000100800 */
[----:B------:R-:W4:Y:S04]  /*39a40*/  LDL.LU R10, [R1+0x6bc] ;  /* 0x0006bc00010a7983 */ /* 0x000f280000300800 */
[----:B------:R-:W-:Y:S04]  /*39a50*/  STL [R1+0x3c], R29 ;  /* 0x00003c1d01007387 */ /* 0x000fe80000100800 */
[----:B------:R1:W-:Y:S01]  /*39a60*/  STL [R1+0x6a0], R14 ;  /* 0x0006a00e01007387 */ /* 0x0003e20000100800 */
[----:B------:R-:W-:-:S02]  /*39a70*/  PRMT R24, RZ, 0x7610, R24 ;  /* 0x00007610ff187816 */ /* 0x000fc40000000018 */
[----:B------:R-:W-:Y:S02]  /*39a80*/  PRMT R21, RZ, 0x7610, R21 ;  /* 0x00007610ff157816 */ /* 0x000fe40000000015 */
[----:B---3--:R-:W-:-:S05]  /*39a90*/  IADD3 R22, P2, PT, R5, R22, RZ ;  /* 0x0000001605167210 */ /* 0x008fca0007f5e0ff */
[C---:B------:R-:W-:Y:S01]  /*39aa0*/  IMAD.X R23, R6.reuse, 0x1, R23, P2 ;  /* 0x0000000106177824 */ /* 0x040fe200010e0617 */
[----:B--2---:R-:W-:Y:S01]  /*39ab0*/  IADD3 R17, P3, PT, R5, R17, RZ ;  /* 0x0000001105117210 */ /* 0x004fe20007f7e0ff */
[----:B----4-:R-:W-:Y:S04]  /*39ac0*/  STL [R1+0xe90], R4 ;  /* 0x000e900401007387 */ /* 0x010fe80000100800 */
[----:B------:R-:W2:Y:S04]  /*39ad0*/  LDL.LU R20, [R1+0x6c0] ;  /* 0x0006c00001147983 */ /* 0x000ea80000300800 */
[----:B0-----:R-:W3:Y:S04]  /*39ae0*/  LDL.LU R11, [R1+0x6c4] ;  /* 0x0006c400010b7983 */ /* 0x001ee80000300800 */
[----:B------:R-:W-:Y:S01]  /*39af0*/  STL [R1+0x6ac], R22 ;  /* 0x0006ac1601007387 */ /* 0x000fe20000100800 */
[----:B------:R-:W-:-:S03]  /*39b00*/  IMAD.X R19, R6, 0x1, R19, P3 ;  /* 0x0000000106137824 */ /* 0x000fc600018e0613 */
[----:B-1----:R-:W4:Y:S04]  /*39b10*/  LDL.LU R14, [R1+0x6cc] ;  /* 0x0006cc00010e7983 */ /* 0x002f280000300800 */
[----:B------:R0:W-:Y:S01]  /*39b20*/  STL [R1+0x28], R15 ;  /* 0x0000280f01007387 */ /* 0x0001e20000100800 */
[----:B------:R-:W-:Y:S02]  /*39b30*/  @!P4 IMAD.MOV.U32 R9, RZ, RZ, R23 ;  /* 0x000000ffff09c224 */ /* 0x000fe400078e0017 */
[----:B------:R-:W-:-:S05]  /*39b40*/  @!P4 IMAD.MOV.U32 R8, RZ, RZ, R22 ;  /* 0x000000ffff08c224 */ /* 0x000fca00078e0016 */
[----:B------:R1:W4:Y:S01]  /*39b50*/  @!P4 LDG.E.U8 R24, desc[UR42][R8.64] ;  /* 0x0000002a0818c981 */ /* 0x000322000c1e1100 */
[----:B------:R-:W-:-:S03]  /*39b60*/  IADD3 R10, P2, PT, R5, R10, RZ ;  /* 0x0000000a050a7210 */ /* 0x000fc60007f5e0ff */
[----:B0-----:R-:W4:Y:S04]  /*39b70*/  LDL.LU R15, [R1+0x6c8] ;  /* 0x0006c800010f7983 */ /* 0x001f280000300800 */
[----:B------:R-:W-:Y:S04]  /*39b80*/  STL [R1+0x34], R27 ;  /* 0x0000341b01007387 */ /* 0x000fe80000100800 */
[----:B------:R-:W-:Y:S04]  /*39b90*/  STL [R1+0x6b4], R17 ;  /* 0x0006b41101007387 */ /* 0x000fe80000100800 */
[----:B------:R0:W-:Y:S04]  /*39ba0*/  STL [R1+0x6a8], R23 ;  /* 0x0006a81701007387 */ /* 0x0001e80000100800 */
[----:B------:R-:W-:Y:S04]  /*39bb0*/  STL [R1+0x6bc], R10 ;  /* 0x0006bc0a01007387 */ /* 0x000fe80000100800 */
[----:B0-----:R-:W4:Y:S04]  /*39bc0*/  LDL.LU R23, [R1+0x6e0] ;  /* 0x0006e00001177983 */ /* 0x001f280000300800 */
[----:B------:R0:W-:Y:S04]  /*39bd0*/  STL [R1+0x6b0], R19 ;  /* 0x0006b01301007387 */ /* 0x0001e80000100800 */
[----:B------:R-:W4:Y:S01]  /*39be0*/  LDL.LU R22, [R1+0x6e4] ;  /* 0x0006e40001167983 */ /* 0x000f220000300800 */
[----:B-1----:R-:W-:-:S02]  /*39bf0*/  @!P4 IMAD.MOV.U32 R8, RZ, RZ, R17 ;  /* 0x000000ffff08c224 */ /* 0x002fc400078e0011 */
[----:B------:R-:W-:-:S05]  /*39c00*/  @!P4 IMAD.MOV.U32 R9, RZ, RZ, R19 ;  /* 0x000000ffff09c224 */ /* 0x000fca00078e0013 */
[----:B------:R1:W4:Y:S01]  /*39c10*/  @!P4 LDG.E.U8 R21, desc[UR42][R8.64] ;  /* 0x0000002a0815c981 */ /* 0x000322000c1e1100 */
[----:B------:R-:W-:Y:S01]  /*39c20*/  IMAD.X R18, R6, 0x1, R18, P2 ;  /* 0x0000000106127824 */ /* 0x000fe200010e0612 */
[----:B------:R-:W-:Y:S02]  /*39c30*/  PRMT R13, RZ, 0x7610, R13 ;  /* 0x00007610ff0d7816 */ /* 0x000fe4000000000d */
[----:B------:R-:W-:Y:S01]  /*39c40*/  PRMT R3, RZ, 0x7610, R3 ;  /* 0x00007610ff037816 */ /* 0x000fe20000000003 */
[----:B-1----:R-:W-:Y:S02]  /*39c50*/  @!P4 IMAD.MOV.U32 R8, RZ, RZ, R10 ;  /* 0x000000ffff08c224 */ /* 0x002fe400078e000a */
[----:B------:R-:W-:-:S05]  /*39c60*/  @!P4 IMAD.MOV.U32 R9, RZ, RZ, R18 ;  /* 0x000000ffff09c224 */ /* 0x000fca00078e0012 */
[----:B------:R1:W4:Y:S01]  /*39c70*/  @!P4 LDG.E.U8 R13, desc[UR42][R8.64] ;  /* 0x0000002a080dc981 */ /* 0x000322000c1e1100 */
[----:B------:R-:W-:-:S03]  /*39c80*/  PRMT R0, RZ, 0x7610, R0 ;  /* 0x00007610ff007816 */ /* 0x000fc60000000000 */
[----:B------:R-:W-:Y:S01]  /*39c90*/  STL [R1+0x30], R26 ;  /* 0x0000301a01007387 */ /* 0x000fe20000100800 */
[----:B------:R-:W-:-:S03]  /*39ca0*/  PRMT R16, RZ, 0x7610, R16 ;  /* 0x00007610ff107816 */ /* 0x000fc60000000010 */
[----:B0-----:R-:W4:Y:S04]  /*39cb0*/  LDL.LU R19, [R1+0x6ec] ;  /* 0x0006ec0001137983 */ /* 0x001f280000300800 */
[----:B------:R-:W-:Y:S04]  /*39cc0*/  STL [R1+0x6b8], R18 ;  /* 0x0006b81201007387 */ /* 0x000fe80000100800 */
[----:B------:R-:W4:Y:S01]  /*39cd0*/  LDL.LU R17, [R1+0x6f4] ;  /* 0x0006f40001117983 */ /* 0x000f220000300800 */
[----:B---3--:R-:W-:-:S05]  /*39ce0*/  IADD3 R11, P2, PT, R5, R11, RZ ;  /* 0x0000000b050b7210 */ /* 0x008fca0007f5e0ff */
[----:B--2---:R-:W-:Y:S01]  /*39cf0*/  IMAD.X R20, R6, 0x1, R20, P2 ;  /* 0x0000000106147824 */ /* 0x004fe200010e0614 */
[----:B----4-:R-:W-:Y:S01]  /*39d00*/  IADD3 R14, P3, PT, R5, R14, RZ ;  /* 0x0000000e050e7210 */ /* 0x010fe20007f7e0ff */
[----:B-1----:R-:W-:Y:S02]  /*39d10*/  @!P4 IMAD.MOV.U32 R8, RZ, RZ, R11 ;  /* 0x000000ffff08c224 */ /* 0x002fe400078e000b */
[----:B------:R-:W-:-:S05]  /*39d20*/  @!P4 IMAD.MOV.U32 R9, RZ, RZ, R20 ;  /* 0x000000ffff09c224 */ /* 0x000fca00078e0014 */
[----:B------:R0:W2:Y:S01]  /*39d30*/  @!P4 LDG.E.U8 R3, desc[UR42][R8.64] ;  /* 0x0000002a0803c981 */ /* 0x0000a2000c1e1100 */
[----:B------:R-:W-:Y:S02]  /*39d40*/  IMAD.X R15, R6, 0x1, R15, P3 ;  /* 0x00000001060f7824 */ /* 0x000fe400018e060f */
[----:B0-----:R-:W-:Y:S02]  /*39d50*/  @!P4 IMAD.MOV.U32 R8, RZ, RZ, R14 ;  /* 0x000000ffff08c224 */ /* 0x001fe400078e000e */
[----:B------:R-:W-:-:S05]  /*39d60*/  @!P4 IMAD.MOV.U32 R9, RZ, RZ, R15 ;  /* 0x000000ffff09c224 */ /* 0x000fca00078e000f */
[----:B------:R0:W3:Y:S01]  /*39d70*/  @!P4 LDG.E.U8 R0, desc[UR42][R8.64] ;  /* 0x0000002a0800c981 */ /* 0x0000e2000c1e1100 */
[----:B------:R-:W-:-:S05]  /*39d80*/  IADD3 R22, P2, PT, R5, R22, RZ ;  /* 0x0000001605167210 */ /* 0x000fca0007f5e0ff */
[----:B------:R-:W-:Y:S02]  /*39d90*/  IMAD.X R23, R6, 0x1, R23, P2 ;  /* 0x0000000106177824 */ /* 0x000fe400010e0617 */
[----:B0-----:R-:W-:Y:S01]  /*39da0*/  @!P4 IMAD.MOV.U32 R8, RZ, RZ, R22 ;  /* 0x000000ffff08c224 */ /* 0x001fe200078e0016 */
[----:B------:R0:W-:Y:S01]  /*39db0*/  STL [R1+0x20], R21 ;  /* 0x0000201501007387 */ /* 0x0001e20000100800 */
[----:B------:R-:W-:-:S05]  /*39dc0*/  @!P4 IMAD.MOV.U32 R9, RZ, RZ, R23 ;  /* 0x000000ffff09c224 */ /* 0x000fca00078e0017 */
[----:B------:R1:W4:Y:S04]  /*39dd0*/  @!P4 LDG.E.U8 R16, desc[UR42][R8.64] ;  /* 0x0000002a0810c981 */ /* 0x000328000c1e1100 */
[----:B0-----:R-:W4:Y:S04]  /*39de0*/  LDL.LU R21, [R1+0x6e8] ;  /* 0x0006e80001157983 */ /* 0x001f280000300800 */
[----:B------:R-:W4:Y:S04]  /*39df0*/  LDL.LU R10, [R1+0x6fc] ;  /* 0x0006fc00010a7983 */ /* 0x000f280000300800 */
[----:B------:R-:W-:Y:S04]  /*39e00*/  STL [R1+0x6c4], R11 ;  /* 0x0006c40b01007387 */ /* 0x000fe80000100800 */
[----:B------:R-:W4:Y:S04]  /*39e10*/  LDL.LU R18, [R1+0x6f0] ;  /* 0x0006f00001127983 */ /* 0x000f280000300800 */
[----:B------:R0:W-:Y:S01]  /*39e20*/  STL [R1+0x1c], R13 ;  /* 0x00001c0d01007387 */ /* 0x0001e20000100800 */
[----:B------:R-:W-:-:S03]  /*39e30*/  IADD3 R19, P2, PT, R5, R19, RZ ;  /* 0x0000001305137210 */ /* 0x000fc60007f5e0ff */
[----:B0-----:R-:W4:Y:S04]  /*39e40*/  LDL.LU R13, [R1+0x6f8] ;  /* 0x0006f800010d7983 */ /* 0x001f280000300800 */
[----:B------:R-:W-:Y:S04]  /*39e50*/  STL [R1+0x6cc], R14 ;  /* 0x0006cc0e01007387 */ /* 0x000fe80000100800 */
[----:B------:R0:W-:Y:S04]  /*39e60*/  STL [R1+0x6c0], R20 ;  /* 0x0006c01401007387 */ /* 0x0001e80000100800 */
[----:B------:R-:W-:Y:S04]  /*39e70*/  STL [R1+0x6e4], R22 ;  /* 0x0006e41601007387 */ /* 0x000fe80000100800 */
[----:B------:R-:W4:Y:S04]  /*39e80*/  LDL.LU R11, [R1+0x704] ;  /* 0x00070400010b7983 */ /* 0x000f280000300800 */
[----:B------:R0:W-:Y:S01]  /*39e90*/  STL [R1+0x6c8], R15 ;  /* 0x0006c80f01007387 */ /* 0x0001e20000100800 */
[----:B------:R-:W-:Y:S01]  /*39ea0*/  IADD3 R17, P3, PT, R5, R17, RZ ;  /* 0x0000001105117210 */ /* 0x000fe20007f7e0ff */
[----:B-1----:R-:W-:Y:S01]  /*39eb0*/  @!P4 IMAD.MOV.U32 R8, RZ, RZ, R19 ;  /* 0x000000ffff08c224 */ /* 0x002fe200078e0013 */
[----:B------:R-:W-:Y:S01]  /*39ec0*/  PRMT R12, RZ, 0x7610, R12 ;  /* 0x00007610ff0c7816 */ /* 0x000fe2000000000c */
[----:B--2---:R1:W-:Y:S04]  /*39ed0*/  STL [R1+0xe94], R3 ;  /* 0x000e940301007387 */ /* 0x0043e80000100800 */
[----:B------:R-:W-:Y:S04]  /*39ee0*/  STL [R1+0x24], R24 ;  /* 0x0000241801007387 */ /* 0x000fe80000100800 */
[----:B0-----:R-:W2:Y:S04]  /*39ef0*/  LDL.LU R20, [R1+0x700] ;  /* 0x0007000001147983 */ /* 0x001ea80000300800 */
[----:B------:R-:W-:Y:S04]  /*39f00*/  STL [R1+0x6e0], R23 ;  /* 0x0006e01701007387 */ /* 0x000fe80000100800 */
[----:B------:R-:W2:Y:S04]  /*39f10*/  LDL.LU R15, [R1+0x70c] ;  /* 0x00070c00010f7983 */ /* 0x000ea80000300800 */
[----:B------:R-:W2:Y:S04]  /*39f20*/  LDL.LU R14, [R1+0x724] ;  /* 0x00072400010e7983 */ /* 0x000ea80000300800 */
[----:B---3--:R-:W-:Y:S01]  /*39f30*/  STL [R1+0xe98], R0 ;  /* 0x000e980001007387 */ /* 0x008fe20000100800 */
[----:B-1----:R-:W-:-:S03]  /*39f40*/  PRMT R3, RZ, 0x7610, R3 ;  /* 0x00007610ff037816 */ /* 0x002fc60000000003 */
[----:B----4-:R0:W-:Y:S01]  /*39f50*/  STL [R1+0x10], R16 ;  /* 0x0000101001007387 */ /* 0x0101e20000100800 */
[----:B------:R-:W-:-:S04]  /*39f60*/  IMAD.X R21, R6, 0x1, R21, P2 ;  /* 0x0000000106157824 */ /* 0x000fc800010e0615 */
[----:B------:R-:W-:Y:S01]  /*39f70*/  @!P4 IMAD.MOV.U32 R9, RZ, RZ, R21 ;  /* 0x000000ffff09c224 */ /* 0x000fe200078e0015 */
[----:B0-----:R-:W3:Y:S04]  /*39f80*/  LDL.LU R16, [R1+0x708] ;  /* 0x0007080001107983 */ /* 0x001ee80000300800 */
[----:B------:R0:W4:Y:S01]  /*39f90*/  @!P4 LDG.E.U8 R12, desc[UR42][R8.64] ;  /* 0x0000002a080cc981 */ /* 0x000122000c1e1100 */
[----:B------:R-:W-:Y:S02]  /*39fa0*/  IMAD.X R18, R6, 0x1, R18, P3 ;  /* 0x0000000106127824 */ /* 0x000fe400018e0612 */
[----:B0-----:R-:W-:Y:S02]  /*39fb0*/  @!P4 IMAD.MOV.U32 R8, RZ, RZ, R17 ;  /* 0x000000ffff08c224 */ /* 0x001fe400078e0011 */
[----:B------:R-:W-:-:S05]  /*39fc0*/  @!P4 IMAD.MOV.U32 R9, RZ, RZ, R18 ;  /* 0x000000ffff09c224 */ /* 0x000fca00078e0012 */
[----:B------:R0:W4:Y:S01]  /*39fd0*/  @!P4 LDG.E.U8 R3, desc[UR42][R8.64] ;  /* 0x0000002a0803c981 */ /* 0x000122000c1e1100 */
[----:B------:R-:W-:Y:S02]  /*39fe0*/  IADD3 R10, P2, PT, R5, R10, RZ ;  /* 0x0000000a050a7210 */ /* 0x000fe40007f5e0ff */
[----:B------:R-:W-:-:S03]  /*39ff0*/  PRMT R4, RZ, 0x7610, R4 ;  /* 0x00007610ff047816 */ /* 0x000fc60000000004 */
[----:B------:R-:W-:Y:S02]  /*3a000*/  IMAD.X R13, R6, 0x1, R13, P2 ;  /* 0x00000001060d7824 */ /* 0x000fe400010e060d */
[----:B0-----:R-:W-:Y:S02]  /*3a010*/  @!P4 IMAD.MOV.U32 R8, RZ, RZ, R10 ;  /* 0x000000ffff08c224 */ /* 0x001fe400078e000a */
[----:B------:R-:W-:Y:S01]  /*3a020*/  @!P4 IMAD.MOV.U32 R9, RZ, RZ, R13 ;  /* 0x000000ffff09c224 */ /* 0x000fe200078e000d */
[----:B------:R-:W-:-:S04]  /*3a030*/  IADD3 R11, P2, PT, R5, R11, RZ ;  /* 0x0000000b050b7210 */ /* 0x000fc80007f5e0ff */
[----:B------:R0:W4:Y:S01]  /*3a040*/  @!P4 LDG.E.U8 R4, desc[UR42][R8.64] ;  /* 0x0000002a0804c981 */ /* 0x000122000c1e1100 */
[----:B------:R-:W-:-:S03]  /*3a050*/  PRMT R2, RZ, 0x7610, R2 ;  /* 0x00007610ff027816 */ /* 0x000fc60000000002 */
[----:B------:R-:W-:Y:S01]  /*3a060*/  STL [R1+0x6ec], R19 ;  /* 0x0006ec1301007387 */ /* 0x000fe20000100800 */
[----:B------:R-:W-:-:S03]  /*3a070*/  PRMT R92, RZ, 0x7610, R92 ;  /* 0x00007610ff5c7816 */ /* 0x000fc6000000005c */
[----:B------:R-:W4:Y:S01]  /*3a080*/  LDL.LU R0, [R1+0x720] ;  /* 0x0007200001007983 */ /* 0x000f220000300800 */
[----:B0-----:R-:W-:-:S03]  /*3a090*/  @!P4 IMAD.MOV.U32 R8, RZ, RZ, R11 ;  /* 0x000000ffff08c224 */ /* 0x001fc600078e000b */
[----:B------:R-:W-:Y:S04]  /*3a0a0*/  STL [R1+0x6f4], R17 ;  /* 0x0006f41101007387 */ /* 0x000fe80000100800 */
[----:B------:R-:W-:Y:S04]  /*3a0b0*/  STL [R1+0x6e8], R21 ;  /* 0x0006e81501007387 */ /* 0x000fe80000100800 */
[----:B------:R-:W-:Y:S04]  /*3a0c0*/  STL [R1+0x6fc], R10 ;  /* 0x0006fc0a01007387 */ /* 0x000fe80000100800 */
[----:B------:R-:W-:Y:S01]  /*3a0d0*/  STL [R1+0x6f0], R18 ;  /* 0x0006f01201007387 */ /* 0x000fe20000100800 */
[----:B--2---:R-:W-:-:S04]  /*3a0e0*/  IMAD.X R20, R6, 0x1, R20, P2 ;  /* 0x0000000106147824 */ /* 0x004fc800010e0614 */
[----:B------:R-:W-:Y:S01]  /*3a0f0*/  @!P4 IMAD.MOV.U32 R9, RZ, RZ, R20 ;  /* 0x000000ffff09c224 */ /* 0x000fe200078e0014 */
[----:B------:R-:W-:-:S04]  /*3a100*/  IADD3 R15, P3, PT, R5, R15, RZ ;  /* 0x0000000f050f7210 */ /* 0x000fc80007f7e0ff */
[----:B------:R0:W2:Y:S02]  /*3a110*/  @!P4 LDG.E.U8 R2, desc[UR42][R8.64] ;  /* 0x0000002a0802c981 */ /* 0x0000a4000c1e1100 */
[----:B0-----:R-:W-:Y:S02]  /*3a120*/  @!P4 IMAD.MOV.U32 R8, RZ, RZ, R15 ;  /* 0x000000ffff08c224 */ /* 0x001fe400078e000f */
[----:B---3--:R-:W-:-:S04]  /*3a130*/  IMAD.X R16, R6, 0x1, R16, P3 ;  /* 0x0000000106107824 */ /* 0x008fc800018e0610 */
[----:B------:R-:W-:Y:S01]  /*3a140*/  @!P4 IMAD.MOV.U32 R9, RZ, RZ, R16 ;  /* 0x000000ffff09c224 */ /* 0x000fe200078e0010 */
[----:B----4-:R0:W-:Y:S04]  /*3a150*/  STL [R1+0xc], R12 ;  /* 0x00000c0c01007387 */ /* 0x0101e80000100800 */
[----:B------:R1:W3:Y:S04]  /*3a160*/  @!P4 LDG.E.U8 R92, desc[UR42][R8.64] ;  /* 0x0000002a085cc981 */ /* 0x0002e8000c1e1100 */
[----:B0-----:R-:W4:Y:S04]  /*3a170*/  LDL.LU R12, [R1+0x72c] ;  /* 0x00072c00010c7983 */ /* 0x001f280000300800 */
[----:B------:R-:W4:Y:S04]  /*3a180*/  LDL.LU R17, [R1+0x734] ;  /* 0x0007340001117983 */ /* 0x000f280000300800 */
[----:B------:R0:W-:Y:S04]  /*3a190*/  STL [R1+0x6f8], R13 ;  /* 0x0006f80d01007387 */ /* 0x0001e80000100800 */
[----:B------:R-:W-:Y:S04]  /*3a1a0*/  STL [R1+0xe9c], R3 ;  /* 0x000e9c0301007387 */ /* 0x000fe80000100800 */
[----:B------:R-:W4:Y:S04]  /*3a1b0*/  LDL.LU R19, [R1+0x728] ;  /* 0x0007280001137983 */ /* 0x000f280000300800 */
[----:B------:R-:W4:Y:S04]  /*3a1c0*/  LDL.LU R18, [R1+0x730] ;  /* 0x0007300001127983 */ /* 0x000f280000300800 */
[----:B------:R1:W-:Y:S04]  /*3a1d0*/  STL [R1+0x704], R11 ;  /* 0x0007040b01007387 */ /* 0x0003e80000100800 */
[----:B0-----:R-:W4:Y:S04]  /*3a1e0*/  LDL.LU R13, [R1+0x738] ;  /* 0x00073800010d7983 */ /* 0x001f280000300800 */
[----:B------:R-:W4:Y:S01]  /*3a1f0*/  LDL.LU R10, [R1+0x73c] ;  /* 0x00073c00010a7983 */ /* 0x000f220000300800 */
[----:B------:R-:W-:-:S03]  /*3a200*/  IADD3 R14, P2, PT, R5, R14, RZ ;  /* 0x0000000e050e7210 */ /* 0x000fc60007f5e0ff */
[----:B------:R-:W-:Y:S02]  /*3a210*/  STL [R1+0xea0], R4 ;  /* 0x000ea00401007387 */ /* 0x000fe40000100800 */
[----:B------:R-:W-:Y:S02]  /*3a220*/  IMAD.X R0, R6, 0x1, R0, P2 ;  /* 0x0000000106007824 */ /* 0x000fe400010e0600 */
[----:B------:R-:W-:Y:S04]  /*3a230*/  STL [R1+0x70c], R15 ;  /* 0x00070c0f01007387 */ /* 0x000fe80000100800 */
[----:B------:R-:W-:Y:S04]  /*3a240*/  STL [R1+0x700], R20 ;  /* 0x0007001401007387 */ /* 0x000fe80000100800 */
[----:B------:R-:W-:Y:S04]  /*3a250*/  STL [R1+0x724], R14 ;  /* 0x0007240e01007387 */ /* 0x000fe80000100800 */
[----:B-1----:R-:W4:Y:S01]  /*3a260*/  LDL.LU R11, [R1+0x744] ;  /* 0x00074400010b7983 */ /* 0x002f220000300800 */
[----:B------:R-:W-:-:S03]  /*3a270*/  PRMT R90, RZ, 0x7610, R90 ;  /* 0x00007610ff5a7816 */ /* 0x000fc6000000005a */
[----:B------:R0:W-:Y:S01]  /*3a280*/  STL [R1+0x708], R16 ;  /* 0x0007081001007387 */ /* 0x0001e20000100800 */
[----:B------:R-:W-:Y:S02]  /*3a290*/  @!P4 IMAD.MOV.U32 R8, RZ, RZ, R14 ;  /* 0x000000ffff08c224 */ /* 0x000fe400078e000e */
[----:B------:R-:W-:Y:S01]  /*3a2a0*/  @!P4 IMAD.MOV.U32 R9, RZ, RZ, R0 ;  /* 0x000000ffff09c224 */ /* 0x000fe200078e0000 */
[----:B------:R-:W-:-:S04]  /*3a2b0*/  PRMT R88, RZ, 0x7610, R88 ;  /* 0x00007610ff587816 */ /* 0x000fc80000000058 */
[----:B------:R1:W4:Y:S01]  /*3a2c0*/  @!P4 LDG.E.U8 R90, desc[UR42][R8.64] ;  /* 0x0000002a085ac981 */ /* 0x000322000c1e1100 */
[----:B------:R-:W-:Y:S02]  /*3a2d0*/  PRMT R86, RZ, 0x7610, R86 ;  /* 0x00007610ff567816 */ /* 0x000fe40000000056 */
[----:B------:R-:W-:Y:S01]  /*3a2e0*/  PRMT R84, RZ, 0x7610, R84 ;  /* 0x00007610ff547816 */ /* 0x000fe20000000054 */
[----:B--2---:R-:W-:Y:S04]  /*3a2f0*/  STL [R1+0xea4], R2 ;  /* 0x000ea40201007387 */ /* 0x004fe80000100800 */
[----:B------:R-:W2:Y:S04]  /*3a300*/  LDL.LU R3, [R1+0x74c] ;  /* 0x00074c0001037983 */ /* 0x000ea80000300800 */
[----:B------:R0:W-:Y:S04]  /*3a310*/  STL [R1+0x720], R0 ;  /* 0x0007200001007387 */ /* 0x0001e80000100800 */
[----:B---3--:R-:W-:Y:S04]  /*3a320*/  STL [R1+0xea8], R92 ;  /* 0x000ea85c01007387 */ /* 0x008fe80000100800 */
[----:B0-----:R-:W3:Y:S01]  /*3a330*/  LDL.LU R16, [R1+0x740] ;  /* 0x0007400001107983 */ /* 0x001ee20000300800 */
[----:B----4-:R-:W-:-:S03]  /*3a340*/  IADD3 R12, P2, PT, R5, R12, RZ ;  /* 0x0000000c050c7210 */ /* 0x010fc60007f5e0ff */
[----:B------:R-:W4:Y:S01]  /*3a350*/  LDL.LU R15, [R1+0x748] ;  /* 0x00074800010f7983 */ /* 0x000f220000300800 */
[----:B------:R-:W-:Y:S01]  /*3a360*/  IADD3 R17, P3, PT, R5, R17, RZ ;  /* 0x0000001105117210 */ /* 0x000fe20007f7e0ff */
[----:B-1----:R-:W-:Y:S02]  /*3a370*/  @!P4 IMAD.MOV.U32 R8, RZ, RZ, R12 ;  /* 0x000000ffff08c224 */ /* 0x002fe400078e000c */
[----:B------:R-:W-:-:S04]  /*3a380*/  IMAD.X R19, R6, 0x1, R19, P2 ;  /* 0x0000000106137824 */ /* 0x000fc800010e0613 */
[----:B------:R-:W-:Y:S02]  /*3a390*/  @!P4 IMAD.MOV.U32 R9, RZ, RZ, R19 ;  /* 0x000000ffff09c224 */ /* 0x000fe400078e0013 */
[----:B------:R-:W-:-:S03]  /*3a3a0*/  IMAD.X R18, R6, 0x1, R18, P3 ;  /* 0x0000000106127824 */ /* 0x000fc600018e0612 */
[----:B------:R0:W4:Y:S02]  /*3a3b0*/  @!P4 LDG.E.U8 R88, desc[UR42][R8.64] ;  /* 0x0000002a0858c981 */ /* 0x000124000c1e1100 */
[----:B0-----:R-:W-:Y:S02]  /*3a3c0*/  @!P4 IMAD.MOV.U32 R8, RZ, RZ, R17 ;  /* 0x000000ffff08c224 */ /* 0x001fe400078e0011 */
[----:B------:R-:W-:-:S05]  /*3a3d0*/  @!P4 IMAD.MOV.U32 R9, RZ, RZ, R18 ;  /* 0x000000ffff09c224 */ /* 0x000fca00078e0012 */
[----:B------:R0:W4:Y:S01]  /*3a3e0*/  @!P4 LDG.E.U8 R86, desc[UR42][R8.64] ;  /* 0x0000002a0856c981 */ /* 0x000122000c1e1100 */
[----:B------:R-:W-:-:S05]  /*3a3f0*/  IADD3 R10, P2, PT, R5, R10, RZ ;  /* 0x0000000a050a7210 */ /* 0x000fca0007f5e0ff */
[----:B------:R-:W-:Y:S01]  /*3a400*/  IMAD.X R13, R6, 0x1, R13, P2 ;  /* 0x00000001060d7824 */ /* 0x000fe200010e060d */
[----:B------:R1:W-:Y:S01]  /*3a410*/  STL [R1+0x72c], R12 ;  /* 0x00072c0c01007387 */ /* 0x0003e20000100800 */
[----:B0-----:R-:W-:-:S03]  /*3a420*/  @!P4 IMAD.MOV.U32 R8, RZ, RZ, R10 ;  /* 0x000000ffff08c224 */ /* 0x001fc600078e000a */
[----:B------:R-:W4:Y:S01]  /*3a430*/  LDL.LU R14, [R1+0x760] ;  /* 0x00076000010e7983 */ /* 0x000f220000300800 */
[----:B------:R-:W-:-:S03]  /*3a440*/  @!P4 IMAD.MOV.U32 R9, RZ, RZ, R13 ;  /* 0x000000ffff09c224 */ /* 0x000fc600078e000d */
[----:B------:R-:W4:Y:S04]  /*3a450*/  LDL.LU R0, [R1+0x764] ;  /* 0x0007640001007983 */ /* 0x000f280000300800 */
[----:B------:R0:W4:Y:S01]  /*3a460*/  @!P4 LDG.E.U8 R84, desc[UR42][R8.64] ;  /* 0x0000002a0854c981 */ /* 0x000122000c1e1100 */
[----:B------:R-:W-:Y:S02]  /*3a470*/  IADD3 R11, P2, PT, R5, R11, RZ ;  /* 0x0000000b050b7210 */ /* 0x000fe40007f5e0ff */
[----:B------:R-:W-:Y:S01]  /*3a480*/  PRMT R82, RZ, 0x7610, R82 ;  /* 0x00007610ff527816 */ /* 0x000fe20000000052 */
[----:B------:R-:W-:Y:S02]  /*3a490*/  STL [R1+0xeac], R90 ;  /* 0x000eac5a01007387 */ /* 0x000fe40000100800 */
[----:B0-----:R-:W-:-:S02]  /*3a4a0*/  @!P4 IMAD.MOV.U32 R8, RZ, RZ, R11 ;  /* 0x000000ffff08c224 */ /* 0x001fc400078e000b */
[----:B------:R0:W-:Y:S01]  /*3a4b0*/  STL [R1+0x734], R17 ;  /* 0x0007341101007387 */ /* 0x0001e20000100800 */
[----:B------:R-:W-:-:S03]  /*3a4c0*/  PRMT R80, RZ, 0x7610, R80 ;  /* 0x00007610ff507816 */ /* 0x000fc60000000050 */
[----:B------:R-:W-:Y:S04]  /*3a4d0*/  STL [R1+0x728], R19 ;  /* 0x0007281301007387 */ /* 0x000fe80000100800 */
[----:B------:R-:W-:Y:S04]  /*3a4e0*/  STL [R1+0x73c], R10 ;  /* 0x00073c0a01007387 */ /* 0x000fe80000100800 */
[----:B-1----:R-:W4:Y:S04]  /*3a4f0*/  LDL.LU R12, [R1+0x76c] ;  /* 0x00076c00010c7983 */ /* 0x002f280000300800 */
[----:B------:R-:W-:Y:S01]  /*3a500*/  STL [R1+0x730], R18 ;  /* 0x0007301201007387 */ /* 0x000fe20000100800 */
[----:B--2---:R-:W-:Y:S01]  /*3a510*/  IADD3 R3, P3, PT, R5, R3, RZ ;  /* 0x0000000305037210 */ /* 0x004fe20007f7e0ff */
[----:B---3--:R-:W-:-:S04]  /*3a520*/  IMAD.X R16, R6, 0x1, R16, P2 ;  /* 0x0000000106107824 */ /* 0x008fc800010e0610 */
[----:B------:R-:W-:Y:S02]  /*3a530*/  @!P4 IMAD.MOV.U32 R9, RZ, RZ, R16 ;  /* 0x000000ffff09c224 */ /* 0x000fe400078e0010 */
[----:B----4-:R-:W-:-:S03]  /*3a540*/  IMAD.X R15, R6, 0x1, R15, P3 ;  /* 0x00000001060f7824 */ /* 0x010fc600018e060f */
[----:B------:R1:W2:Y:S02]  /*3a550*/  @!P4 LDG.E.U8 R82, desc[UR42][R8.64] ;  /* 0x0000002a0852c981 */ /* 0x0002a4000c1e1100 */
[----:B-1----:R-:W-:Y:S02]  /*3a560*/  @!P4 IMAD.MOV.U32 R8, RZ, RZ, R3 ;  /* 0x000000ffff08c224 */ /* 0x002fe400078e0003 */
[----:B------:R-:W-:-:S05]  /*3a570*/  @!P4 IMAD.MOV.U32 R9, RZ, RZ, R15 ;  /* 0x000000ffff09c224 */ /* 0x000fca00078e000f */
[----:B------:R1:W3:Y:S04]  /*3a580*/  @!P4 LDG.E.U8 R80, desc[UR42][R8.64] ;  /* 0x0000002a0850c981 */ /* 0x0002e8000c1e1100 */
[----:B------:R-:W-:Y:S04]  /*3a590*/  STL [R1+0xeb0], R88 ;  /* 0x000eb05801007387 */ /* 0x000fe80000100800 */
[----:B------:R-:W4:Y:S04]  /*3a5a0*/  LDL.LU R2, [R1+0x774] ;  /* 0x0007740001027983 */ /* 0x000f280000300800 */
[----:B------:R0:W-:Y:S04]  /*3a5b0*/  STL [R1+0x738], R13 ;  /* 0x0007380d01007387 */ /* 0x0001e80000100800 */
[----:B------:R-:W-:Y:S04]  /*3a5c0*/  STL [R1+0xeb4], R86 ;  /* 0x000eb45601007387 */ /* 0x000fe80000100800 */
[----:B0-----:R-:W4:Y:S04]  /*3a5d0*/  LDL.LU R17, [R1+0x768] ;  /* 0x0007680001117983 */ /* 0x001f280000300800 */
[----:B------:R-:W4:Y:S04]  /*3a5e0*/  LDL.LU R4, [R1+0x770] ;  /* 0x0007700001047983 */ /* 0x000f280000300800 */
[----:B------:R0:W-:Y:S04]  /*3a5f0*/  STL [R1+0x744], R11 ;  /* 0x0007440b01007387 */ /* 0x0001e80000100800 */
[----:B------:R-:W4:Y:S04]  /*3a600*/  LDL.LU R13, [R1+0x778] ;  /* 0x00077800010d7983 */ /* 0x000f280000300800 */
[----:B------:R-:W4:Y:S01]  /*3a610*/  LDL.LU R10, [R1+0x77c] ;  /* 0x00077c00010a7983 */ /* 0x000f220000300800 */
[----:B------:R-:W-:-:S03]  /*3a620*/  IADD3 R0, P2, PT, R5, R0, RZ ;  /* 0x0000000005007210 */ /* 0x000fc60007f5e0ff */
[----:B------:R-:W-:Y:S04]  /*3a630*/  STL [R1+0xeb8], R84 ;  /* 0x000eb85401007387 */ /* 0x000fe80000100800 */
[----:B------:R-:W-:Y:S04]  /*3a640*/  STL [R1+0x74c], R3 ;  /* 0x00074c0301007387 */ /* 0x000fe80000100800 */
[----:B------:R-:W-:Y:S04]  /*3a650*/  STL [R1+0x740], R16 ;  /* 0x0007401001007387 */ /* 0x000fe80000100800 */
[----:B------:R-:W-:Y:S04]  /*3a660*/  STL [R1+0x764], R0 ;  /* 0x0007640001007387 */ /* 0x000fe80000100800 */
[----:B0-----:R-:W4:Y:S01]  /*3a670*/  LDL.LU R11, [R1+0x784] ;  /* 0x00078400010b7983 */ /* 0x001f220000300800 */
[----:B------:R-:W-:-:S03]  /*3a680*/  IMAD.X R14, R6, 0x1, R14, P2 ;  /* 0x00000001060e7824 */ /* 0x000fc600010e060e */
[----:B------:R0:W-:Y:S01]  /*3a690*/  STL [R1+0x748], R15 ;  /* 0x0007480f01007387 */ /* 0x0001e20000100800 */
[----:B------:R-:W-:Y:S01]  /*3a6a0*/  IADD3 R12, P2, PT, R5, R12, RZ ;  /* 0x0000000c050c7210 */ /* 0x000fe20007f5e0ff */
[----:B-1----:R-:W-:Y:S01]  /*3a6b0*/  @!P4 IMAD.MOV.U32 R8, RZ, RZ, R0 ;  /* 0x000000ffff08c224 */ /* 0x002fe200078e0000 */
[----:B------:R-:W-:Y:S01]  /*3a6c0*/  PRMT R78, RZ, 0x7610, R78 ;  /* 0x00007610ff4e7816 */ /* 0x000fe2000000004e */
[----:B------:R-:W-:Y:S01]  /*3a6d0*/  @!P4 IMAD.MOV.U32 R9, RZ, RZ, R14 ;  /* 0x000000ffff09c224 */ /* 0x000fe200078e000e */
[----:B------:R-:W-:-:S04]  /*3a6e0*/  PRMT R76, RZ, 0x7610, R76 ;  /* 0x00007610ff4c7816 */ /* 0x000fc8000000004c */
[----:B------:R1:W4:Y:S01]  /*3a6f0*/  @!P4 LDG.E.U8 R78, desc[UR42][R8.64] ;  /* 0x0000002a084ec981 */ /* 0x000322000c1e1100 */
[----:B------:R-:W-:Y:S01]  /*3a700*/  PRMT R74, RZ, 0x7610, R74 ;  /* 0x00007610ff4a7816 */ /* 0x000fe2000000004a */
[----:B-1----:R-:W-:Y:S02]  /*3a710*/  @!P4 IMAD.MOV.U32 R8, RZ, RZ, R12 ;  /* 0x000000ffff08c224 */ /* 0x002fe400078e000c */
[----:B--2---:R-:W-:Y:S04]  /*3a720*/  STL [R1+0xebc], R82 ;  /* 0x000ebc5201007387 */ /* 0x004fe80000100800 */
[----:B------:R-:W2:Y:S04]  /*3a730*/  LDL.LU R18, [R1+0x780] ;  /* 0x0007800001127983 */ /* 0x000ea80000300800 */
[----:B------:R1:W-:Y:S04]  /*3a740*/  STL [R1+0x760], R14 ;  /* 0x0007600e01007387 */ /* 0x0003e80000100800 */
[----:B0-----:R-:W2:Y:S04]  /*3a750*/  LDL.LU R15, [R1+0x78c] ;  /* 0x00078c00010f7983 */ /* 0x001ea80000300800 */
[----:B------:R-:W2:Y:S04]  /*3a760*/  LDL.LU R3, [R1+0x7a4] ;  /* 0x0007a40001037983 */ /* 0x000ea80000300800 */
[----:B---3--:R-:W-:Y:S04]  /*3a770*/  STL [R1+0xec0], R80 ;  /* 0x000ec05001007387 */ /* 0x008fe80000100800 */
[----:B------:R-:W3:Y:S01]  /*3a780*/  LDL.LU R16, [R1+0x788] ;  /* 0x0007880001107983 */ /* 0x000ee20000300800 */
[----:B----4-:R-:W-:-:S03]  /*3a790*/  IADD3 R2, P3, PT, R5, R2, RZ ;  /* 0x0000000205027210 */ /* 0x010fc60007f7e0ff */
[----:B-1----:R-:W4:Y:S04]  /*3a7a0*/  LDL.LU R14, [R1+0x7a0] ;  /* 0x0007a000010e7983 */ /* 0x002f280000300800 */
[----:B------:R0:W-:Y:S04]  /*3a7b0*/  STL [R1+0x76c], R12 ;  /* 0x00076c0c01007387 */ /* 0x0001e80000100800 */
[----:B------:R-:W4:Y:S01]  /*3a7c0*/  LDL.LU R0, [R1+0x7ac] ;  /* 0x0007ac0001007983 */ /* 0x000f220000300800 */
[----:B------:R-:W-:-:S04]  /*3a7d0*/  IMAD.X R17, R6, 0x1, R17, P2 ;  /* 0x0000000106117824 */ /* 0x000fc800010e0611 */
[----:B------:R-:W-:Y:S02]  /*3a7e0*/  @!P4 IMAD.MOV.U32 R9, RZ, RZ, R17 ;  /* 0x000000ffff09c224 */ /* 0x000fe400078e0011 */
[----:B------:R-:W-:Y:S01]  /*3a7f0*/  IMAD.X R4, R6, 0x1, R4, P3 ;  /* 0x0000000106047824 */ /* 0x000fe200018e0604 */
[----:B------:R1:W-:Y:S04]  /*3a800*/  STL [R1+0x774], R2 ;  /* 0x0007740201007387 */ /* 0x0003e80000100800 */
[----:B------:R-:W-:Y:S04]  /*3a810*/  STL [R1+0x768], R17 ;  /* 0x0007681101007387 */ /* 0x000fe80000100800 */
[----:B------:R0:W4:Y:S01]  /*3a820*/  @!P4 LDG.E.U8 R76, desc[UR42][R8.64] ;  /* 0x0000002a084cc981 */ /* 0x000122000c1e1100 */
[----:B------:R-:W-:-:S05]  /*3a830*/  IADD3 R10, P2, PT, R5, R10, RZ ;  /* 0x0000000a050a7210 */ /* 0x000fca0007f5e0ff */
[----:B------:R-:W-:Y:S01]  /*3a840*/  IMAD.X R13, R6, 0x1, R13, P2 ;  /* 0x00000001060d7824 */ /* 0x000fe200010e060d */
[----:B------:R-:W-:Y:S01]  /*3a850*/  STL [R1+0x77c], R10 ;  /* 0x00077c0a01007387 */ /* 0x000fe20000100800 */
[----:B0-----:R-:W-:-:S03]  /*3a860*/  @!P4 IMAD.MOV.U32 R8, RZ, RZ, R2 ;  /* 0x000000ffff08c224 */ /* 0x001fc600078e0002 */
[----:B------:R-:W4:Y:S01]  /*3a870*/  LDL.LU R12, [R1+0x7b4] ;  /* 0x0007b400010c7983 */ /* 0x000f220000300800 */
[----:B------:R-:W-:-:S03]  /*3a880*/  @!P4 IMAD.MOV.U32 R9, RZ, RZ, R4 ;  /* 0x000000ffff09c224 */ /* 0x000fc600078e0004 */
[----:B------:R0:W-:Y:S04]  /*3a890*/  STL [R1+0x770], R4 ;  /* 0x0007700401007387 */ /* 0x0001e80000100800 */
[----:B-1----:R-:W4:Y:S04]  /*3a8a0*/  LDL.LU R2, [R1+0x7a8] ;  /* 0x0007a80001027983 */ /* 0x002f280000300800 */
[----:B------:R1:W-:Y:S04]  /*3a8b0*/  STL [R1+0x778], R13 ;  /* 0x0007780d01007387 */ /* 0x0003e80000100800 */
[----:B0-----:R-:W4:Y:S04]  /*3a8c0*/  LDL.LU R4, [R1+0x7bc] ;  /* 0x0007bc0001047983 */ /* 0x001f280000300800 */
[----:B------:R0:W4:Y:S02]  /*3a8d0*/  @!P4 LDG.E.U8 R74, desc[UR42][R8.64] ;  /* 0x0000002a084ac981 */ /* 0x000124000c1e1100 */
[----:B0-----:R-:W-:-:S02]  /*3a8e0*/  @!P4 IMAD.MOV.U32 R9, RZ, RZ, R13 ;  /* 0x000000ffff09c224 */ /* 0x001fc400078e000d */
[----:B-1----:R-:W4:Y:S01]  /*3a8f0*/  LDL.LU R13, [R1+0x7b0] ;  /* 0x0007b000010d7983 */ /* 0x002f220000300800 */
[----:B------:R-:W-:-:S03]  /*3a900*/  @!P4 IMAD.MOV.U32 R8, RZ, RZ, R10 ;  /* 0x000000ffff08c224 */ /* 0x000fc600078e000a */
[----:B------:R-:W4:Y:S01]  /*3a910*/  LDL.LU R10, [R1+0x7b8] ;  /* 0x0007b800010a7983 */ /* 0x000f220000300800 */
[----:B------:R-:W-:-:S05]  /*3a920*/  IADD3 R11, P2, PT, R5, R11, RZ ;  /* 0x0000000b050b7210 */ /* 0x000fca0007f5e0ff */
[----:B------:R0:W-:Y:S04]  /*3a930*/  STL [R1+0x784], R11 ;  /* 0x0007840b01007387 */ /* 0x0001e80000100800 */
[----:B------:R-:W4:Y:S01]  /*3a940*/  LDL.LU R17, [R1+0x7c4] ;  /* 0x0007c40001117983 */ /* 0x000f220000300800 */
[----:B------:R-:W-:Y:S02]  /*3a950*/  PRMT R72, RZ, 0x7610, R72 ;  /* 0x00007610ff487816 */ /* 0x000fe40000000048 */
[----:B------:R-:W-:-:S04]  /*3a960*/  PRMT R70, RZ, 0x7610, R70 ;  /* 0x00007610ff467816 */ /* 0x000fc80000000046 */
[----:B------:R1:W4:Y:S01]  /*3a970*/  @!P4 LDG.E.U8 R72, desc[UR42][R8.64] ;  /* 0x0000002a0848c981 */ /* 0x000322000c1e1100 */
[----:B------:R-:W-:Y:S01]  /*3a980*/  PRMT R68, RZ, 0x7610, R68 ;  /* 0x00007610ff447816 */ /* 0x000fe20000000044 */
[----:B-1----:R-:W-:Y:S01]  /*3a990*/  @!P4 IMAD.MOV.U32 R8, RZ, RZ, R11 ;  /* 0x000000ffff08c224 */ /* 0x002fe200078e000b */
[----:B------:R-:W-:Y:S02]  /*3a9a0*/  PRMT R66, RZ, 0x7610, R66 ;  /* 0x00007610ff427816 */ /* 0x000fe40000000042 */
[----:B------:R-:W-:Y:S02]  /*3a9b0*/  PRMT R64, RZ, 0x7610, R64 ;  /* 0x00007610ff407816 */ /* 0x000fe40000000040 */
[----:B------:R-:W-:Y:S01]  /*3a9c0*/  PRMT R62, RZ, 0x7610, R62 ;  /* 0x00007610ff3e7816 */ /* 0x000fe2000000003e */
[----:B--2---:R-:W-:-:S04]  /*3a9d0*/  IMAD.X R18, R6, 0x1, R18, P2 ;  /* 0x0000000106127824 */ /* 0x004fc800010e0612 */
[----:B------:R-:W-:Y:S01]  /*3a9e0*/  @!P4 IMAD.MOV.U32 R9, RZ, RZ, R18 ;  /* 0x000000ffff09c224 */ /* 0x000fe200078e0012 */
[----:B------:R-:W-:-:S04]  /*3a9f0*/  IADD3 R15, P3, PT, R5, R15, RZ ;  /* 0x0000000f050f7210 */ /* 0x000fc80007f7e0ff */
[----:B------:R1:W2:Y:S01]  /*3aa00*/  @!P4 LDG.E.U8 R70, desc[UR42][R8.64] ;  /* 0x0000002a0846c981 */ /* 0x0002a2000c1e1100 */
[----:B------:R-:W-:-:S03]  /*3aa10*/  IADD3 R3, P2, PT, R5, R3, RZ ;  /* 0x0000000305037210 */ /* 0x000fc60007f5e0ff */
[----:B------:R-:W-:Y:S04]  /*3aa20*/  STL [R1+0x78c], R15 ;  /* 0x00078c0f01007387 */ /* 0x000fe80000100800 */
[----:B------:R4:W-:Y:S01]  /*3aa30*/  STL [R1+0x780], R18 ;  /* 0x0007801201007387 */ /* 0x0009e20000100800 */
[----:B---3--:R-:W-:-:S03]  /*3aa40*/  IMAD.X R16, R6, 0x1, R16, P3 ;  /* 0x0000000106107824 */ /* 0x008fc600018e0610 */
[----:B------:R-:W-:Y:S01]  /*3aa50*/  STL [R1+0x7a4], R3 ;  /* 0x0007a40301007387 */ /* 0x000fe20000100800 */
[----:B-1----:R-:W-:Y:S02]  /*3aa60*/  @!P4 IMAD.MOV.U32 R8, RZ, RZ, R15 ;  /* 0x000000ffff08c224 */ /* 0x002fe400078e000f */
[----:B----4-:R-:W-:Y:S01]  /*3aa70*/  IMAD.X R14, R6, 0x1, R14, P2 ;  /* 0x00000001060e7824 */ /* 0x010fe200010e060e */
[----:B0-----:R-:W3:Y:S01]  /*3aa80*/  LDL.LU R11, [R1+0x7cc] ;  /* 0x0007cc00010b7983 */ /* 0x001ee20000300800 */
[----:B------:R-:W-:-:S03]  /*3aa90*/  @!P4 IMAD.MOV.U32 R9, RZ, RZ, R16 ;  /* 0x000000ffff09c224 */ /* 0x000fc600078e0010 */
[----:B------:R-:W-:Y:S04]  /*3aaa0*/  STL [R1+0x788], R16 ;  /* 0x0007881001007387 */ /* 0x000fe80000100800 */
[----:B------:R-:W4:Y:S01]  /*3aab0*/  LDL.LU R18, [R1+0x7c0] ;  /* 0x0007c00001127983 */ /* 0x000f220000300800 */
[----:B------:R-:W-:-:S03]  /*3aac0*/  IADD3 R0, P2, PT, R5, R0, RZ ;  /* 0x0000000005007210 */ /* 0x000fc60007f5e0ff */
[----:B------:R0:W-:Y:S04]  /*3aad0*/  STL [R1+0x7a0], R14 ;  /* 0x0007a00e01007387 */ /* 0x0001e80000100800 */
[----:B------:R1:W2:Y:S04]  /*3aae0*/  @!P4 LDG.E.U8 R68, desc[UR42][R8.64] ;  /* 0x0000002a0844c981 */ /* 0x0002a8000c1e1100 */
[----:B------:R-:W2:Y:S01]  /*3aaf0*/  LDL.LU R15, [R1+0x7e4] ;  /* 0x0007e400010f7983 */ /* 0x000ea20000300800 */
[----:B-1----:R-:W-:Y:S02]  /*3ab00*/  @!P4 IMAD.MOV.U32 R8, RZ, RZ, R3 ;  /* 0x000000ffff08c224 */ /* 0x002fe400078e0003 */
[----:B------:R-:W-:-:S02]  /*3ab10*/  @!P4 IMAD.MOV.U32 R9, RZ, RZ, R14 ;  /* 0x000000ffff09c224 */ /* 0x000fc400078e000e */
[----:B0-----:R-:W2:Y:S04]  /*3ab20*/  LDL.LU R14, [R1+0x7c8] ;  /* 0x0007c800010e7983 */ /* 0x001ea80000300800 */
[----:B------:R-:W2:Y:S01]  /*3ab30*/  LDL.LU R16, [R1+0x7e0] ;  /* 0x0007e00001107983 */ /* 0x000ea20000300800 */
[----:B------:R-:W-:-:S03]  /*3ab40*/  IADD3 R12, P3, PT, R5, R12, RZ ;  /* 0x0000000c050c7210 */ /* 0x000fc60007f7e0ff */
[----:B------:R-:W-:Y:S04]  /*3ab50*/  STL [R1+0x7ac], R0 ;  /* 0x0007ac0001007387 */ /* 0x000fe80000100800 */
[----:B------:R0:W2:Y:S01]  /*3ab60*/  @!P4 LDG.E.U8 R66, desc[UR42][R8.64] ;  /* 0x0000002a0842c981 */ /* 0x0000a2000c1e1100 */
[----:B------:R-:W-:-:S03]  /*3ab70*/  IMAD.X R2, R6, 0x1, R2, P2 ;  /* 0x0000000106027824 */ /* 0x000fc600010e0602 */
[----:B------:R-:W2:Y:S01]  /*3ab80*/  LDL.LU R3, [R1+0x7ec] ;  /* 0x0007ec0001037983 */ /* 0x000ea20000300800 */
[----:B------:R-:W-:Y:S01]  /*3ab90*/  IADD3 R4, P2, PT, R5, R4, RZ ;  /* 0x0000000405047210 */ /* 0x000fe20007f5e0ff */
[----:B0-----:R-:W-:Y:S02]  /*3aba0*/  @!P4 IMAD.MOV.U32 R8, RZ, RZ, R0 ;  /* 0x000000ffff08c224 */ /* 0x001fe400078e0000 */
[----:B------:R-:W-:Y:S01]  /*3abb0*/  STL [R1+0x7b4], R12 ;  /* 0x0007b40c01007387 */ /* 0x000fe20000100800 */
[----:B------:R-:W-:-:S03]  /*3abc0*/  @!P4 IMAD.MOV.U32 R9, RZ, RZ, R2 ;  /* 0x000000ffff09c224 */ /* 0x000fc600078e0002 */
[----:B------:R0:W-:Y:S04]  /*3abd0*/  STL [R1+0x7a8], R2 ;  /* 0x0007a80201007387 */ /* 0x0001e80000100800 */
[----:B------:R-:W-:Y:S04]  /*3abe0*/  STL [R1+0x7bc], R4 ;  /* 0x0007bc0401007387 */ /* 0x000fe80000100800 */
[----:B------:R1:W2:Y:S01]  /*3abf0*/  @!P4 LDG.E.U8 R64, desc[UR42][R8.64] ;  /* 0x0000002a0840c981 */ /* 0x0002a2000c1e1100 */
[----:B------:R-:W-:-:S03]  /*3ac00*/  IMAD.X R13, R6, 0x1, R13, P3 ;  /* 0x00000001060d7824 */ /* 0x000fc600018e060d */
[----:B0-----:R-:W2:Y:S01]  /*3ac10*/  LDL.LU R2, [R1+0x7f4] ;  /* 0x0007f40001027983 */ /* 0x001ea20000300800 */
[----:B------:R-:W-:-:S03]  /*3ac20*/  IMAD.X R10, R6, 0x1, R10, P2 ;  /* 0x00000001060a7824 */ /* 0x000fc600010e060a */
[----:B------:R0:W-:Y:S01]  /*3ac30*/  STL [R1+0x7b0], R13 ;  /* 0x0007b00d01007387 */ /* 0x0001e20000100800 */
[----:B-1----:R-:W-:-:S03]  /*3ac40*/  @!P4 IMAD.MOV.U32 R8, RZ, RZ, R12 ;  /* 0x000000ffff08c224 */ /* 0x002fc600078e000c */
[----:B------:R-:W2:Y:S01]  /*3ac50*/  LDL.LU R0, [R1+0x7fc] ;  /* 0x0007fc0001007983 */ /* 0x000ea20000300800 */
[----:B------:R-:W-:-:S03]  /*3ac60*/  @!P4 IMAD.MOV.U32 R9, RZ, RZ, R13 ;  /* 0x000000ffff09c224 */ /* 0x000fc600078e000d */
[----:B------:R-:W2:Y:S04]  /*3ac70*/  LDL.LU R12, [R1+0x7e8] ;  /* 0x0007e800010c7983 */ /* 0x000ea80000300800 */
[----:B------:R1:W-:Y:S04]  /*3ac80*/  STL [R1+0x7b8], R10 ;  /* 0x0007b80a01007387 */ /* 0x0003e80000100800 */
[----:B0-----:R-:W2:Y:S04]  /*3ac90*/  LDL.LU R13, [R1+0x7f0] ;  /* 0x0007f000010d7983 */ /* 0x001ea80000300800 */
[----:B------:R0:W2:Y:S01]  /*3aca0*/  @!P4 LDG.E.U8 R62, desc[UR42][R8.64] ;  /* 0x0000002a083ec981 */ /* 0x0000a2000c1e1100 */
[----:B------:R-:W-:Y:S01]  /*3acb0*/  IADD3 R17, P2, PT, R5, R17, RZ ;  /* 0x0000001105117210 */ /* 0x000fe20007f5e0ff */
[----:B0-----:R-:W-:-:S02]  /*3acc0*/  @!P4 IMAD.MOV.U32 R8, RZ, RZ, R4 ;  /* 0x000000ffff08c224 */ /* 0x001fc400078e0004 */
[----:B------:R-:W2:Y:S01]  /*3acd0*/  LDL.LU R4, [R1+0x7f8] ;  /* 0x0007f80001047983 */ /* 0x000ea20000300800 */
[----:B------:R-:W-:-:S03]  /*3ace0*/  @!P4 IMAD.MOV.U32 R9, RZ, RZ, R10 ;  /* 0x000000ffff09c224 */ /* 0x000fc600078e000a */
[----:B------:R-:W-:Y:S04]  /*3acf0*/  STL [R1+0x7c4], R17 ;  /* 0x0007c41101007387 */ /* 0x000fe80000100800 */
[----:B-1----:R-:W2:Y:S01]  /*3ad00*/  LDL.LU R10, [R1+0x804] ;  /* 0x00080400010a7983 */ /* 0x002ea20000300800 */
[----:B------:R-:W-:Y:S02]  /*3ad10*/  PRMT R60, RZ, 0x7610, R60 ;  /* 0x00007610ff3c7816 */ /* 0x000fe4000000003c */
[----:B------:R-:W-:-:S04]  /*3ad20*/  PRMT R58, RZ, 0x7610, R58 ;  /* 0x00007610ff3a7816 */ /* 0x000fc8000000003a */
[----:B------:R0:W2:Y:S01]  /*3ad30*/  @!P4 LDG.E.U8 R60, desc[UR42][R8.64] ;  /* 0x0000002a083cc981 */ /* 0x0000a2000c1e1100 */
[----:B------:R-:W-:Y:S01]  /*3ad40*/  PRMT R56, RZ, 0x7610, R56 ;  /* 0x00007610ff387816 */ /* 0x000fe20000000038 */
[----:B0-----:R-:W-:Y:S01]  /*3ad50*/  @!P4 IMAD.MOV.U32 R8, RZ, RZ, R17 ;  /* 0x000000ffff08c224 */ /* 0x001fe200078e0011 */
[----:B------:R-:W-:Y:S02]  /*3ad60*/  PRMT R54, RZ, 0x7610, R54 ;  /* 0x00007610ff367816 */ /* 0x000fe40000000036 */
[----:B------:R-:W-:Y:S02]  /*3ad70*/  PRMT R52, RZ, 0x7610, R52 ;  /* 0x00007610ff347816 */ /* 0x000fe40000000034 */
[----:B------:R-:W-:Y:S02]  /*3ad80*/  PRMT R50, RZ, 0x7610, R50 ;  /* 0x00007610ff327816 */ /* 0x000fe40000000032 */
[----:B---3--:R-:W-:Y:S01]  /*3ad90*/  IADD3 R11, P3, PT, R5, R11, RZ ;  /* 0x0000000b050b7210 */ /* 0x008fe20007f7e0ff */
[----:B----4-:R-:W-:-:S04]  /*3ada0*/  IMAD.X R18, R6, 0x1, R18, P2 ;  /* 0x0000000106127824 */ /* 0x010fc800010e0612 */
[----:B------:R-:W-:Y:S01]  /*3adb0*/  @!P4 IMAD.MOV.U32 R9, RZ, RZ, R18 ;  /* 0x000000ffff09c224 */ /* 0x000fe200078e0012 */
[----:B------:R0:W-:Y:S04]  /*3adc0*/  STL [R1+0x7cc], R11 ;  /* 0x0007cc0b01007387 */ /* 0x0001e80000100800 */
[----:B------:R1:W3:Y:S01]  /*3add0*/  @!P4 LDG.E.U8 R58, desc[UR42][R8.64] ;  /* 0x0000002a083ac981 */ /* 0x0002e2000c1e1100 */
[----:B--2---:R-:W-:-:S03]  /*3ade0*/  IADD3 R15, P2, PT, R5, R15, RZ ;  /* 0x0000000f050f7210 */ /* 0x004fc60007f5e0ff */
[----:B------:R-:W-:Y:S01]  /*3adf0*/  STL [R1+0x7c0], R18 ;  /* 0x0007c01201007387 */ /* 0x000fe20000100800 */
[C---:B------:R-:W-:Y:S02]  /*3ae00*/  IMAD.X R14, R6.reuse, 0x1, R14, P3 ;  /* 0x00000001060e7824 */ /* 0x040fe400018e060e */
[----:B-1----:R-:W-:Y:S02]  /*3ae10*/  @!P4 IMAD.MOV.U32 R8, RZ, RZ, R11 ;  /* 0x000000ffff08c224 */ /* 0x002fe400078e000b */
[----:B------:R-:W-:Y:S02]  /*3ae20*/  IMAD.X R16, R6, 0x1, R16, P2 ;  /* 0x0000000106107824 */ /* 0x000fe400010e0610 */
[----:B------:R-:W-:Y:S01]  /*3ae30*/  @!P4 IMAD.MOV.U32 R9, RZ, RZ, R14 ;  /* 0x000000ffff09c224 */ /* 0x000fe200078e000e */
[----:B------:R-:W-:Y:S04]  /*3ae40*/  STL [R1+0x7e4], R15 ;  /* 0x0007e40f01007387 */ /* 0x000fe80000100800 */
[----:B------:R1:W-:Y:S04]  /*3ae50*/  STL [R1+0x7c8], R14 ;  /* 0x0007c80e01007387 */ /* 0x0003e80000100800 */
[----:B0-----:R-:W2:Y:S01]  /*3ae60*/  LDL.LU R11, [R1+0x800] ;  /* 0x00080000010b7983 */ /* 0x001ea20000300800 */
[----:B------:R-:W-:-:S03]  /*3ae70*/  IADD3 R3, P2, PT, R5, R3, RZ ;  /* 0x0000000305037210 */ /* 0x000fc60007f5e0ff */
[----:B------:R-:W-:Y:S04]  /*3ae80*/  STL [R1+0x7e0], R16 ;  /* 0x0007e01001007387 */ /* 0x000fe80000100800 */
[----:B------:R0:W4:Y:S04]  /*3ae90*/  @!P4 LDG.E.U8 R56, desc[UR42][R8.64] ;  /* 0x0000002a0838c981 */ /* 0x000128000c1e1100 */
[----:B------:R-:W3:Y:S04]  /*3aea0*/  LDL.LU R17, [R1+0x80c] ;  /* 0x00080c0001117983 */ /* 0x000ee80000300800 */
[----:B-1----:R-:W4:Y:S01]  /*3aeb0*/  LDL.LU R14, [R1+0x824] ;  /* 0x00082400010e7983 */ /* 0x002f220000300800 */
[----:B0-----:R-:W-:-:S02]  /*3aec0*/  @!P4 IMAD.MOV.U32 R8, RZ, RZ, R15 ;  /* 0x000000ffff08c224 */ /* 0x001fc400078e000f */
[----:B------:R-:W-:Y:S01]  /*3aed0*/  @!P4 IMAD.MOV.U32 R9, RZ, RZ, R16 ;  /* 0x000000ffff09c224 */ /* 0x000fe200078e0010 */
[----:B------:R-:W4:Y:S01]  /*3aee0*/  LDL.LU R18, [R1+0x808] ;  /* 0x0008080001127983 */ /* 0x000f220000300800 */
[----:B------:R-:W-:-:S03]  /*3aef0*/  IADD3 R2, P3, PT, R5, R2, RZ ;  /* 0x0000000205027210 */ /* 0x000fc60007f7e0ff */
[----:B------:R0:W4:Y:S04]  /*3af00*/  @!P4 LDG.E.U8 R54, desc[UR42][R8.64] ;  /* 0x0000002a0836c981 */ /* 0x000128000c1e1100 */
[----:B------:R-:W4:Y:S01]  /*3af10*/  LDL.LU R15, [R1+0x820] ;  /* 0x00082000010f7983 */ /* 0x000f220000300800 */
[----:B------:R-:W-:Y:S01]  /*3af20*/  IMAD.X R12, R6, 0x1, R12, P2 ;  /* 0x00000001060c7824 */ /* 0x000fe200010e060c */
[----:B------:R-:W-:Y:S01]  /*3af30*/  IADD3 R0, P2, PT, R5, R0, RZ ;  /* 0x0000000005007210 */ /* 0x000fe20007f5e0ff */
[----:B0-----:R-:W-:Y:S01]  /*3af40*/  @!P4 IMAD.MOV.U32 R8, RZ, RZ, R3 ;  /* 0x000000ffff08c224 */ /* 0x001fe200078e0003 */
[----:B------:R-:W-:Y:S01]  /*3af50*/  STL [R1+0x7ec], R3 ;  /* 0x0007ec0301007387 */ /* 0x000fe20000100800 */
[----:B------:R-:W-:-:S03]  /*3af60*/  @!P4 IMAD.MOV.U32 R9, RZ, RZ, R12 ;  /* 0x000000ffff09c224 */ /* 0x000fc600078e000c */
[----:B------:R-:W-:Y:S01]  /*3af70*/  STL [R1+0x7f4], R2 ;  /* 0x0007f40201007387 */ /* 0x000fe20000100800 */
[----:B------:R-:W-:-:S03]  /*3af80*/  IMAD.X R13, R6, 0x1, R13, P3 ;  /* 0x00000001060d7824 */ /* 0x000fc600018e060d */
[----:B------:R0:W-:Y:S04]  /*3af90*/  STL [R1+0x7e8], R12 ;  /* 0x0007e80c01007387 */ /* 0x0001e80000100800 */
[----:B------:R-:W-:Y:S04]  /*3afa0*/  STL [R1+0x7fc], R0 ;  /* 0x0007fc0001007387 */ /* 0x000fe80000100800 */
[----:B------:R1:W4:Y:S04]  /*3afb0*/  @!P4 LDG.E.U8 R52, desc[UR42][R8.64] ;  /* 0x0000002a0834c981 */ /* 0x000328000c1e1100 */
[----:B0-----:R-:W4:Y:S01]  /*3afc0*/  LDL.LU R12, [R1+0x82c] ;  /* 0x00082c00010c7983 */ /* 0x001f220000300800 */
[----:B------:R-:W-:-:S03]  /*3afd0*/  IMAD.X R4, R6, 0x1, R4, P2 ;  /* 0x0000000106047824 */ /* 0x000fc600010e0604 */
[----:B------:R0:W-:Y:S01]  /*3afe0*/  STL [R1+0x7f0], R13 ;  /* 0x0007f00d01007387 */ /* 0x0001e20000100800 */
[----:B-1----:R-:W-:Y:S02]  /*3aff0*/  @!P4 IMAD.MOV.U32 R8, RZ, RZ, R2 ;  /* 0x000000ffff08c224 */ /* 0x002fe400078e0002 */
[----:B------:R-:W-:Y:S01]  /*3b000*/  @!P4 IMAD.MOV.U32 R9, RZ, RZ, R13 ;  /* 0x000000ffff09c224 */ /* 0x000fe200078e000d */
[----:B------:R-:W4:Y:S04]  /*3b010*/  LDL.LU R3, [R1+0x834] ;  /* 0x0008340001037983 */ /* 0x000f280000300800 */
[----:B------:R1:W4:Y:S04]  /*3b020*/  @!P4 LDG.E.U8 R50, desc[UR42][R8.64] ;  /* 0x0000002a0832c981 */ /* 0x000328000c1e1100 */
[----:B0-----:R-:W4:Y:S04]  /*3b030*/  LDL.LU R13, [R1+0x828] ;  /* 0x00082800010d7983 */ /* 0x001f280000300800 */
[----:B------:R0:W-:Y:S01]  /*3b040*/  STL [R1+0x7f8], R4 ;  /* 0x0007f80401007387 */ /* 0x0001e20000100800 */
[----:B-1----:R-:W-:-:S03]  /*3b050*/  @!P4 IMAD.MOV.U32 R9, RZ, RZ, R4 ;  /* 0x000000ffff09c224 */ /* 0x002fc600078e0004 */
[----:B------:R-:W4:Y:S01]  /*3b060*/  LDL.LU R2, [R1+0x83c] ;  /* 0x00083c0001027983 */ /* 0x000f220000300800 */
[----:B------:R-:W-:-:S03]  /*3b070*/  IADD3 R10, P2, PT, R5, R10, RZ ;  /* 0x0000000a050a7210 */ /* 0x000fc60007f5e0ff */
[----:B0-----:R-:W4:Y:S04]  /*3b080*/  LDL.LU R4, [R1+0x830] ;  /* 0x0008300001047983 */ /* 0x001f280000300800 */
[----:B------:R-:W4:Y:S04]  /*3b090*/  LDL.LU R20, [R1+0x838] ;  /* 0x0008380001147983 */ /* 0x000f280000300800 */
[----:B------:R0:W-:Y:S04]  /*3b0a0*/  STL [R1+0x804], R10 ;  /* 0x0008040a01007387 */ /* 0x0001e80000100800 */
[----:B------:R-:W4:Y:S01]  /*3b0b0*/  LDL.LU R16, [R1+0x844] ;  /* 0x0008440001107983 */ /* 0x000f220000300800 */
[----:B------:R-:W-:Y:S01]  /*3b0c0*/  PRMT R7, RZ, 0x7610, R7 ;  /* 0x00007610ff077816 */ /* 0x000fe20000000007 */
[----:B------:R-:W-:Y:S01]  /*3b0d0*/  @!P4 IMAD.MOV.U32 R8, RZ, RZ, R0 ;  /* 0x000000ffff08c224 */ /* 0x000fe200078e0000 */
[----:B------:R-:W-:Y:S01]  /*3b0e0*/  PRMT R48, RZ, 0x7610, R48 ;  /* 0x00007610ff307816 */ /* 0x000fe20000000030 */
[----:B------:R-:W4:Y:S05]  /*3b0f0*/  LDL.LU R0, [R1+0x84c] ;  /* 0x00084c0001007983 */ /* 0x000f2a0000300800 */
[----:B------:R1:W4:Y:S02]  /*3b100*/  @!P4 LDG.E.U8 R48, desc[UR42][R8.64] ;  /* 0x0000002a0830c981 */ /* 0x000324000c1e1100 */
[----:B-1----:R-:W-:-:S02]  /*3b110*/  PRMT R8, RZ, 0x7610, R8 ;  /* 0x00007610ff087816 */ /* 0x002fc40000000008 */
[----:B------:R-:W-:Y:S01]  /*3b120*/  PRMT R9, RZ, 0x7610, R9 ;  /* 0x00007610ff097816 */ /* 0x000fe20000000009 */
[----:B--2---:R-:W-:-:S05]  /*3b130*/  IMAD.X R11, R6, 0x1, R11, P2 ;  /* 0x00000001060b7824 */ /* 0x004fca00010e060b */
[----:B------:R0:W2:Y:S01]  /*3b140*/  @!P4 LDG.E.U8 R7, desc[UR42][R10.64] ;  /* 0x0000002a0a07c981 */ /* 0x0000a2000c1e1100 */
[C---:B---3--:R-:W-:Y:S02]  /*3b150*/  IADD3 R17, P3, PT, R5.reuse, R17, RZ ;  /* 0x0000001105117210 */ /* 0x048fe40007f7e0ff */
[----:B----4-:R-:W-:-:S03]  /*3b160*/  IADD3 R14, P2, PT, R5, R14, RZ ;  /* 0x0000000e050e7210 */ /* 0x010fc60007f5e0ff */
[----:B------:R-:W-:Y:S01]  /*3b170*/  STL [R1+0x80c], R17 ;  /* 0x00080c1101007387 */ /* 0x000fe20000100800 */
[----:B------:R-:W-:-:S03]  /*3b180*/  IMAD.X R18, R6, 0x1, R18, P3 ;  /* 0x0000000106127824 */ /* 0x000fc600018e0612 */
[----:B------:R1:W-:Y:S01]  /*3b190*/  STL [R1+0x800], R11 ;  /* 0x0008000b01007387 */ /* 0x0003e20000100800 */
[----:B0-----:R-:W-:-:S03]  /*3b1a0*/  @!P4 IMAD.MOV.U32 R10, RZ, RZ, R17 ;  /* 0x000000ffff0ac224 */ /* 0x001fc600078e0011 */
[----:B------:R-:W-:Y:S01]  /*3b1b0*/  STL [R1+0x824], R14 ;  /* 0x0008240e01007387 */ /* 0x000fe20000100800 */
[----:B------:R-:W-:-:S03]  /*3b1c0*/  IMAD.X R15, R6, 0x1, R15, P2 ;  /* 0x00000001060f7824 */ /* 0x000fc600010e060f */
[----:B------:R0:W-:Y:S01]  /*3b1d0*/  STL [R1+0x808], R18 ;  /* 0x0008081201007387 */ /* 0x0001e20000100800 */
[----:B-1----:R-:W-:-:S03]  /*3b1e0*/  @!P4 IMAD.MOV.U32 R11, RZ, RZ, R18 ;  /* 0x000000ffff0bc224 */ /* 0x002fc600078e0012 */
[----:B------:R-:W3:Y:S04]  /*3b1f0*/  LDL.LU R17, [R1+0x840] ;  /* 0x0008400001117983 */ /* 0x000ee80000300800 */
[----:B------:R1:W-:Y:S04]  /*3b200*/  STL [R1+0x820], R15 ;  /* 0x0008200f01007387 */ /* 0x0003e80000100800 */
[----:B------:R-:W4:Y:S04]  /*3b210*/  LDL.LU R24, [R1+0x848] ;  /* 0x0008480001187983 */ /* 0x000f280000300800 */
[----:B------:R-:W2:Y:S04]  /*3b220*/  LDL.LU R21, [R1+0x864] ;  /* 0x0008640001157983 */ /* 0x000ea80000300800 */
[----:B------:R-:W2:Y:S04]  /*3b230*/  LDL.LU R22, [R1+0x860] ;  /* 0x0008600001167983 */ /* 0x000ea80000300800 */
[----:B0-----:R-:W2:Y:S04]  /*3b240*/  LDL.LU R18, [R1+0x86c] ;  /* 0x00086c0001127983 */ /* 0x001ea80000300800 */
[----:B------:R0:W2:Y:S01]  /*3b250*/  @!P4 LDG.E.U8 R8, desc[UR42][R10.64] ;  /* 0x0000002a0a08c981 */ /* 0x0000a2000c1e1100 */
[----:B------:R-:W-:-:S02]  /*3b260*/  IADD3 R12, P2, PT, R5, R12, RZ ;  /* 0x0000000c050c7210 */ /* 0x000fc40007f5e0ff */
[----:B------:R-:W-:-:S03]  /*3b270*/  IADD3 R3, P3, PT, R5, R3, RZ ;  /* 0x0000000305037210 */ /* 0x000fc60007f7e0ff */
[----:B------:R-:W-:Y:S01]  /*3b280*/  STL [R1+0x82c], R12 ;  /* 0x00082c0c01007387 */ /* 0x000fe20000100800 */
[----:B0-----:R-:W-:Y:S02]  /*3b290*/  @!P4 IMAD.MOV.U32 R10, RZ, RZ, R14 ;  /* 0x000000ffff0ac224 */ /* 0x001fe400078e000e */
[----:B------:R-:W-:Y:S02]  /*3b2a0*/  @!P4 IMAD.MOV.U32 R11, RZ, RZ, R15 ;  /* 0x000000ffff0bc224 */ /* 0x000fe400078e000f */
[----:B------:R-:W-:Y:S01]  /*3b2b0*/  IMAD.X R13, R6, 0x1, R13, P2 ;  /* 0x00000001060d7824 */ /* 0x000fe200010e060d */
[----:B------:R-:W-:Y:S01]  /*3b2c0*/  STL [R1+0x834], R3 ;  /* 0x0008340301007387 */ /* 0x000fe20000100800 */
[----:B------:R-:W-:-:S03]  /*3b2d0*/  @!P4 IMAD.MOV.U32 R14, RZ, RZ, R3 ;  /* 0x000000ffff0ec224 */ /* 0x000fc600078e0003 */
[----:B------:R0:W2:Y:S01]  /*3b2e0*/  @!P4 LDG.E.U8 R9, desc[UR42][R10.64] ;  /* 0x0000002a0a09c981 */ /* 0x0000a2000c1e1100 */
[----:B------:R-:W-:-:S03]  /*3b2f0*/  IADD3 R2, P2, PT, R5, R2, RZ ;  /* 0x0000000205027210 */ /* 0x000fc60007f5e0ff */
[----:B------:R-:W-:Y:S01]  /*3b300*/  STL [R1+0x828], R13 ;  /* 0x0008280d01007387 */ /* 0x000fe20000100800 */
[----:B------:R-:W-:-:S03]  /*3b310*/  IMAD.X R4, R6, 0x1, R4, P3 ;  /* 0x0000000106047824 */ /* 0x000fc600018e0604 */
[----:B------:R-:W-:Y:S01]  /*3b320*/  STL [R1+0x83c], R2 ;  /* 0x00083c0201007387 */ /* 0x000fe20000100800 */
[----:B0-----:R-:W-:Y:S01]  /*3b330*/  PRMT R11, RZ, 0x7610, R11 ;  /* 0x00007610ff0b7816 */ /* 0x001fe2000000000b */
[----:B-1----:R-:W-:Y:S02]  /*3b340*/  @!P4 IMAD.MOV.U32 R15, RZ, RZ, R4 ;  /* 0x000000ffff0fc224 */ /* 0x002fe400078e0004 */
[----:B------:R-:W2:Y:S04]  /*3b350*/  LDL.LU R19, [R1+0x868] ;  /* 0x0008680001137983 */ /* 0x000ea80000300800 */
[----:B------:R0:W-:Y:S01]  /*3b360*/  STL [R1+0x830], R4 ;  /* 0x0008300401007387 */ /* 0x0001e20000100800 */
[----:B------:R-:W-:Y:S01]  /*3b370*/  IMAD.X R20, R6, 0x1, R20, P2 ;  /* 0x0000000106147824 */ /* 0x000fe200010e0614 */
[----:B------:R-:W-:-:S02]  /*3b380*/  IADD3 R16, P3, PT, R5, R16, RZ ;  /* 0x0000001005107210 */ /* 0x000fc40007f7e0ff */
[----:B------:R1:W2:Y:S04]  /*3b390*/  @!P4 LDG.E.U8 R11, desc[UR42][R14.64] ;  /* 0x0000002a0e0bc981 */ /* 0x0002a8000c1e1100 */
[----:B0-----:R-:W2:Y:S04]  /*3b3a0*/  LDL.LU R4, [R1+0x870] ;  /* 0x0008700001047983 */ /* 0x001ea80000300800 */
[----:B------:R-:W2:Y:S01]  /*3b3b0*/  LDL.LU R3, [R1+0x874] ;  /* 0x0008740001037983 */ /* 0x000ea20000300800 */
[----:B-1----:R-:W-:-:S03]  /*3b3c0*/  @!P4 IMAD.MOV.U32 R15, RZ, RZ, R20 ;  /* 0x000000ffff0fc224 */ /* 0x002fc600078e0014 */
[----:B------:R0:W-:Y:S01]  /*3b3d0*/  STL [R1+0x838], R20 ;  /* 0x0008381401007387 */ /* 0x0001e20000100800 */
[----:B------:R-:W-:-:S03]  /*3b3e0*/  @!P4 IMAD.MOV.U32 R14, RZ, RZ, R2 ;  /* 0x000000ffff0ec224 */ /* 0x000fc600078e0002 */
[----:B0-----:R-:W2:Y:S04]  /*3b3f0*/  LDL.LU R20, [R1+0x878] ;  /* 0x0008780001147983 */ /* 0x001ea80000300800 */
[----:B------:R0:W-:Y:S04]  /*3b400*/  STL [R1+0x844], R16 ;  /* 0x0008441001007387 */ /* 0x0001e80000100800 */
[----:B------:R-:W2:Y:S01]  /*3b410*/  LDL.LU R2, [R1+0x87c] ;  /* 0x00087c0001027983 */ /* 0x000ea20000300800 */
[----:B------:R-:W-:Y:S02]  /*3b420*/  PRMT R10, RZ, 0x7610, R10 ;  /* 0x00007610ff0a7816 */ /* 0x000fe4000000000a */
[----:B------:R-:W-:-:S04]  /*3b430*/  IADD3 R0, P2, PT, R5, R0, RZ ;  /* 0x0000000005007210 */ /* 0x000fc80007f5e0ff */
[----:B------:R1:W2:Y:S04]  /*3b440*/  @!P4 LDG.E.U8 R10, desc[UR42][R12.64] ;  /* 0x0000002a0c0ac981 */ /* 0x0002a8000c1e1100 */
[----:B------:R-:W-:Y:S01]  /*3b450*/  STL [R1+0x84c], R0 ;  /* 0x00084c0001007387 */ /* 0x000fe20000100800 */
[----:B-1----:R-:W-:Y:S02]  /*3b460*/  PRMT R12, RZ, 0x7610, R12 ;  /* 0x00007610ff0c7816 */ /* 0x002fe4000000000c */
[----:B------:R-:W-:-:S04]  /*3b470*/  PRMT R13, RZ, 0x7610, R13 ;  /* 0x00007610ff0d7816 */ /* 0x000fc8000000000d */
[----:B------:R1:W2:Y:S02]  /*3b480*/  @!P4 LDG.E.U8 R12, desc[UR42][R14.64] ;  /* 0x0000002a0e0cc981 */ /* 0x0002a4000c1e1100 */
[----:B-1----:R-:W-:Y:S02]  /*3b490*/  PRMT R14, RZ, 0x7610, R14 ;  /* 0x00007610ff0e7816 */ /* 0x002fe4000000000e */
[----:B------:R-:W-:Y:S01]  /*3b4a0*/  PRMT R15, RZ, 0x7610, R15 ;  /* 0x00007610ff0f7816 */ /* 0x000fe2000000000f */
[----:B---3--:R-:W-:-:S05]  /*3b4b0*/  IMAD.X R17, R6, 0x1, R17, P3 ;  /* 0x0000000106117824 */ /* 0x008fca00018e0611 */
[----:B------:R1:W-:Y:S01]  /*3b4c0*/  STL [R1+0x840], R17 ;  /* 0x0008401101007387 */ /* 0x0003e20000100800 */
[----:B----4-:R-:W-:-:S03]  /*3b4d0*/  IMAD.X R24, R6, 0x1, R24, P2 ;  /* 0x0000000106187824 */ /* 0x010fc600010e0618 */
[----:B------:R0:W3:Y:S01]  /*3b4e0*/  @!P4 LDG.E.U8 R13, desc[UR42][R16.64] ;  /* 0x0000002a100dc981 */ /* 0x0000e2000c1e1100 */
[----:B--2---:R-:W-:-:S03]  /*3b4f0*/  IADD3 R21, P2, PT, R5, R21, RZ ;  /* 0x0000001505157210 */ /* 0x004fc60007f5e0ff */
[----:B------:R-:W-:Y:S02]  /*3b500*/  STL [R1+0x848], R24 ;  /* 0x0008481801007387 */ /* 0x000fe40000100800 */
[----:B------:R-:W-:Y:S02]  /*3b510*/  IMAD.X R22, R6, 0x1, R22, P2 ;  /* 0x0000000106167824 */ /* 0x000fe400010e0616 */
[----:B------:R-:W2:Y:S01]  /*3b520*/  LDL.LU R23, [R1+0x884] ;  /* 0x0008840001177983 */ /* 0x000ea20000300800 */
[----:B0-----:R-:W-:Y:S02]  /*3b530*/  @!P4 IMAD.MOV.U32 R16, RZ, RZ, R0 ;  /* 0x000000ffff10c224 */ /* 0x001fe400078e0000 */
[----:B-1----:R-:W-:Y:S01]  /*3b540*/  @!P4 IMAD.MOV.U32 R17, RZ, RZ, R24 ;  /* 0x000000ffff11c224 */ /* 0x002fe200078e0018 */
[----:B------:R-:W-:Y:S01]  /*3b550*/  IADD3 R18, P2, PT, R5, R18, RZ ;  /* 0x0000001205127210 */ /* 0x000fe20007f5e0ff */
[----:B------:R-:W-:Y:S04]  /*3b560*/  STL [R1+0x864], R21 ;  /* 0x0008641501007387 */ /* 0x000fe80000100800 */
[----:B------:R0:W4:Y:S04]  /*3b570*/  @!P4 LDG.E.U8 R14, desc[UR42][R16.64] ;  /* 0x0000002a100ec981 */ /* 0x000128000c1e1100 */
[----:B------:R-:W3:Y:S04]  /*3b580*/  LDL.LU R26, [R1+0x880] ;  /* 0x00088000011a7983 */ /* 0x000ee80000300800 */
[----:B------:R-:W4:Y:S01]  /*3b590*/  LDL.LU R0, [R1+0x88c] ;  /* 0x00088c0001007983 */ /* 0x000f220000300800 */
[----:B0-----:R-:W-:-:S02]  /*3b5a0*/  @!P4 IMAD.MOV.U32 R16, RZ, RZ, R21 ;  /* 0x000000ffff10c224 */ /* 0x001fc400078e0015 */
[----:B------:R-:W-:Y:S01]  /*3b5b0*/  @!P4 IMAD.MOV.U32 R17, RZ, RZ, R22 ;  /* 0x000000ffff11c224 */ /* 0x000fe200078e0016 */
[----:B------:R0:W-:Y:S04]  /*3b5c0*/  STL [R1+0x860], R22 ;  /* 0x0008601601007387 */ /* 0x0001e80000100800 */
[----:B------:R1:W4:Y:S04]  /*3b5d0*/  @!P4 LDG.E.U8 R15, desc[UR42][R16.64] ;  /* 0x0000002a100fc981 */ /* 0x000328000c1e1100 */
[----:B0-----:R-:W4:Y:S04]  /*3b5e0*/  LDL.LU R22, [R1+0x888] ;  /* 0x0008880001167983 */ /* 0x001f280000300800 */
[----:B------:R-:W-:Y:S01]  /*3b5f0*/  STL [R1+0x86c], R18 ;  /* 0x00086c1201007387 */ /* 0x000fe20000100800 */
[----:B-1----:R-:W-:Y:S01]  /*3b600*/  PRMT R16, RZ, 0x7610, R16 ;  /* 0x00007610ff107816 */ /* 0x002fe20000000010 */
[----:B------:R-:W-:-:S05]  /*3b610*/  IMAD.X R19, R6, 0x1, R19, P2 ;  /* 0x0000000106137824 */ /* 0x000fca00010e0613 */
[----:B------:R0:W-:Y:S04]  /*3b620*/  STL [R1+0x868], R19 ;  /* 0x0008681301007387 */ /* 0x0001e80000100800 */
[----:B------:R-:W4:Y:S04]  /*3b630*/  LDL.LU R25, [R1+0x8a0] ;  /* 0x0008a00001197983 */ /* 0x000f280000300800 */
[----:B------:R-:W4:Y:S04]  /*3b640*/  LDL.LU R24, [R1+0x8a4] ;  /* 0x0008a40001187983 */ /* 0x000f280000300800 */
[----:B------:R0:W4:Y:S01]  /*3b650*/  @!P4 LDG.E.U8 R16, desc[UR42][R18.64] ;  /* 0x0000002a1210c981 */ /* 0x000122000c1e1100 */
[----:B------:R-:W-:-:S05]  /*3b660*/  IADD3 R3, P2, PT, R5, R3, RZ ;  /* 0x0000000305037210 */ /* 0x000fca0007f5e0ff */
[----:B------:R-:W-:Y:S01]  /*3b670*/  IMAD.X R4, R6, 0x1, R4, P2 ;  /* 0x0000000106047824 */ /* 0x000fe200010e0604 */
[----:B------:R-:W-:Y:S03]  /*3b680*/  STL [R1+0x874], R3 ;  /* 0x0008740301007387 */ /* 0x000fe60000100800 */
[----:B0-----:R-:W-:Y:S01]  /*3b690*/  @!P4 IMAD.MOV.U32 R19, RZ, RZ, R4 ;  /* 0x000000ffff13c224 */ /* 0x001fe200078e0004 */
[----:B------:R0:W-:Y:S01]  /*3b6a0*/  STL [R1+0x870], R4 ;  /* 0x0008700401007387 */ /* 0x0001e20000100800 */
[----:B------:R-:W-:-:S03]  /*3b6b0*/  @!P4 IMAD.MOV.U32 R18, RZ, RZ, R3 ;  /* 0x000000ffff12c224 */ /* 0x000fc600078e0003 */
[----:B0-----:R-:W4:Y:S01]  /*3b6c0*/  LDL.LU R4, [R1+0x8a8] ;  /* 0x0008a80001047983 */ /* 0x001f220000300800 */
[----:B------:R-:W-:-:S03]  /*3b6d0*/  IADD3 R2, P2, PT, R5, R2, RZ ;  /* 0x0000000205027210 */ /* 0x000fc60007f5e0ff */
[----:B------:R-:W4:Y:S02]  /*3b6e0*/  LDL.LU R3, [R1+0x8ac] ;  /* 0x0008ac0001037983 */ /* 0x000f240000300800 */
[----:B------:R-:W-:Y:S02]  /*3b6f0*/  IMAD.X R20, R6, 0x1, R20, P2 ;  /* 0x0000000106147824 */ /* 0x000fe400010e0614 */
[----:B------:R-:W-:Y:S02]  /*3b700*/  STL [R1+0x87c], R2 ;  /* 0x00087c0201007387 */ /* 0x000fe40000100800 */
[----:B------:R-:W-:Y:S02]  /*3b710*/  @!P4 IMAD.MOV.U32 R21, RZ, RZ, R20 ;  /* 0x000000ffff15c224 */ /* 0x000fe400078e0014 */
[----:B------:R0:W-:Y:S04]  /*3b720*/  STL [R1+0x878], R20 ;  /* 0x0008781401007387 */ /* 0x0001e80000100800 */
[----:B------:R-:W4:Y:S01]  /*3b730*/  LDL.LU R30, [R1+0x8b0] ;  /* 0x0008b000011e7983 */ /* 0x000f220000300800 */
[----:B0-----:R-:W-:-:S03]  /*3b740*/  @!P4 IMAD.MOV.U32 R20, RZ, RZ, R2 ;  /* 0x000000ffff14c224 */ /* 0x001fc600078e0002 */
[----:B------:R-:W4:Y:S01]  /*3b750*/  LDL.LU R2, [R1+0x8b4] ;  /* 0x0008b40001027983 */ /* 0x000f220000300800 */
[----:B------:R-:W-:-:S06]  /*3b760*/  PRMT R17, RZ, 0x7610, R17 ;  /* 0x00007610ff117816 */ /* 0x000fcc0000000011 */
[----:B------:R0:W4:Y:S02]  /*3b770*/  @!P4 LDG.E.U8 R17, desc[UR42][R18.64] ;  /* 0x0000002a1211c981 */ /* 0x000124000c1e1100 */
[----:B0-----:R-:W-:Y:S02]  /*3b780*/  PRMT R18, RZ, 0x7610, R18 ;  /* 0x00007610ff127816 */ /* 0x001fe40000000012 */
[----:B------:R-:W-:-:S04]  /*3b790*/  PRMT R19, RZ, 0x7610, R19 ;  /* 0x00007610ff137816 */ /* 0x000fc80000000013 */
[----:B------:R0:W4:Y:S01]  /*3b7a0*/  @!P4 LDG.E.U8 R18, desc[UR42][R20.64] ;  /* 0x0000002a1412c981 */ /* 0x000122000c1e1100 */
[----:B--2---:R-:W-:-:S05]  /*3b7b0*/  IADD3 R23, P2, PT, R5, R23, RZ ;  /* 0x0000001705177210 */ /* 0x004fca0007f5e0ff */
[----:B------:R-:W-:Y:S01]  /*3b7c0*/  STL [R1+0x884], R23 ;  /* 0x0008841701007387 */ /* 0x000fe20000100800 */
[----:B0-----:R-:W-:Y:S02]  /*3b7d0*/  @!P4 IMAD.MOV.U32 R20, RZ, RZ, R23 ;  /* 0x000000ffff14c224 */ /* 0x001fe400078e0017 */
[----:B---3--:R-:W-:Y:S01]  /*3b7e0*/  IMAD.X R26, R6, 0x1, R26, P2 ;  /* 0x00000001061a7824 */ /* 0x008fe200010e061a */
[----:B----4-:R-:W-:-:S04]  /*3b7f0*/  IADD3 R0, P2, PT, R5, R0, RZ ;  /* 0x0000000005007210 */ /* 0x010fc80007f5e0ff */
[----:B------:R0:W-:Y:S01]  /*3b800*/  STL [R1+0x880], R26 ;  /* 0x0008801a01007387 */ /* 0x0001e20000100800 */
[----:B------:R-:W-:-:S03]  /*3b810*/  @!P4 IMAD.MOV.U32 R21, RZ, RZ, R26 ;  /* 0x000000ffff15c224 */ /* 0x000fc600078e001a */
[----:B------:R-:W2:Y:S04]  /*3b820*/  LDL.LU R27, [R1+0x8b8] ;  /* 0x0008b800011b7983 */ /* 0x000ea80000300800 */
[----:B------:R1:W3:Y:S04]  /*3b830*/  @!P4 LDG.E.U8 R19, desc[UR42][R20.64] ;  /* 0x0000002a1413c981 */ /* 0x0002e8000c1e1100 */
[----:B0-----:R-:W4:Y:S01]  /*3b840*/  LDL.LU R26, [R1+0x8bc] ;  /* 0x0008bc00011a7983 */ /* 0x001f220000300800 */
[----:B------:R-:W-:-:S03]  /*3b850*/  IMAD.X R22, R6, 0x1, R22, P2 ;  /* 0x0000000106167824 */ /* 0x000fc600010e0616 */
[----:B------:R-:W-:Y:S01]  /*3b860*/  STL [R1+0x88c], R0 ;  /* 0x00088c0001007387 */ /* 0x000fe20000100800 */
[----:B------:R-:W-:-:S03]  /*3b870*/  @!P4 IMAD.MOV.U32 R23, RZ, RZ, R22 ;  /* 0x000000ffff17c224 */ /* 0x000fc600078e0016 */
[----:B------:R0:W-:Y:S01]  /*3b880*/  STL [R1+0x888], R22 ;  /* 0x0008881601007387 */ /* 0x0001e20000100800 */
[----:B-1----:R-:W-:-:S03]  /*3b890*/  PRMT R20, RZ, 0x7610, R20 ;  /* 0x00007610ff147816 */ /* 0x002fc60000000014 */
[----:B------:R-:W3:Y:S01]  /*3b8a0*/  LDL.LU R31, [R1+0x8c0] ;  /* 0x0008c000011f7983 */ /* 0x000ee20000300800 */
[----:B0-----:R-:W-:-:S03]  /*3b8b0*/  @!P4 IMAD.MOV.U32 R22, RZ, RZ, R0 ;  /* 0x000000ffff16c224 */ /* 0x001fc600078e0000 */
[----:B------:R-:W3:Y:S01]  /*3b8c0*/  LDL.LU R0, [R1+0x8c4] ;  /* 0x0008c40001007983 */ /* 0x000ee20000300800 */
[----:B------:R-:W-:-:S03]  /*3b8d0*/  PRMT R21, RZ, 0x7610, R21 ;  /* 0x00007610ff157816 */ /* 0x000fc60000000015 */
[----:B------:R0:W3:Y:S01]  /*3b8e0*/  @!P4 LDG.E.U8 R20, desc[UR42][R22.64] ;  /* 0x0000002a1614c981 */ /* 0x0000e2000c1e1100 */
[----:B------:R-:W-:-:S05]  /*3b8f0*/  IADD3 R24, P2, PT, R5, R24, RZ ;  /* 0x0000001805187210 */ /* 0x000fca0007f5e0ff */
[----:B------:R-:W-:Y:S01]  /*3b900*/  IMAD.X R25, R6, 0x1, R25, P2 ;  /* 0x0000000106197824 */ /* 0x000fe200010e0619 */
[----:B------:R1:W-:Y:S04]  /*3b910*/  STL [R1+0x8a4], R24 ;  /* 0x0008a41801007387 */ /* 0x0003e80000100800 */
[----:B------:R1:W-:Y:S01]  /*3b920*/  STL [R1+0x8a0], R25 ;  /* 0x0008a01901007387 */ /* 0x0003e20000100800 */
[----:B0-----:R-:W-:-:S03]  /*3b930*/  @!P4 IMAD.MOV.U32 R22, RZ, RZ, R24 ;  /* 0x000000ffff16c224 */ /* 0x001fc600078e0018 */
[----:B------:R-:W3:Y:S01]  /*3b940*/  LDL.LU R29, [R1+0x8c8] ;  /* 0x0008c800011d7983 */ /* 0x000ee20000300800 */
[----:B------:R-:W-:-:S03]  /*3b950*/  @!P4 IMAD.MOV.U32 R23, RZ, RZ, R25 ;  /* 0x000000ffff17c224 */ /* 0x000fc600078e0019 */
[----:B------:R-:W3:Y:S04]  /*3b960*/  LDL.LU R28, [R1+0x8cc] ;  /* 0x0008cc00011c7983 */ /* 0x000ee80000300800 */
[----:B------:R0:W3:Y:S01]  /*3b970*/  @!P4 LDG.E.U8 R21, desc[UR42][R22.64] ;  /* 0x0000002a1615c981 */ /* 0x0000e2000c1e1100 */
[----:B------:R-:W-:-:S05]  /*3b980*/  IADD3 R3, P2, PT, R5, R3, RZ ;  /* 0x0000000305037210 */ /* 0x000fca0007f5e0ff */
[----:B------:R-:W-:Y:S01]  /*3b990*/  IMAD.X R4, R6, 0x1, R4, P2 ;  /* 0x0000000106047824 */ /* 0x000fe200010e0604 */
[----:B------:R-:W-:Y:S01]  /*3b9a0*/  STL [R1+0x8ac], R3 ;  /* 0x0008ac0301007387 */ /* 0x000fe20000100800 */
[----:B-1----:R-:W-:Y:S02]  /*3b9b0*/  @!P4 IMAD.MOV.U32 R24, RZ, RZ, R3 ;  /* 0x000000ffff18c224 */ /* 0x002fe400078e0003 */
[----:B------:R-:W-:Y:S01]  /*3b9c0*/  @!P4 IMAD.MOV.U32 R25, RZ, RZ, R4 ;  /* 0x000000ffff19c224 */ /* 0x000fe200078e0004 */
[----:B------:R1:W-:Y:S01]  /*3b9d0*/  STL [R1+0x8a8], R4 ;  /* 0x0008a80401007387 */ /* 0x0003e20000100800 */
[----:B0-----:R-:W-:-:S06]  /*3b9e0*/  PRMT R22, RZ, 0x7610, R22 ;  /* 0x00007610ff167816 */ /* 0x001fcc0000000016 */
[----:B------:R0:W3:Y:S01]  /*3b9f0*/  @!P4 LDG.E.U8 R22, desc[UR42][R24.64] ;  /* 0x0000002a1816c981 */ /* 0x0000e2000c1e1100 */
[----:B------:R-:W-:-:S03]  /*3ba00*/  IADD3 R2, P2, PT, R5, R2, RZ ;  /* 0x0000000205027210 */ /* 0x000fc60007f5e0ff */
[----:B-1----:R-:W3:Y:S04]  /*3ba10*/  LDL.LU R4, [R1+0x8e0] ;  /* 0x0008e00001047983 */ /* 0x002ee80000300800 */
[----:B------:R-:W3:Y:S01]  /*3ba20*/  LDL.LU R3, [R1+0x8e4] ;  /* 0x0008e40001037983 */ /* 0x000ee20000300800 */
[----:B------:R-:W-:-:S03]  /*3ba30*/  IMAD.X R30, R6, 0x1, R30, P2 ;  /* 0x00000001061e7824 */ /* 0x000fc600010e061e */
[----:B------:R-:W-:Y:S01]  /*3ba40*/  STL [R1+0x8b4], R2 ;  /* 0x0008b40201007387 */ /* 0x000fe20000100800 */
[----:B0-----:R-:W-:Y:S02]  /*3ba50*/  @!P4 IMAD.MOV.U32 R25, RZ, RZ, R30 ;  /* 0x000000ffff19c224 */ /* 0x001fe400078e001e */
[----:B------:R-:W-:Y:S01]  /*3ba60*/  @!P4 IMAD.MOV.U32 R24, RZ, RZ, R2 ;  /* 0x000000ffff18c224 */ /* 0x000fe200078e0002 */
[----:B------:R0:W-:Y:S04]  /*3ba70*/  STL [R1+0x8b0], R30 ;  /* 0x0008b01e01007387 */ /* 0x0001e80000100800 */
[----:B0-----:R-:W3:Y:S04]  /*3ba80*/  LDL.LU R30, [R1+0x8e8] ;  /* 0x0008e800011e7983 */ /* 0x001ee80000300800 */
[----:B------:R-:W3:Y:S01]  /*3ba90*/  LDL.LU R2, [R1+0x8ec] ;  /* 0x0008ec0001027983 */ /* 0x000ee20000300800 */
[----:B------:R-:W-:-:S06]  /*3baa0*/  PRMT R23, RZ, 0x7610, R23 ;  /* 0x00007610ff177816 */ /* 0x000fcc0000000017 */
[----:B------:R0:W3:Y:S02]  /*3bab0*/  @!P4 LDG.E.U8 R23, desc[UR42][R24.64] ;  /* 0x0000002a1817c981 */ /* 0x0000e4000c1e1100 */
[----:B0-----:R-:W-:Y:S02]  /*3bac0*/  PRMT R24, RZ, 0x7610, R24 ;  /* 0x00007610ff187816 */ /* 0x001fe40000000018 */
[----:B------:R-:W-:Y:S02]  /*3bad0*/  PRMT R25, RZ, 0x7610, R25 ;  /* 0x00007610ff197816 */ /* 0x000fe40000000019 */
[----:B----4-:R-:W-:-:S05]  /*3bae0*/  IADD3 R26, P2, PT, R5, R26, RZ ;  /* 0x0000001a051a7210 */ /* 0x010fca0007f5e0ff */
[----:B--2---:R-:W-:Y:S01]  /*3baf0*/  IMAD.X R27, R6, 0x1, R27, P2 ;  /* 0x00000001061b7824 */ /* 0x004fe200010e061b */
[----:B------:R0:W-:Y:S04]  /*3bb00*/  STL [R1+0x8bc], R26 ;  /* 0x0008bc1a01007387 */ /* 0x0001e80000100800 */
[----:B------:R1:W-:Y:S04]  /*3bb10*/  STL [R1+0x8b8], R27 ;  /* 0x0008b81b01007387 */ /* 0x0003e80000100800 */
[----:B------:R0:W2:Y:S04]  /*3bb20*/  @!P4 LDG.E.U8 R24, desc[UR42][R26.64] ;  /* 0x0000002a1a18c981 */ /* 0x0000a8000c1e1100 */
[----:B------:R-:W4:Y:S01]  /*3bb30*/  LDL.LU R35, [R1+0x8f0] ;  /* 0x0008f00001237983 */ /* 0x000f220000300800 */
[----:B---3--:R-:W-:-:S03]  /*3bb40*/  IADD3 R0, P2, PT, R5, R0, RZ ;  /* 0x0000000005007210 */ /* 0x008fc60007f5e0ff */
[----:B------:R-:W3:Y:S02]  /*3bb50*/  LDL.LU R33, [R1+0x8f4] ;  /* 0x0008f40001217983 */ /* 0x000ee40000300800 */
[----:B------:R-:W-:Y:S02]  /*3bb60*/  IMAD.X R31, R6, 0x1, R31, P2 ;  /* 0x00000001061f7824 */ /* 0x000fe400010e061f */
[----:B0-----:R-:W-:Y:S02]  /*3bb70*/  @!P4 IMAD.MOV.U32 R26, RZ, RZ, R0 ;  /* 0x000000ffff1ac224 */ /* 0x001fe400078e0000 */
[----:B-1----:R-:W-:Y:S01]  /*3bb80*/  @!P4 IMAD.MOV.U32 R27, RZ, RZ, R31 ;  /* 0x000000ffff1bc224 */ /* 0x002fe200078e001f */
[----:B------:R0:W-:Y:S04]  /*3bb90*/  STL [R1+0x8c4], R0 ;  /* 0x0008c40001007387 */ /* 0x0001e80000100800 */
[----:B------:R-:W-:Y:S04]  /*3bba0*/  STL [R1+0x8c0], R31 ;  /* 0x0008c01f01007387 */ /* 0x000fe80000100800 */
[----:B------:R1:W2:Y:S04]  /*3bbb0*/  @!P4 LDG.E.U8 R25, desc[UR42][R26.64] ;  /* 0x0000002a1a19c981 */ /* 0x0002a8000c1e1100 */
[----:B------:R-:W2:Y:S01]  /*3bbc0*/  LDL.LU R32, [R1+0x8f8] ;  /* 0x0008f80001207983 */ /* 0x000ea20000300800 */
[----:B------:R-:W-:-:S03]  /*3bbd0*/  IADD3 R28, P2, PT, R5, R28, RZ ;  /* 0x0000001c051c7210 */ /* 0x000fc60007f5e0ff */
[----:B0-----:R-:W2:Y:S02]  /*3bbe0*/  LDL.LU R0, [R1+0x8fc] ;  /* 0x0008fc0001007983 */ /* 0x001ea40000300800 */
[----:B------:R-:W-:Y:S01]  /*3bbf0*/  IMAD.X R29, R6, 0x1, R29, P2 ;  /* 0x00000001061d7824 */ /* 0x000fe200010e061d */
[----:B-1----:R-:W-:Y:S01]  /*3bc00*/  PRMT R26, RZ, 0x7610, R26 ;  /* 0x00007610ff1a7816 */ /* 0x002fe2000000001a */
[----:B------:R-:W-:Y:S04]  /*3bc10*/  STL [R1+0x8cc], R28 ;  /* 0x0008cc1c01007387 */ /* 0x000fe80000100800 */
[----:B------:R0:W-:Y:S04]  /*3bc20*/  STL [R1+0x8c8], R29 ;  /* 0x0008c81d01007387 */ /* 0x0001e80000100800 */
[----:B------:R-:W2:Y:S04]  /*3bc30*/  LDL.LU R34, [R1+0x900] ;  /* 0x0009000001227983 */ /* 0x000ea80000300800 */
[----:B------:R0:W2:Y:S01]  /*3bc40*/  @!P4 LDG.E.U8 R26, desc[UR42][R28.64] ;  /* 0x0000002a1c1ac981 */ /* 0x0000a2000c1e1100 */
[----:B------:R-:W-:-:S05]  /*3bc50*/  IADD3 R3, P2, PT, R5, R3, RZ ;  /* 0x0000000305037210 */ /* 0x000fca0007f5e0ff */
[----:B------:R-:W-:Y:S01]  /*3bc60*/  IMAD.X R4, R6, 0x1, R4, P2 ;  /* 0x0000000106047824 */ /* 0x000fe200010e0604 */
[----:B------:R-:W-:Y:S03]  /*3bc70*/  STL [R1+0x8e4], R3 ;  /* 0x0008e40301007387 */ /* 0x000fe60000100800 */
[----:B0-----:R-:W-:Y:S01]  /*3bc80*/  @!P4 IMAD.MOV.U32 R29, RZ, RZ, R4 ;  /* 0x000000ffff1dc224 */ /* 0x001fe200078e0004 */
[----:B------:R0:W-:Y:S01]  /*3bc90*/  STL [R1+0x8e0], R4 ;  /* 0x0008e00401007387 */ /* 0x0001e20000100800 */
[----:B------:R-:W-:-:S03]  /*3bca0*/  @!P4 IMAD.MOV.U32 R28, RZ, RZ, R3 ;  /* 0x000000ffff1cc224 */ /* 0x000fc600078e0003 */
[----:B0-----:R-:W2:Y:S01]  /*3bcb0*/  LDL.LU R4, [R1+0x904] ;  /* 0x0009040001047983 */ /* 0x001ea20000300800 */
[----:B------:R-:W-:-:S03]  /*3bcc0*/  IADD3 R2, P2, PT, R5, R2, RZ ;  /* 0x0000000205027210 */ /* 0x000fc60007f5e0ff */
[----:B------:R-:W2:Y:S02]  /*3bcd0*/  LDL.LU R3, [R1+0x908] ;  /* 0x0009080001037983 */ /* 0x000ea40000300800 */
[----:B------:R-:W-:Y:S02]  /*3bce0*/  IMAD.X R30, R6, 0x1, R30, P2 ;  /* 0x00000001061e7824 */ /* 0x000fe400010e061e */
[----:B------:R-:W-:Y:S02]  /*3bcf0*/  STL [R1+0x8ec], R2 ;  /* 0x0008ec0201007387 */ /* 0x000fe40000100800 */
[----:B------:R-:W-:Y:S02]  /*3bd00*/  @!P4 IMAD.MOV.U32 R31, RZ, RZ, R30 ;  /* 0x000000ffff1fc224 */ /* 0x000fe400078e001e */
[----:B------:R0:W-:Y:S02]  /*3bd10*/  STL [R1+0x8e8], R30 ;  /* 0x0008e81e01007387 */ /* 0x0001e40000100800 */
[----:B0-----:R-:W-:-:S02]  /*3bd20*/  @!P4 IMAD.MOV.U32 R30, RZ, RZ, R2 ;  /* 0x000000ffff1ec224 */ /* 0x001fc400078e0002 */
[----:B------:R-:W2:Y:S01]  /*3bd30*/  LDL.LU R2, [R1+0x90c] ;  /* 0x00090c0001027983 */ /* 0x000ea20000300800 */
[----:B------:R-:W-:-:S06]  /*3bd40*/  PRMT R27, RZ, 0x7610, R27 ;  /* 0x00007610ff1b7816 */ /* 0x000fcc000000001b */
[----:B------:R0:W2:Y:S02]  /*3bd50*/  @!P4 LDG.E.U8 R27, desc[UR42][R28.64] ;  /* 0x0000002a1c1bc981 */ /* 0x0000a4000c1e1100 */
[----:B0-----:R-:W-:Y:S02]  /*3bd60*/  PRMT R28, RZ, 0x7610, R28 ;  /* 0x00007610ff1c7816 */ /* 0x001fe4000000001c */
[----:B------:R-:W-:-:S04]  /*3bd70*/  PRMT R29, RZ, 0x7610, R29 ;  /* 0x00007610ff1d7816 */ /* 0x000fc8000000001d */
[----:B------:R0:W2:Y:S01]  /*3bd80*/  @!P4 LDG.E.U8 R28, desc[UR42][R30.64] ;  /* 0x0000002a1e1cc981 */ /* 0x0000a2000c1e1100 */
[----:B---3--:R-:W-:-:S05]  /*3bd90*/  IADD3 R33, P2, PT, R5, R33, RZ ;  /* 0x0000002105217210 */ /* 0x008fca0007f5e0ff */
[----:B----4-:R-:W-:Y:S01]  /*3bda0*/  IMAD.X R35, R6, 0x1, R35, P2 ;  /* 0x0000000106237824 */ /* 0x010fe200010e0623 */
[----:B------:R1:W-:Y:S01]  /*3bdb0*/  STL [R1+0x8f4], R33 ;  /* 0x0008f42101007387 */ /* 0x0003e20000100800 */
[----:B0-----:R-:W-:Y:S02]  /*3bdc0*/  @!P4 IMAD.MOV.U32 R30, RZ, RZ, R33 ;  /* 0x000000ffff1ec224 */ /* 0x001fe400078e0021 */
[----:B------:R-:W-:Y:S01]  /*3bdd0*/  @!P4 IMAD.MOV.U32 R31, RZ, RZ, R35 ;  /* 0x000000ffff1fc224 */ /* 0x000fe200078e0023 */
[----:B------:R-:W-:Y:S04]  /*3bde0*/  STL [R1+0x8f0], R35 ;  /* 0x0008f02301007387 */ /* 0x000fe80000100800 */
[----:B------:R-:W3:Y:S04]  /*3bdf0*/  LDL.LU R39, [R1+0x920] ;  /* 0x0009200001277983 */ /* 0x000ee80000300800 */
[----:B------:R-:W4:Y:S04]  /*3be00*/  LDL.LU R37, [R1+0x924] ;  /* 0x0009240001257983 */ /* 0x000f280000300800 */
[----:B------:R0:W3:Y:S01]  /*3be10*/  @!P4 LDG.E.U8 R29, desc[UR42][R30.64] ;  /* 0x0000002a1e1dc981 */ /* 0x0000e2000c1e1100 */
[----:B--2---:R-:W-:-:S05]  /*3be20*/  IADD3 R0, P2, PT, R5, R0, RZ ;  /* 0x0000000005007210 */ /* 0x004fca0007f5e0ff */
[----:B------:R-:W-:Y:S01]  /*3be30*/  IMAD.X R32, R6, 0x1, R32, P2 ;  /* 0x0000000106207824 */ /* 0x000fe200010e0620 */
[----:B------:R-:W-:Y:S01]  /*3be40*/  STL [R1+0x8fc], R0 ;  /* 0x0008fc0001007387 */ /* 0x000fe20000100800 */
[----:B0-----:R-:W-:Y:S02]  /*3be50*/  PRMT R30, RZ, 0x7610, R30 ;  /* 0x00007610ff1e7816 */ /* 0x001fe4000000001e */
[----:B-1----:R-:W-:Y:S01]  /*3be60*/  @!P4 IMAD.MOV.U32 R33, RZ, RZ, R32 ;  /* 0x000000ffff21c224 */ /* 0x002fe200078e0020 */
[----:B------:R0:W-:Y:S04]  /*3be70*/  STL [R1+0x8f8], R32 ;  /* 0x0008f82001007387 */ /* 0x0001e80000100800 */
[----:B------:R-:W2:Y:S01]  /*3be80*/  LDL.LU R36, [R1+0x928] ;  /* 0x0009280001247983 */ /* 0x000ea20000300800 */
[----:B0-----:R-:W-:-:S03]  /*3be90*/  @!P4 IMAD.MOV.U32 R32, RZ, RZ, R0 ;  /* 0x000000ffff20c224 */ /* 0x001fc600078e0000 */
[----:B------:R-:W2:Y:S04]  /*3bea0*/  LDL.LU R0, [R1+0x92c] ;  /* 0x00092c0001007983 */ /* 0x000ea80000300800 */
[----:B------:R0:W2:Y:S01]  /*3beb0*/  @!P4 LDG.E.U8 R30, desc[UR42][R32.64] ;  /* 0x0000002a201ec981 */ /* 0x0000a2000c1e1100 */
[----:B------:R-:W-:-:S05]  /*3bec0*/  IADD3 R4, P2, PT, R5, R4, RZ ;  /* 0x0000000405047210 */ /* 0x000fca0007f5e0ff */
[----:B------:R-:W-:Y:S01]  /*3bed0*/  IMAD.X R34, R6, 0x1, R34, P2 ;  /* 0x0000000106227824 */ /* 0x000fe200010e0622 */
[----:B------:R1:W-:Y:S01]  /*3bee0*/  STL [R1+0x904], R4 ;  /* 0x0009040401007387 */ /* 0x0003e20000100800 */
[----:B0-----:R-:W-:-:S03]  /*3bef0*/  @!P4 IMAD.MOV.U32 R32, RZ, RZ, R4 ;  /* 0x000000ffff20c224 */ /* 0x001fc600078e0004 */
[----:B------:R0:W-:Y:S04]  /*3bf00*/  STL [R1+0x900], R34 ;  /* 0x0009002201007387 */ /* 0x0001e80000100800 */
[----:B------:R-:W2:Y:S04]  /*3bf10*/  LDL.LU R38, [R1+0x930] ;  /* 0x0009300001267983 */ /* 0x000ea80000300800 */
[----:B-1----:R-:W2:Y:S01]  /*3bf20*/  LDL.LU R4, [R1+0x934] ;  /* 0x0009340001047983 */ /* 0x002ea20000300800 */
[----:B------:R-:W-:-:S05]  /*3bf30*/  IADD3 R2, P2, PT, R5, R2, RZ ;  /* 0x0000000205027210 */ /* 0x000fca0007f5e0ff */
[----:B------:R-:W-:Y:S01]  /*3bf40*/  IMAD.X R3, R6, 0x1, R3, P2 ;  /* 0x0000000106037824 */ /* 0x000fe200010e0603 */
[----:B------:R-:W-:Y:S01]  /*3bf50*/  STL [R1+0x90c], R2 ;  /* 0x00090c0201007387 */ /* 0x000fe20000100800 */
[----:B------:R-:W-:Y:S02]  /*3bf60*/  @!P4 IMAD.MOV.U32 R33, RZ, RZ, R34 ;  /* 0x000000ffff21c224 */ /* 0x000fe400078e0022 */
[----:B------:R-:W-:Y:S01]  /*3bf70*/  @!P4 IMAD.MOV.U32 R35, RZ, RZ, R3 ;  /* 0x000000ffff23c224 */ /* 0x000fe200078e0003 */
[----:B------:R1:W-:Y:S01]  /*3bf80*/  STL [R1+0x908], R3 ;  /* 0x0009080301007387 */ /* 0x0003e20000100800 */
[----:B0-----:R-:W-:-:S03]  /*3bf90*/  @!P4 IMAD.MOV.U32 R34, RZ, RZ, R2 ;  /* 0x000000ffff22c224 */ /* 0x001fc600078e0002 */
[----:B-1----:R-:W2:Y:S04]  /*3bfa0*/  LDL.LU R3, [R1+0x938] ;  /* 0x0009380001037983 */ /* 0x002ea80000300800 */
[----:B------:R-:W2:Y:S01]  /*3bfb0*/  LDL.LU R2, [R1+0x93c] ;  /* 0x00093c0001027983 */ /* 0x000ea20000300800 */
[----:B------:R-:W-:-:S06]  /*3bfc0*/  PRMT R31, RZ, 0x7610, R31 ;  /* 0x00007610ff1f7816 */ /* 0x000fcc000000001f */
[----:B------:R0:W2:Y:S02]  /*3bfd0*/  @!P4 LDG.E.U8 R31, desc[UR42][R32.64] ;  /* 0x0000002a201fc981 */ /* 0x0000a4000c1e1100 */
[----:B0-----:R-:W-:Y:S02]  /*3bfe0*/  PRMT R32, RZ, 0x7610, R32 ;  /* 0x00007610ff207816 */ /* 0x001fe40000000020 */
[----:B------:R-:W-:-:S04]  /*3bff0*/  PRMT R33, RZ, 0x7610, R33 ;  /* 0x00007610ff217816 */ /* 0x000fc80000000021 */
[----:B------:R0:W2:Y:S01]  /*3c000*/  @!P4 LDG.E.U8 R32, desc[UR42][R34.64] ;  /* 0x0000002a2220c981 */ /* 0x0000a2000c1e1100 */
[----:B----4-:R-:W-:-:S05]  /*3c010*/  IADD3 R37, P2, PT, R5, R37, RZ ;  /* 0x0000002505257210 */ /* 0x010fca0007f5e0ff */
[----:B---3--:R-:W-:Y:S02]  /*3c020*/  IMAD.X R39, R6, 0x1, R39, P2 ;  /* 0x0000000106277824 */ /* 0x008fe400010e0627 */
[----:B0-----:R-:W-:Y:S02]  /*3c030*/  @!P4 IMAD.MOV.U32 R34, RZ, RZ, R37 ;  /* 0x000000ffff22c224 */ /* 0x001fe400078e0025 */
[----:B------:R-:W-:Y:S01]  /*3c040*/  @!P4 IMAD.MOV.U32 R35, RZ, RZ, R39 ;  /* 0x000000ffff23c224 */ /* 0x000fe200078e0027 */
[----:B------:R0:W-:Y:S04]  /*3c050*/  STL [R1+0x924], R37 ;  /* 0x0009242501007387 */ /* 0x0001e80000100800 */
[----:B------:R-:W-:Y:S04]  /*3c060*/  STL [R1+0x920], R39 ;  /* 0x0009202701007387 */ /* 0x000fe80000100800 */
[----:B------:R-:W3:Y:S04]  /*3c070*/  LDL.LU R41, [R1+0x940] ;  /* 0x0009400001297983 */ /* 0x000ee80000300800 */
[----:B------:R1:W4:Y:S01]  /*3c080*/  @!P4 LDG.E.U8 R33, desc[UR42][R34.64] ;  /* 0x0000002a2221c981 */ /* 0x000322000c1e1100 */
[----:B--2---:R-:W-:-:S05]  /*3c090*/  IADD3 R0, P2, PT, R5, R0, RZ ;  /* 0x0000000005007210 */ /* 0x004fca0007f5e0ff */
[----:B------:R-:W-:Y:S01]  /*3c0a0*/  IMAD.X R36, R6, 0x1, R36, P2 ;  /* 0x0000000106247824 */ /* 0x000fe200010e0624 */
[----:B------:R-:W-:Y:S01]  /*3c0b0*/  STL [R1+0x92c], R0 ;  /* 0x00092c0001007387 */ /* 0x000fe20000100800 */
[----:B-1----:R-:W-:Y:S02]  /*3c0c0*/  PRMT R34, RZ, 0x7610, R34 ;  /* 0x00007610ff227816 */ /* 0x002fe40000000022 */
[----:B0-----:R-:W-:Y:S01]  /*3c0d0*/  @!P4 IMAD.MOV.U32 R37, RZ, RZ, R36 ;  /* 0x000000ffff25c224 */ /* 0x001fe200078e0024 */
[----:B------:R0:W-:Y:S02]  /*3c0e0*/  STL [R1+0x928], R36 ;  /* 0x0009282401007387 */ /* 0x0001e40000100800 */
[----:B0-----:R-:W-:Y:S02]  /*3c0f0*/  @!P4 IMAD.MOV.U32 R36, RZ, RZ, R0 ;  /* 0x000000ffff24c224 */ /* 0x001fe400078e0000 */
[----:B------:R-:W2:Y:S04]  /*3c100*/  LDL.LU R0, [R1+0x944] ;  /* 0x0009440001007983 */ /* 0x000ea80000300800 */
[----:B------:R-:W3:Y:S04]  /*3c110*/  LDL.LU R40, [R1+0x948] ;  /* 0x0009480001287983 */ /* 0x000ee80000300800 */
[----:B------:R0:W4:Y:S01]  /*3c120*/  @!P4 LDG.E.U8 R34, desc[UR42][R36.64] ;  /* 0x0000002a2422c981 */ /* 0x000122000c1e1100 */
[----:B------:R-:W-:-:S05]  /*3c130*/  IADD3 R4, P2, PT, R5, R4, RZ ;  /* 0x0000000405047210 */ /* 0x000fca0007f5e0ff */
[----:B------:R-:W-:Y:S01]  /*3c140*/  IMAD.X R38, R6, 0x1, R38, P2 ;  /* 0x0000000106267824 */ /* 0x000fe200010e0626 */
[----:B------:R1:W-:Y:S01]  /*3c150*/  STL [R1+0x934], R4 ;  /* 0x0009340401007387 */ /* 0x0003e20000100800 */
[----:B0-----:R-:W-:-:S03]  /*3c160*/  @!P4 IMAD.MOV.U32 R36, RZ, RZ, R4 ;  /* 0x000000ffff24c224 */ /* 0x001fc600078e0004 */
[----:B------:R0:W-:Y:S04]  /*3c170*/  STL [R1+0x930], R38 ;  /* 0x0009302601007387 */ /* 0x0001e80000100800 */
[----:B-1----:R-:W4:Y:S01]  /*3c180*/  LDL.LU R4, [R1+0x94c] ;  /* 0x00094c0001047983 */ /* 0x002f220000300800 */
[----:B------:R-:W-:Y:S01]  /*3c190*/  @!P4 IMAD.MOV.U32 R37, RZ, RZ, R38 ;  /* 0x000000ffff25c224 */ /* 0x000fe200078e0026 */
[----:B------:R-:W-:-:S05]  /*3c1a0*/  IADD3 R2, P2, PT, R5, R2, RZ ;  /* 0x0000000205027210 */ /* 0x000fca0007f5e0ff */
[----:B------:R-:W-:Y:S01]  /*3c1b0*/  IMAD.X R3, R6, 0x1, R3, P2 ;  /* 0x0000000106037824 */ /* 0x000fe200010e0603 */
[----:B------:R-:W-:Y:S01]  /*3c1c0*/  STL [R1+0x93c], R2 ;  /* 0x00093c0201007387 */ /* 0x000fe20000100800 */
[----:B0-----:R-:W-:Y:S02]  /*3c1d0*/  @!P4 IMAD.MOV.U32 R38, RZ, RZ, R2 ;  /* 0x000000ffff26c224 */ /* 0x001fe400078e0002 */
[----:B------:R-:W-:Y:S01]  /*3c1e0*/  @!P4 IMAD.MOV.U32 R39, RZ, RZ, R3 ;  /* 0x000000ffff27c224 */ /* 0x000fe200078e0003 */
[----:B------:R0:W-:Y:S04]  /*3c1f0*/  STL [R1+0x938], R3 ;  /* 0x0009380301007387 */ /* 0x0001e80000100800 */
[----:B0-----:R-:W4:Y:S04]  /*3c200*/  LDL.LU R3, [R1+0x960] ;  /* 0x0009600001037983 */ /* 0x001f280000300800 */
[----:B------:R-:W4:Y:S01]  /*3c210*/  LDL.LU R2, [R1+0x964] ;  /* 0x0009640001027983 */ /* 0x000f220000300800 */
[----:B------:R-:W-:-:S06]  /*3c220*/  PRMT R35, RZ, 0x7610, R35 ;  /* 0x00007610ff237816 */ /* 0x000fcc0000000023 */
[----:B------:R0:W4:Y:S02]  /*3c230*/  @!P4 LDG.E.U8 R35, desc[UR42][R36.64] ;  /* 0x0000002a2423c981 */ /* 0x000124000c1e1100 */
[----:B0-----:R-:W-:Y:S02]  /*3c240*/  PRMT R36, RZ, 0x7610, R36 ;  /* 0x00007610ff247816 */ /* 0x001fe40000000024 */
[----:B------:R-:W-:-:S04]  /*3c250*/  PRMT R37, RZ, 0x7610, R37 ;  /* 0x00007610ff257816 */ /* 0x000fc80000000025 */
[----:B------:R0:W4:Y:S01]  /*3c260*/  @!P4 LDG.E.U8 R36, desc[UR42][R38.64] ;  /* 0x0000002a2624c981 */ /* 0x000122000c1e1100 */
[----:B--2---:R-:W-:-:S05]  /*3c270*/  IADD3 R0, P2, PT, R5, R0, RZ ;  /* 0x0000000005007210 */ /* 0x004fca0007f5e0ff */
[----:B---3--:R-:W-:Y:S01]  /*3c280*/  IMAD.X R41, R6, 0x1, R41, P2 ;  /* 0x0000000106297824 */ /* 0x008fe200010e0629 */
[----:B------:R1:W-:Y:S01]  /*3c290*/  STL [R1+0x944], R0 ;  /* 0x0009440001007387 */ /* 0x0003e20000100800 */
[----:B0-----:R-:W-:-:S03]  /*3c2a0*/  @!P4 IMAD.MOV.U32 R38, RZ, RZ, R0 ;  /* 0x000000ffff26c224 */ /* 0x001fc600078e0000 */
[----:B------:R0:W-:Y:S04]  /*3c2b0*/  STL [R1+0x940], R41 ;  /* 0x0009402901007387 */ /* 0x0001e80000100800 */
[----:B------:R-:W2:Y:S01]  /*3c2c0*/  LDL.LU R42, [R1+0x968] ;  /* 0x00096800012a7983 */ /* 0x000ea20000300800 */
[----:B------:R-:W-:-:S03]  /*3c2d0*/  @!P4 IMAD.MOV.U32 R39, RZ, RZ, R41 ;  /* 0x000000ffff27c224 */ /* 0x000fc600078e0029 */
[----:B-1----:R-:W3:Y:S04]  /*3c2e0*/  LDL.LU R0, [R1+0x96c] ;  /* 0x00096c0001007983 */ /* 0x002ee80000300800 */
[----:B------:R1:W2:Y:S01]  /*3c2f0*/  @!P4 LDG.E.U8 R37, desc[UR42][R38.64] ;  /* 0x0000002a2625c981 */ /* 0x0002a2000c1e1100 */
[----:B----4-:R-:W-:-:S05]  /*3c300*/  IADD3 R4, P2, PT, R5, R4, RZ ;  /* 0x0000000405047210 */ /* 0x010fca0007f5e0ff */
[----:B------:R-:W-:Y:S01]  /*3c310*/  IMAD.X R40, R6, 0x1, R40, P2 ;  /* 0x0000000106287824 */ /* 0x000fe200010e0628 */
[----:B------:R-:W-:Y:S03]  /*3c320*/  STL [R1+0x94c], R4 ;  /* 0x00094c0401007387 */ /* 0x000fe60000100800 */
[----:B0-----:R-:W-:Y:S01]  /*3c330*/  @!P4 IMAD.MOV.U32 R41, RZ, RZ, R40 ;  /* 0x000000ffff29c224 */ /* 0x001fe200078e0028 */
[----:B------:R0:W-:Y:S04]  /*3c340*/  STL [R1+0x948], R40 ;  /* 0x0009482801007387 */ /* 0x0001e80000100800 */
[----:B------:R-:W4:Y:S01]  /*3c350*/  LDL.LU R44, [R1+0x970] ;  /* 0x00097000012c7983 */ /* 0x000f220000300800 */
[----:B-1----:R-:W-:Y:S01]  /*3c360*/  PRMT R38, RZ, 0x7610, R38 ;  /* 0x00007610ff267816 */ /* 0x002fe20000000026 */
[----:B0-----:R-:W-:-:S02]  /*3c370*/  @!P4 IMAD.MOV.U32 R40, RZ, RZ, R4 ;  /* 0x000000ffff28c224 */ /* 0x001fc400078e0004 */
[----:B------:R-:W4:Y:S04]  /*3c380*/  LDL.LU R4, [R1+0x974] ;  /* 0x0009740001047983 */ /* 0x000f280000300800 */
[----:B------:R0:W4:Y:S01]  /*3c390*/  @!P4 LDG.E.U8 R38, desc[UR42][R40.64] ;  /* 0x0000002a2826c981 */ /* 0x000122000c1e1100 */
        /* <DEDUP_REMOVED lines=11> */
[----:B---3--:R-:W-:-:S05]  /*3c450*/  IADD3 R0, P2, PT, R5, R0, RZ ;  /* 0x0000000005007210 */ /* 0x008fca0007f5e0ff */
[----:B--2---:R-:W-:Y:S01]  /*3c460*/  IMAD.X R42, R6, 0x1, R42, P2 ;  /* 0x00000001062a7824 */ /* 0x004fe200010e062a */
[----:B------:R-:W-:Y:S03]  /*3c470*/  STL [R1+0x96c], R0 ;  /* 0x00096c0001007387 */ /* 0x000fe60000100800 */
[----:B------:R-:W-:Y:S01]  /*3c480*/  @!P4 IMAD.MOV.U32 R43, RZ, RZ, R42 ;  /* 0x000000ffff2bc224 */ /* 0x000fe200078e002a */
[----:B------:R0:W-:Y:S04]  /*3c490*/  STL [R1+0x968], R42 ;  /* 0x0009682a01007387 */ /* 0x0001e80000100800 */
[----:B------:R-:W2:Y:S04]  /*3c4a0*/  LDL.LU R80, [R1+0x980] ;  /* 0x0009800001507983 */ /* 0x000ea80000300800 */
[----:B------:R-:W3:Y:S01]  /*3c4b0*/  LDL.LU R47, [R1+0x984] ;  /* 0x00098400012f7983 */ /* 0x000ee20000300800 */
[----:B0-----:R-:W-:-:S05]  /*3c4c0*/  @!P4 IMAD.MOV.U32 R42, RZ, RZ, R0 ;  /* 0x000000ffff2ac224 */ /* 0x001fca00078e0000 */
[----:B------:R0:W2:Y:S01]  /*3c4d0*/  @!P4 LDG.E.U8 R40, desc[UR42][R42.64] ;  /* 0x0000002a2a28c981 */ /* 0x0000a2000c1e1100 */
[----:B------:R-:W-:Y:S01]  /*3c4e0*/  IMAD.MOV.U32 R0, RZ, RZ, R45 ;  /* 0x000000ffff007224 */ /* 0x000fe200078e002d */
[----:B----4-:R-:W-:-:S05]  /*3c4f0*/  IADD3 R4, P2, PT, R5, R4, RZ ;  /* 0x0000000405047210 */ /* 0x010fca0007f5e0ff */
[----:B------:R-:W-:Y:S01]  /*3c500*/  IMAD.X R44, R6, 0x1, R44, P2 ;  /* 0x00000001062c7824 */ /* 0x000fe200010e062c */
[----:B------:R1:W-:Y:S01]  /*3c510*/  STL [R1+0x974], R4 ;  /* 0x0009740401007387 */ /* 0x0003e20000100800 */
[----:B0-----:R-:W-:-:S03]  /*3c520*/  @!P4 IMAD.MOV.U32 R42, RZ, RZ, R4 ;  /* 0x000000ffff2ac224 */ /* 0x001fc600078e0004 */
[----:B------:R0:W-:Y:S04]  /*3c530*/  STL [R1+0x970], R44 ;  /* 0x0009702c01007387 */ /* 0x0001e80000100800 */
[----:B------:R-:W4:Y:S04]  /*3c540*/  LDL.LU R46, [R1+0x988] ;  /* 0x00098800012e7983 */ /* 0x000f280000300800 */
        /* <DEDUP_REMOVED lines=15> */
[----:B---3--:R-:W-:-:S05]  /*3c640*/  IADD3 R47, P2, PT, R5, R47, RZ ;  /* 0x0000002f052f7210 */ /* 0x008fca0007f5e0ff */
[----:B--2---:R-:W-:Y:S01]  /*3c650*/  IMAD.X R80, R6, 0x1, R80, P2 ;  /* 0x0000000106507824 */ /* 0x004fe200010e0650 */
[----:B------:R1:W-:Y:S04]  /*3c660*/  STL [R1+0x984], R47 ;  /* 0x0009842f01007387 */ /* 0x0003e80000100800 */
[----:B------:R2:W-:Y:S04]  /*3c670*/  STL [R1+0x980], R80 ;  /* 0x0009805001007387 */ /* 0x0005e80000100800 */
[----:B------:R-:W3:Y:S01]  /*3c680*/  LDL.LU R84, [R1+0x9a8] ;  /* 0x0009a80001547983 */ /* 0x000ee20000300800 */
[----:B0-----:R-:W-:-:S03]  /*3c690*/  @!P4 IMAD.MOV.U32 R44, RZ, RZ, R47 ;  /* 0x000000ffff2cc224 */ /* 0x001fc600078e002f */
[----:B------:R-:W3:Y:S01]  /*3c6a0*/  LDL.LU R82, [R1+0x9ac] ;  /* 0x0009ac0001527983 */ /* 0x000ee20000300800 */
[----:B------:R-:W-:-:S05]  /*3c6b0*/  @!P4 IMAD.MOV.U32 R45, RZ, RZ, R80 ;  /* 0x000000ffff2dc224 */ /* 0x000fca00078e0050 */
[----:B------:R0:W3:Y:S01]  /*3c6c0*/  @!P4 LDG.E.U8 R43, desc[UR42][R44.64] ;  /* 0x0000002a2c2bc981 */ /* 0x0000e2000c1e1100 */
[----:B----4-:R-:W-:-:S05]  /*3c6d0*/  IADD3 R4, P2, PT, R5, R4, RZ ;  /* 0x0000000405047210 */ /* 0x010fca0007f5e0ff */
[----:B------:R-:W-:Y:S01]  /*3c6e0*/  IMAD.X R46, R6, 0x1, R46, P2 ;  /* 0x00000001062e7824 */ /* 0x000fe200010e062e */
[----:B------:R-:W-:Y:S03]  /*3c6f0*/  STL [R1+0x98c], R4 ;  /* 0x00098c0401007387 */ /* 0x000fe60000100800 */
[----:B-1----:R-:W-:Y:S01]  /*3c700*/  @!P4 IMAD.MOV.U32 R47, RZ, RZ, R46 ;  /* 0x000000ffff2fc224 */ /* 0x002fe200078e002e */
[----:B------:R1:W-:Y:S04]  /*3c710*/  STL [R1+0x988], R46 ;  /* 0x0009882e01007387 */ /* 0x0003e80000100800 */
[----:B--2---:R-:W2:Y:S01]  /*3c720*/  LDL.LU R80, [R1+0x9b0] ;  /* 0x0009b00001507983 */ /* 0x004ea20000300800 */
[----:B0-----:R-:W-:Y:S01]  /*3c730*/  PRMT R44, RZ, 0x7610, R44 ;  /* 0x00007610ff2c7816 */ /* 0x001fe2000000002c */
[----:B-1----:R-:W-:-:S02]  /*3c740*/  @!P4 IMAD.MOV.U32 R46, RZ, RZ, R4 ;  /* 0x000000ffff2ec224 */ /* 0x002fc400078e0004 */
[----:B------:R-:W4:Y:S04]  /*3c750*/  LDL.LU R4, [R1+0x9b4] ;  /* 0x0009b40001047983 */ /* 0x000f280000300800 */
[----:B------:R0:W2:Y:S01]  /*3c760*/  @!P4 LDG.E.U8 R44, desc[UR42][R46.64] ;  /* 0x0000002a2e2cc981 */ /* 0x0000a2000c1e1100 */
[----:B------:R-:W-:-:S05]  /*3c770*/  IADD3 R2, P2, PT, R5, R2, RZ ;  /* 0x0000000205027210 */ /* 0x000fca0007f5e0ff */
[----:B------:R-:W-:Y:S01]  /*3c780*/  IMAD.X R3, R6, 0x1, R3, P2 ;  /* 0x0000000106037824 */ /* 0x000fe200010e0603 */
[----:B------:R-:W-:Y:S01]  /*3c790*/  STL [R1+0x9a4], R2 ;  /* 0x0009a40201007387 */ /* 0x000fe20000100800 */
[----:B0-----:R-:W-:Y:S02]  /*3c7a0*/  @!P4 IMAD.MOV.U32 R46, RZ, RZ, R2 ;  /* 0x000000ffff2ec224 */ /* 0x001fe400078e0002 */
[----:B------:R-:W-:Y:S01]  /*3c7b0*/  @!P4 IMAD.MOV.U32 R47, RZ, RZ, R3 ;  /* 0x000000ffff2fc224 */ /* 0x000fe200078e0003 */
[----:B------:R0:W-:Y:S04]  /*3c7c0*/  STL [R1+0x9a0], R3 ;  /* 0x0009a00301007387 */ /* 0x0001e80000100800 */
[----:B0-----:R-:W2:Y:S04]  /*3c7d0*/  LDL.LU R3, [R1+0x9b8] ;  /* 0x0009b80001037983 */ /* 0x001ea80000300800 */
[----:B------:R-:W2:Y:S01]  /*3c7e0*/  LDL.LU R2, [R1+0x9bc] ;  /* 0x0009bc0001027983 */ /* 0x000ea20000300800 */
[----:B------:R-:W-:-:S02]  /*3c7f0*/  PRMT R45, RZ, 0x7610, R45 ;  /* 0x00007610ff2d7816 */ /* 0x000fc4000000002d */
[----:B------:R-:W-:-:S04]  /*3c800*/  PRMT R49, RZ, 0x7610, R49 ;  /* 0x00007610ff317816 */ /* 0x000fc80000000031 */
[----:B------:R0:W2:Y:S01]  /*3c810*/  @!P4 LDG.E.U8 R45, desc[UR42][R46.64] ;  /* 0x0000002a2e2dc981 */ /* 0x0000a2000c1e1100 */
[----:B------:R-:W-:Y:S02]  /*3c820*/  PRMT R51, RZ, 0x7610, R51 ;  /* 0x00007610ff337816 */ /* 0x000fe40000000033 */
[----:B---3--:R-:W-:-:S05]  /*3c830*/  IADD3 R82, P2, PT, R5, R82, RZ ;  /* 0x0000005205527210 */ /* 0x008fca0007f5e0ff */
[----:B------:R-:W-:Y:S01]  /*3c840*/  IMAD.X R84, R6, 0x1, R84, P2 ;  /* 0x0000000106547824 */ /* 0x000fe200010e0654 */
[----:B------:R-:W-:Y:S01]  /*3c850*/  STL [R1+0x9ac], R82 ;  /* 0x0009ac5201007387 */ /* 0x000fe20000100800 */
[----:B0-----:R-:W-:Y:S02]  /*3c860*/  @!P4 IMAD.MOV.U32 R46, RZ, RZ, R82 ;  /* 0x000000ffff2ec224 */ /* 0x001fe400078e0052 */
[----:B------:R-:W-:Y:S01]  /*3c870*/  @!P4 IMAD.MOV.U32 R47, RZ, RZ, R84 ;  /* 0x000000ffff2fc224 */ /* 0x000fe200078e0054 */
[----:B------:R0:W-:Y:S04]  /*3c880*/  STL [R1+0x9a8], R84 ;  /* 0x0009a85401007387 */ /* 0x0001e80000100800 */
        /* <DEDUP_REMOVED lines=9> */
[----:B------:R1:W2:Y:S04]  /*3c920*/  @!P4 LDG.E.U8 R51, desc[UR42][R46.64] ;  /* 0x0000002a2e33c981 */ /* 0x0002a8000c1e1100 */
[----:B0-----:R-:W4:Y:S04]  /*3c930*/  LDL.LU R80, [R1+0x9c8] ;  /* 0x0009c80001507983 */ /* 0x001f280000300800 */
[----:B------:R-:W2:Y:S01]  /*3c940*/  LDL.LU R4, [R1+0x9cc] ;  /* 0x0009cc0001047983 */ /* 0x000ea20000300800 */
[----:B------:R-:W-:-:S05]  /*3c950*/  IADD3 R2, P2, PT, R5, R2, RZ ;  /* 0x0000000205027210 */ /* 0x000fca0007f5e0ff */
[----:B------:R-:W-:Y:S01]  /*3c960*/  IMAD.X R3, R6, 0x1, R3, P2 ;  /* 0x0000000106037824 */ /* 0x000fe200010e0603 */
[----:B------:R-:W-:Y:S01]  /*3c970*/  STL [R1+0x9bc], R2 ;  /* 0x0009bc0201007387 */ /* 0x000fe20000100800 */
[----:B-1----:R-:W-:Y:S02]  /*3c980*/  @!P4 IMAD.MOV.U32 R46, RZ, RZ, R2 ;  /* 0x000000ffff2ec224 */ /* 0x002fe400078e0002 */
[----:B------:R-:W-:Y:S01]  /*3c990*/  @!P4 IMAD.MOV.U32 R47, RZ, RZ, R3 ;  /* 0x000000ffff2fc224 */ /* 0x000fe200078e0003 */
[----:B------:R0:W-:Y:S04]  /*3c9a0*/  STL [R1+0x9b8], R3 ;  /* 0x0009b80301007387 */ /* 0x0001e80000100800 */
[----:B0-----:R-:W4:Y:S04]  /*3c9b0*/  LDL.LU R3, [R1+0x9e0] ;  /* 0x0009e00001037983 */ /* 0x001f280000300800 */
[----:B------:R-:W4:Y:S01]  /*3c9c0*/  LDL.LU R2, [R1+0x9e4] ;  /* 0x0009e40001027983 */ /* 0x000f220000300800 */
[----:B------:R-:W-:-:S02]  /*3c9d0*/  PRMT R53, RZ, 0x7610, R53 ;  /* 0x00007610ff357816 */ /* 0x000fc40000000035 */
[----:B------:R-:W-:-:S04]  /*3c9e0*/  PRMT R55, RZ, 0x7610, R55 ;  /* 0x00007610ff377816 */ /* 0x000fc80000000037 */
[----:B------:R0:W4:Y:S01]  /*3c9f0*/  @!P4 LDG.E.U8 R53, desc[UR42][R46.64] ;  /* 0x0000002a2e35c981 */ /* 0x000122000c1e1100 */
        /* <DEDUP_REMOVED lines=10> */
[----:B--2---:R-:W-:-:S05]  /*3caa0*/  IADD3 R4, P2, PT, R5, R4, RZ ;  /* 0x0000000405047210 */ /* 0x004fca0007f5e0ff */
[----:B----4-:R-:W-:Y:S01]  /*3cab0*/  IMAD.X R80, R6, 0x1, R80, P2 ;  /* 0x0000000106507824 */ /* 0x010fe200010e0650 */
        /* <DEDUP_REMOVED lines=81> */
[----:B------:R-:W-:Y:S04]  /*3cfd0*/  STL [R1+0xa2c], R82 ;  /* 0x000a2c5201007387 */ /* 0x000fe80000100800 */
[----:B------:R1:W-:Y:S04]  /*3cfe0*/  STL [R1+0xa28], R84 ;  /* 0x000a285401007387 */ /* 0x0003e80000100800 */
[----:B------:R-:W3:Y:S04]  /*3cff0*/  LDL.LU R88, [R1+0xa30] ;  /* 0x000a300001587983 */ /* 0x000ee80000300800 */
[----:B------:R-:W3:Y:S01]  /*3d000*/  LDL.LU R86, [R1+0xa34] ;  /* 0x000a340001567983 */ /* 0x000ee20000300800 */
[----:B0-----:R-:W-:-:S02]  /*3d010*/  @!P4 IMAD.MOV.U32 R46, RZ, RZ, R82 ;  /* 0x000000ffff2ec224 */ /* 0x001fc400078e0052 */
[----:B------:R-:W-:-:S05]  /*3d020*/  @!P4 IMAD.MOV.U32 R47, RZ, RZ, R84 ;  /* 0x000000ffff2fc224 */ /* 0x000fca00078e0054 */
[----:B------:R0:W3:Y:S01]  /*3d030*/  @!P4 LDG.E.U8 R73, desc[UR42][R46.64] ;  /* 0x0000002a2e49c981 */ /* 0x0000e2000c1e1100 */
[----:B--2---:R-:W-:-:S05]  /*3d040*/  IADD3 R4, P2, PT, R5, R4, RZ ;  /* 0x0000000405047210 */ /* 0x004fca0007f5e0ff */
[----:B----4-:R-:W-:Y:S01]  /*3d050*/  IMAD.X R80, R6, 0x1, R80, P2 ;  /* 0x0000000106507824 */ /* 0x010fe200010e0650 */
[----:B------:R-:W-:Y:S04]  /*3d060*/  STL [R1+0xa64], R4 ;  /* 0x000a640401007387 */ /* 0x000fe80000100800 */
[----:B------:R2:W-:Y:S04]  /*3d070*/  STL [R1+0xa60], R80 ;  /* 0x000a605001007387 */ /* 0x0005e80000100800 */
[----:B-1----:R-:W4:Y:S04]  /*3d080*/  LDL.LU R84, [R1+0xa68] ;  /* 0x000a680001547983 */ /* 0x002f280000300800 */
[----:B------:R-:W4:Y:S01]  /*3d090*/  LDL.LU R82, [R1+0xa6c] ;  /* 0x000a6c0001527983 */ /* 0x000f220000300800 */
[----:B0-----:R-:W-:-:S02]  /*3d0a0*/  @!P4 IMAD.MOV.U32 R46, RZ, RZ, R4 ;  /* 0x000000ffff2ec224 */ /* 0x001fc400078e0004 */
[----:B------:R-:W-:Y:S02]  /*3d0b0*/  @!P4 IMAD.MOV.U32 R47, RZ, RZ, R80 ;  /* 0x000000ffff2fc224 */ /* 0x000fe400078e0050 */
[----:B--2---:R-:W2:Y:S04]  /*3d0c0*/  LDL.LU R80, [R1+0xa00] ;  /* 0x000a000001507983 */ /* 0x004ea80000300800 */
[----:B------:R-:W2:Y:S04]  /*3d0d0*/  LDL.LU R4, [R1+0xa04] ;  /* 0x000a040001047983 */ /* 0x000ea80000300800 */
        /* <DEDUP_REMOVED lines=13> */
[----:B------:R-:W-:Y:S02]  /*3d1b0*/  PRMT R83, RZ, 0x7610, R83 ;  /* 0x00007610ff537816 */ /* 0x000fe40000000053 */
[----:B------:R-:W-:Y:S02]  /*3d1c0*/  PRMT R85, RZ, 0x7610, R85 ;  /* 0x00007610ff557816 */ /* 0x000fe40000000055 */
[----:B---3--:R-:W-:-:S05]  /*3d1d0*/  IADD3 R86, P2, PT, R5, R86, RZ ;  /* 0x0000005605567210 */ /* 0x008fca0007f5e0ff */
[----:B------:R-:W-:Y:S02]  /*3d1e0*/  IMAD.X R88, R6, 0x1, R88, P2 ;  /* 0x0000000106587824 */ /* 0x000fe400010e0658 */
[----:B0-----:R-:W-:Y:S02]  /*3d1f0*/  @!P4 IMAD.MOV.U32 R46, RZ, RZ, R86 ;  /* 0x000000ffff2ec224 */ /* 0x001fe400078e0056 */
[----:B------:R-:W-:-:S05]  /*3d200*/  @!P4 IMAD.MOV.U32 R47, RZ, RZ, R88 ;  /* 0x000000ffff2fc224 */ /* 0x000fca00078e0058 */
[----:B------:R0:W3:Y:S04]  /*3d210*/  @!P4 LDG.E.U8 R79, desc[UR42][R46.64] ;  /* 0x0000002a2e4fc981 */ /* 0x0000e8000c1e1100 */
[----:B------:R-:W-:Y:S04]  /*3d220*/  STL [R1+0xa34], R86 ;  /* 0x000a345601007387 */ /* 0x000fe80000100800 */
[----:B------:R-:W-:Y:S01]  /*3d230*/  STL [R1+0xa30], R88 ;  /* 0x000a305801007387 */ /* 0x000fe20000100800 */
[----:B----4-:R-:W-:-:S05]  /*3d240*/  IADD3 R82, P2, PT, R5, R82, RZ ;  /* 0x0000005205527210 */ /* 0x010fca0007f5e0ff */
[C---:B------:R-:W-:Y:S01]  /*3d250*/  IMAD.X R84, R6.reuse, 0x1, R84, P2 ;  /* 0x0000000106547824 */ /* 0x040fe200010e0654 */
[----:B--2---:R-:W-:Y:S01]  /*3d260*/  IADD3 R4, P2, PT, R5, R4, RZ ;  /* 0x0000000405047210 */ /* 0x004fe20007f5e0ff */
[----:B0-----:R-:W-:Y:S02]  /*3d270*/  @!P4 IMAD.MOV.U32 R46, RZ, RZ, R82 ;  /* 0x000000ffff2ec224 */ /* 0x001fe400078e0052 */
[----:B------:R-:W-:Y:S02]  /*3d280*/  @!P4 IMAD.MOV.U32 R47, RZ, RZ, R84 ;  /* 0x000000ffff2fc224 */ /* 0x000fe400078e0054 */
[----:B------:R-:W-:Y:S01]  /*3d290*/  IMAD.X R80, R6, 0x1, R80, P2 ;  /* 0x0000000106507824 */ /* 0x000fe200010e0650 */
[----:B------:R-:W-:Y:S04]  /*3d2a0*/  STL [R1+0xa6c], R82 ;  /* 0x000a6c5201007387 */ /* 0x000fe80000100800 */
[----:B------:R0:W2:Y:S04]  /*3d2b0*/  @!P4 LDG.E.U8 R81, desc[UR42][R46.64] ;  /* 0x0000002a2e51c981 */ /* 0x0000a8000c1e1100 */
[----:B------:R-:W-:Y:S01]  /*3d2c0*/  STL [R1+0xa68], R84 ;  /* 0x000a685401007387 */ /* 0x000fe20000100800 */
[----:B0-----:R-:W-:-:S02]  /*3d2d0*/  @!P4 IMAD.MOV.U32 R46, RZ, RZ, R4 ;  /* 0x000000ffff2ec224 */ /* 0x001fc400078e0004 */
[----:B------:R-:W-:Y:S01]  /*3d2e0*/  @!P4 IMAD.MOV.U32 R47, RZ, RZ, R80 ;  /* 0x000000ffff2fc224 */ /* 0x000fe200078e0050 */
[----:B------:R-:W-:Y:S04]  /*3d2f0*/  STL [R1+0xa04], R4 ;  /* 0x000a040401007387 */ /* 0x000fe80000100800 */
[----:B------:R0:W-:Y:S04]  /*3d300*/  STL [R1+0xa00], R80 ;  /* 0x000a005001007387 */ /* 0x0001e80000100800 */
[----:B------:R1:W4:Y:S01]  /*3d310*/  @!P4 LDG.E.U8 R83, desc[UR42][R46.64] ;  /* 0x0000002a2e53c981 */ /* 0x000322000c1e1100 */
[----:B------:R-:W-:-:S05]  /*3d320*/  IADD3 R2, P2, PT, R5, R2, RZ ;  /* 0x0000000205027210 */ /* 0x000fca0007f5e0ff */
[----:B------:R-:W-:Y:S01]  /*3d330*/  IMAD.X R3, R6, 0x1, R3, P2 ;  /* 0x0000000106037824 */ /* 0x000fe200010e0603 */
[----:B------:R0:W-:Y:S01]  /*3d340*/  STL [R1+0xa3c], R2 ;  /* 0x000a3c0201007387 */ /* 0x0001e20000100800 */
[----:B-1----:R-:W-:Y:S02]  /*3d350*/  @!P4 IMAD.MOV.U32 R46, RZ, RZ, R2 ;  /* 0x000000ffff2ec224 */ /* 0x002fe400078e0002 */
[----:B0-----:R-:W-:Y:S01]  /*3d360*/  IMAD.MOV.U32 R80, RZ, RZ, R0 ;  /* 0x000000ffff507224 */ /* 0x001fe200078e0000 */
[----:B------:R0:W-:Y:S01]  /*3d370*/  STL [R1+0xa38], R3 ;  /* 0x000a380301007387 */ /* 0x0001e20000100800 */
[----:B------:R-:W-:-:S03]  /*3d380*/  @!P4 IMAD.MOV.U32 R47, RZ, RZ, R3 ;  /* 0x000000ffff2fc224 */ /* 0x000fc600078e0003 */
        /* <DEDUP_REMOVED lines=9> */
[----:B0-----:R-:W2:Y:S04]  /*3d420*/  LDL.LU R3, [R1+0x10] ;  /* 0x0000100001037983 */ /* 0x001ea80000300800 */
[----:B------:R0:W2:Y:S04]  /*3d430*/  @!P4 LDG.E.U8 R85, desc[UR42][R46.64] ;  /* 0x0000002a2e55c981 */ /* 0x0000a8000c1e1100 */
[----:B------:R-:W2:Y:S04]  /*3d440*/  LDL.LU R46, [R1+0x318] ;  /* 0x00031800012e7983 */ /* 0x000ea80000300800 */
[----:B------:R-:W0:Y:S01]  /*3d450*/  LDL.LU R47, [R1+0x31c] ;  /* 0x00031c00012f7983 */ /* 0x000e220000300800 */
[----:B------:R-:W-:-:S02]  /*3d460*/  PRMT R87, RZ, 0x7610, R87 ;  /* 0x00007610ff577816 */ /* 0x000fc40000000057 */
[----:B0-----:R-:W-:-:S05]  /*3d470*/  IADD3 R47, P2, PT, R5, R47, RZ ;  /* 0x0000002f052f7210 */ /* 0x001fca0007f5e0ff */
[----:B--2---:R-:W-:Y:S01]  /*3d480*/  IMAD.X R46, R6, 0x1, R46, P2 ;  /* 0x00000001062e7824 */ /* 0x004fe200010e062e */
[----:B------:R0:W-:Y:S04]  /*3d490*/  STL [R1+0x31c], R47 ;  /* 0x00031c2f01007387 */ /* 0x0001e80000100800 */
[----:B------:R1:W-:Y:S01]  /*3d4a0*/  STL [R1+0x318], R46 ;  /* 0x0003182e01007387 */ /* 0x0003e20000100800 */
[----:B0-----:R-:W-:-:S04]  /*3d4b0*/  @!P4 LOP3.LUT R47, R47, R46, RZ, 0x3c, !PT ;  /* 0x0000002e2f2fc212 */ /* 0x001fc800078e3cff */
[----:B-1----:R-:W-:-:S04]  /*3d4c0*/  @!P4 LOP3.LUT R46, R47, R46, RZ, 0x3c, !PT ;  /* 0x0000002e2f2ec212 */ /* 0x002fc800078e3cff */
[----:B------:R-:W-:-:S05]  /*3d4d0*/  @!P4 LOP3.LUT R47, R47, R46, RZ, 0x3c, !PT ;  /* 0x0000002e2f2fc212 */ /* 0x000fca00078e3cff */
[----:B------:R0:W2:Y:S04]  /*3d4e0*/  @!P4 LDG.E.U8 R87, desc[UR42][R46.64] ;  /* 0x0000002a2e57c981 */ /* 0x0000a8000c1e1100 */
[----:B------:R-:W2:Y:S04]  /*3d4f0*/  LDL.LU R46, [R1+0x300] ;  /* 0x00030000012e7983 */ /* 0x000ea80000300800 */
[----:B------:R-:W0:Y:S01]  /*3d500*/  LDL.LU R47, [R1+0x304] ;  /* 0x00030400012f7983 */ /* 0x000e220000300800 */
[----:B------:R-:W-:Y:S02]  /*3d510*/  PRMT R89, RZ, 0x7610, R89 ;  /* 0x00007610ff597816 */ /* 0x000fe40000000059 */
[----:B------:R-:W-:-:S02]  /*3d520*/  PRMT R91, RZ, 0x7610, R91 ;  /* 0x00007610ff5b7816 */ /* 0x000fc4000000005b */
[----:B0-----:R-:W-:-:S05]  /*3d530*/  IADD3 R47, P2, PT, R5, R47, RZ ;  /* 0x0000002f052f7210 */ /* 0x001fca0007f5e0ff */
[----:B--2---:R-:W-:Y:S01]  /*3d540*/  IMAD.X R46, R6, 0x1, R46, P2 ;  /* 0x00000001062e7824 */ /* 0x004fe200010e062e */
[----:B------:R0:W-:Y:S01]  /*3d550*/  STL [R1+0x304], R47 ;  /* 0x0003042f01007387 */ /* 0x0001e20000100800 */
[----:B------:R-:W-:-:S03]  /*3d560*/  IADD3 R0, P2, PT, R5, R0, RZ ;  /* 0x0000000005007210 */ /* 0x000fc60007f5e0ff */
[----:B------:R1:W-:Y:S01]  /*3d570*/  STL [R1+0x300], R46 ;  /* 0x0003002e01007387 */ /* 0x0003e20000100800 */
[----:B0-----:R-:W-:-:S04]  /*3d580*/  @!P4 LOP3.LUT R47, R47, R46, RZ, 0x3c, !PT ;  /* 0x0000002e2f2fc212 */ /* 0x001fc800078e3cff */
[----:B-1----:R-:W-:Y:S01]  /*3d590*/  @!P4 LOP3.LUT R46, R47, R46, RZ, 0x3c, !PT ;  /* 0x0000002e2f2ec212 */ /* 0x002fe200078e3cff */
[----:B------:R-:W-:-:S03]  /*3d5a0*/  IMAD.X R2, R6, 0x1, R2, P2 ;  /* 0x0000000106027824 */ /* 0x000fc600010e0602 */
[----:B------:R-:W-:-:S05]  /*3d5b0*/  @!P4 LOP3.LUT R47, R47, R46, RZ, 0x3c, !PT ;  /* 0x0000002e2f2fc212 */ /* 0x000fca00078e3cff */
[----:B------:R0:W2:Y:S04]  /*3d5c0*/  @!P4 LDG.E.U8 R89, desc[UR42][R46.64] ;  /* 0x0000002a2e59c981 */ /* 0x0000a8000c1e1100 */
[----:B------:R1:W-:Y:S01]  /*3d5d0*/  STL [R1+0x314], R0 ;  /* 0x0003140001007387 */ /* 0x0003e20000100800 */
[----:B0-----:R-:W-:Y:S02]  /*3d5e0*/  @!P4 IMAD.MOV.U32 R46, RZ, RZ, R0 ;  /* 0x000000ffff2ec224 */ /* 0x001fe400078e0000 */
[----:B------:R-:W-:Y:S01]  /*3d5f0*/  @!P4 IMAD.MOV.U32 R47, RZ, RZ, R2 ;  /* 0x000000ffff2fc224 */ /* 0x000fe200078e0002 */
[----:B------:R0:W-:Y:S04]  /*3d600*/  STL [R1+0x308], R2 ;  /* 0x0003080201007387 */ /* 0x0001e80000100800 */
[----:B------:R0:W2:Y:S04]  /*3d610*/  @!P4 LDG.E.U8 R91, desc[UR42][R46.64] ;  /* 0x0000002a2e5bc981 */ /* 0x0000a8000c1e1100 */
[----:B------:R-:W2:Y:S04]  /*3d620*/  LDL.LU R46, [R1+0x30c] ;  /* 0x00030c00012e7983 */ /* 0x000ea80000300800 */
[----:B------:R-:W2:Y:S01]  /*3d630*/  LDL.LU R47, [R1+0x310] ;  /* 0x00031000012f7983 */ /* 0x000ea20000300800 */
[----:B-1----:R-:W1:Y:S01]  /*3d640*/  S2R R0, SR_TID.X ;  /* 0x0000000000007919 */ /* 0x002e620000002100 */
[----:B------:R-:W-:-:S02]  /*3d650*/  PRMT R93, RZ, 0x7610, R93 ;  /* 0x00007610ff5d7816 */ /* 0x000fc4000000005d */
[----:B-1----:R-:W-:-:S04]  /*3d660*/  LOP3.LUT R0, R0, 0x7f, RZ, 0xc0, !PT ;  /* 0x0000007f00007812 */ /* 0x002fc800078ec0ff */
[----:B0-----:R-:W-:-:S05]  /*3d670*/  LOP3.LUT R2, R0, 0x20, RZ, 0x3c, !PT ;  /* 0x0000002000027812 */ /* 0x001fca00078e3cff */
[----:B------:R-:W-:Y:S04]  /*3d680*/  STS.U8 [R2+UR7+0x9d00], R80 ;  /* 0x009d005002007988 */ /* 0x000fe80008000007 */
[----:B------:R-:W-:Y:S04]  /*3d690*/  STS.U8 [R2+UR7+0xa100], R82 ;  /* 0x00a1005202007988 */ /* 0x000fe80008000007 */
[----:B------:R-:W-:Y:S04]  /*3d6a0*/  STS.U8 [R2+UR7+0xa500], R84 ;  /* 0x00a5005402007988 */ /* 0x000fe80008000007 */
[----:B------:R-:W-:Y:S04]  /*3d6b0*/  STS.U8 [R2+UR7+0xa900], R86 ;  /* 0x00a9005602007988 */ /* 0x000fe80008000007 */
[----:B------:R-:W-:Y:S04]  /*3d6c0*/  STS.U8 [R2+UR7+0xad00], R88 ;  /* 0x00ad005802007988 */ /* 0x000fe80008000007 */
[----:B------:R-:W-:Y:S01]  /*3d6d0*/  STS.U8 [R2+UR7+0xb100], R90 ;  /* 0x00b1005a02007988 */ /* 0x000fe20008000007 */
        /* <DEDUP_REMOVED lines=8> */
[----:B------:R-:W2:Y:S04]  /*3d760*/  LDL.LU R46, [R1+0x58] ;  /* 0x00005800012e7983 */ /* 0x000ea80000300800 */
[----:B------:R-:W3:Y:S04]  /*3d770*/  LDL.LU R47, [R1+0x40] ;  /* 0x00004000012f7983 */ /* 0x000ee80000300800 */
[----:B------:R-:W4:Y:S04]  /*3d780*/  LDL.LU R80, [R1+0xec0] ;  /* 0x000ec00001507983 */ /* 0x000f280000300800 */
[----:B------:R-:W4:Y:S04]  /*3d790*/  LDL.LU R82, [R1+0xebc] ;  /* 0x000ebc0001527983 */ /* 0x000f280000300800 */
[----:B------:R-:W4:Y:S04]  /*3d7a0*/  LDL.LU R84, [R1+0xeb8] ;  /* 0x000eb80001547983 */ /* 0x000f280000300800 */
[----:B------:R-:W4:Y:S04]  /*3d7b0*/  LDL.LU R86, [R1+0xeb4] ;  /* 0x000eb40001567983 */ /* 0x000f280000300800 */
[----:B------:R-:W4:Y:S04]  /*3d7c0*/  LDL.LU R88, [R1+0xeb0] ;  /* 0x000eb00001587983 */ /* 0x000f280000300800 */
[----:B------:R-:W4:Y:S04]  /*3d7d0*/  LDL.LU R90, [R1+0xeac] ;  /* 0x000eac00015a7983 */ /* 0x000f280000300800 */
[----:B------:R1:W-:Y:S04]  /*3d7e0*/  STS.U8 [R2+UR7+0xb500], R92 ;  /* 0x00b5005c02007988 */ /* 0x0003e80008000007 */
[----:B-1----:R-:W4:Y:S04]  /*3d7f0*/  LDL.LU R92, [R1+0xea8] ;  /* 0x000ea800015c7983 */ /* 0x002f280000300800 */
[----:B--2---:R-:W-:Y:S04]  /*3d800*/  STS.U8 [R2+UR7+0xb900], R46 ;  /* 0x00b9002e02007988 */ /* 0x004fe80008000007 */
[----:B---3--:R-:W-:Y:S04]  /*3d810*/  STS.U8 [R2+UR7+0xbd00], R47 ;  /* 0x00bd002f02007988 */ /* 0x008fe80008000007 */
[----:B------:R1:W-:Y:S04]  /*3d820*/  STS.U8 [R2+UR7+0xc100], R4 ;  /* 0x00c1000402007988 */ /* 0x0003e80008000007 */
[----:B------:R2:W-:Y:S04]  /*3d830*/  STS.U8 [R2+UR7+0xc500], R3 ;  /* 0x00c5000302007988 */ /* 0x0005e80008000007 */
[----:B-1----:R-:W3:Y:S04]  /*3d840*/  LDL.LU R4, [R1+0x18c] ;  /* 0x00018c0001047983 */ /* 0x002ee80000300800 */
[----:B--2---:R-:W2:Y:S04]  /*3d850*/  LDL.LU R3, [R1+0x178] ;  /* 0x0001780001037983 */ /* 0x004ea80000300800 */
[----:B------:R-:W2:Y:S04]  /*3d860*/  LDL.LU R46, [R1+0x24] ;  /* 0x00002400012e7983 */ /* 0x000ea80000300800 */
[----:B------:R-:W2:Y:S04]  /*3d870*/  LDL.LU R47, [R1+0xc] ;  /* 0x00000c00012f7983 */ /* 0x000ea80000300800 */
[----:B----4-:R1:W-:Y:S04]  /*3d880*/  STS.U8 [R2+UR7+0xc900], R90 ;  /* 0x00c9005a02007988 */ /* 0x0103e80008000007 */
[----:B------:R4:W-:Y:S04]  /*3d890*/  STS.U8 [R2+UR7+0xcd00], R78 ;  /* 0x00cd004e02007988 */ /* 0x0009e80008000007 */
[----:B------:R0:W-:Y:S04]  /*3d8a0*/  STS.U8 [R2+UR7+0xd100], R66 ;  /* 0x00d1004202007988 */ /* 0x0001e80008000007 */
[----:B-1----:R-:W2:Y:S04]  /*3d8b0*/  LDL.LU R90, [R1+0x3c] ;  /* 0x00003c00015a7983 */ /* 0x002ea80000300800 */
[----:B----4-:R-:W4:Y:S04]  /*3d8c0*/  LDL.LU R78, [R1+0x54] ;  /* 0x00005400014e7983 */ /* 0x010f280000300800 */
[----:B0-----:R-:W4:Y:S04]  /*3d8d0*/  LDL.LU R66, [R1+0x6c] ;  /* 0x00006c0001427983 */ /* 0x001f280000300800 */
        /* <DEDUP_REMOVED lines=20> */
[----:B0-----:R-:W4:Y:S04]  /*3da20*/  LDL.LU R61, [R1+0x150] ;  /* 0x00015000013d7983 */ /* 0x001f280000300800 */
[----:B-1----:R-:W4:Y:S04]  /*3da30*/  LDL.LU R2, [R1+0xea4] ;  /* 0x000ea40001027983 */ /* 0x002f280000300800 */
[----:B------:R-:W4:Y:S01]  /*3da40*/  LDL.LU R63, [R1+0x164] ;  /* 0x00016400013f7983 */ /* 0x000f220000300800 */
[----:B------:R-:W-:-:S05]  /*3da50*/  LOP3.LUT R0, R0, 0x30, RZ, 0x3c, !PT ;  /* 0x0000003000007812 */ /* 0x000fca00078e3cff */
[----:B---3--:R0:W-:Y:S04]  /*3da60*/  STS.U8 [R0+UR7+0x8180], R4 ;  /* 0x0081800400007988 */ /* 0x0081e80008000007 */
[----:B--2---:R1:W-:Y:S04]  /*3da70*/  STS.U8 [R0+UR7+0x8580], R3 ;  /* 0x0085800300007988 */ /* 0x0043e80008000007 */
[----:B0-----:R-:W2:Y:S04]  /*3da80*/  LDL.LU R4, [R1+0xea0] ;  /* 0x000ea00001047983 */ /* 0x001ea80000300800 */
[----:B-1----:R-:W3:Y:S04]  /*3da90*/  LDL.LU R3, [R1+0xe9c] ;  /* 0x000e9c0001037983 */ /* 0x002ee80000300800 */
[----:B----4-:R0:W-:Y:S04]  /*3daa0*/  STS.U8 [R0+UR7+0x8980], R63 ;  /* 0x0089803f00007988 */ /* 0x0101e80008000007 */
[----:B------:R1:W-:Y:S04]  /*3dab0*/  STS.U8 [R0+UR7+0x8d80], R61 ;  /* 0x008d803d00007988 */ /* 0x0003e80008000007 */
[----:B------:R4:W-:Y:S04]  /*3dac0*/  STS.U8 [R0+UR7+0x9180], R59 ;  /* 0x0091803b00007988 */ /* 0x0009e80008000007 */
[----:B0-----:R-:W2:Y:S04]  /*3dad0*/  LDL.LU R63, [R1+0x174] ;  /* 0x00017400013f7983 */ /* 0x001ea80000300800 */
[----:B-1----:R-:W2:Y:S04]  /*3dae0*/  LDL.LU R61, [R1+0x160] ;  /* 0x00016000013d7983 */ /* 0x002ea80000300800 */
[----:B------:R0:W-:Y:S04]  /*3daf0*/  STS.U8 [R0+UR7+0x9580], R45 ;  /* 0x0095802d00007988 */ /* 0x0001e80008000007 */
[----:B----4-:R-:W4:Y:S04]  /*3db00*/  LDL.LU R59, [R1+0x14c] ;  /* 0x00014c00013b7983 */ /* 0x010f280000300800 */
        /* <DEDUP_REMOVED lines=26> */
[----:B-1----:R-:W2:Y:S04]  /*3dcb0*/  LDL.LU R88, [R1+0x188] ;  /* 0x0001880001587983 */ /* 0x002ea80000300800 */
[----:B------:R-:W-:Y:S04]  /*3dcc0*/  STS.U8 [R0+UR7+0xcd80], R76 ;  /* 0x00cd804c00007988 */ /* 0x000fe80008000007 */
[----:B------:R0:W-:Y:S02]  /*3dcd0*/  STS.U8 [R0+UR7+0xd180], R64 ;  /* 0x00d1804000007988 */ /* 0x0001e40008000007 */
[----:B0-----:R-:W0:Y:S01]  /*3dce0*/  S2R R64, SR_TID.X ;  /* 0x0000000000407919 */ /* 0x001e220000002100 */
[----:B------:R-:W1:Y:S01]  /*3dcf0*/  S2R R76, SR_TID.X ;  /* 0x00000000004c7919 */ /* 0x000e620000002100 */
[----:B------:R-:W3:Y:S01]  /*3dd00*/  LDL.LU R0, [R1+0xe98] ;  /* 0x000e980001007983 */ /* 0x000ee20000300800 */
[----:B0-----:R-:W-:-:S04]  /*3dd10*/  LOP3.LUT R64, R64, 0x7f, RZ, 0xc0, !PT ;  /* 0x0000007f40407812 */ /* 0x001fc800078ec0ff */
[----:B------:R-:W-:-:S05]  /*3dd20*/  LOP3.LUT R64, R64, 0x30, RZ, 0x3c, !PT ;  /* 0x0000003040407812 */ /* 0x000fca00078e3cff */
[----:B------:R0:W-:Y:S02]  /*3dd30*/  STS.U8 [R64+UR7+0xd580], R52 ;  /* 0x00d5803440007988 */ /* 0x0001e40008000007 */
[----:B0-----:R-:W0:Y:S01]  /*3dd40*/  S2R R64, SR_TID.X ;  /* 0x0000000000407919 */ /* 0x001e220000002100 */
[----:B-1----:R-:W-:-:S04]  /*3dd50*/  LOP3.LUT R76, R76, 0x7f, RZ, 0xc0, !PT ;  /* 0x0000007f4c4c7812 */ /* 0x002fc800078ec0ff */
[----:B------:R-:W-:-:S05]  /*3dd60*/  LOP3.LUT R52, R76, 0x30, RZ, 0x3c, !PT ;  /* 0x000000304c347812 */ /* 0x000fca00078e3cff */
[----:B------:R-:W-:Y:S04]  /*3dd70*/  STS.U8 [R52+UR7+0xd980], R10 ;  /* 0x00d9800a34007988 */ /* 0x000fe80008000007 */
[----:B------:R-:W-:Y:S04]  /*3dd80*/  STS.U8 [R52+UR7+0xdd80], R16 ;  /* 0x00dd801034007988 */ /* 0x000fe80008000007 */
[----:B------:R-:W-:Y:S04]  /*3dd90*/  STS.U8 [R52+UR7+0xe180], R22 ;  /* 0x00e1801634007988 */ /* 0x000fe80008000007 */
[----:B------:R-:W-:Y:S04]  /*3dda0*/  STS.U8 [R52+UR7+0xe580], R28 ;  /* 0x00e5801c34007988 */ /* 0x000fe80008000007 */
[----:B------:R-:W-:Y:S01]  /*3ddb0*/  STS.U8 [R52+UR7+0xe980], R34 ;  /* 0x00e9802234007988 */ /* 0x000fe20008000007 */
[----:B0-----:R-:W-:-:S03]  /*3ddc0*/  LOP3.LUT R64, R64, 0x7f, RZ, 0xc0, !PT ;  /* 0x0000007f40407812 */ /* 0x001fc600078ec0ff */
[----:B------:R-:W-:Y:S01]  /*3ddd0*/  STS.U8 [R52+UR7+0xed80], R40 ;  /* 0x00ed802834007988 */ /* 0x000fe20008000007 */
[----:B------:R-:W-:-:S03]  /*3dde0*/  LOP3.LUT R76, R64, 0x40, RZ, 0x3c, !PT ;  /* 0x00000040404c7812 */ /* 0x000fc600078e3cff */
[----:B------:R-:W-:Y:S04]  /*3ddf0*/  STS.U8 [R52+UR7+0xf180], R49 ;  /* 0x00f1803134007988 */ /* 0x000fe80008000007 */
[----:B------:R-:W-:Y:S04]  /*3de00*/  STS.U8 [R52+UR7+0xf580], R65 ;  /* 0x00f5804134007988 */ /* 0x000fe80008000007 */
[----:B------:R-:W-:Y:S04]  /*3de10*/  STS.U8 [R52+UR7+0xf980], R67 ;  /* 0x00f9804334007988 */ /* 0x000fe80008000007 */
[----:B------:R-:W-:Y:S04]  /*3de20*/  STS.U8 [R52+UR7+0xfd80], R69 ;  /* 0x00fd804534007988 */ /* 0x000fe80008000007 */
[----:B--2---:R-:W-:Y:S04]  /*3de30*/  STS.U8 [R76+UR7+0x8200], R88 ;  /* 0x008200584c007988 */ /* 0x004fe80008000007 */
[----:B------:R-:W-:Y:S04]  /*3de40*/  STS.U8 [R76+UR7+0x8600], R63 ;  /* 0x0086003f4c007988 */ /* 0x000fe80008000007 */
[----:B------:R-:W-:Y:S04]  /*3de50*/  STS.U8 [R76+UR7+0x8a00], R61 ;  /* 0x008a003d4c007988 */ /* 0x000fe80008000007 */
        /* <DEDUP_REMOVED lines=14> */
[----:B---3--:R0:W-:Y:S04]  /*3df40*/  STS.U8 [R76+UR7+0xc600], R3 ;  /* 0x00c600034c007988 */ /* 0x0081e80008000007 */
        /* <DEDUP_REMOVED lines=68> */
[----:B------:R-:W0:Y:S03]  /*3e390*/  S2R R47, SR_TID.X ;  /* 0x00000000002f7919 */ /* 0x000e260000002100 */
[----:B------:R-:W-:Y:S04]  /*3e3a0*/  STS.U8 [R64+UR7+0xca80], R84 ;  /* 0x00ca805440007988 */ /* 0x000fe80008000007 */
[----:B------:R-:W-:Y:S04]  /*3e3b0*/  STS.U8 [R64+UR7+0xce80], R72 ;  /* 0x00ce804840007988 */ /* 0x000fe80008000007 */
        /* <DEDUP_REMOVED lines=16> */
[----:B--2---:R0:W-:Y:S04]  /*3e4c0*/  STS.U8 [R61+UR7+0x8b00], R59 ;  /* 0x008b003b3d007988 */ /* 0x0041e80008000007 */
[----:B------:R1:W-:Y:S04]  /*3e4d0*/  STS.U8 [R61+UR7+0x8f00], R45 ;  /* 0x008f002d3d007988 */ /* 0x0003e80008000007 */
[----:B------:R2:W-:Y:S04]  /*3e4e0*/  STS.U8 [R61+UR7+0x9300], R39 ;  /* 0x009300273d007988 */ /* 0x0005e80008000007 */
[----:B0-----:R-:W3:Y:S04]  /*3e4f0*/  LDL.LU R59, [R1+0x17c] ;  /* 0x00017c00013b7983 */ /* 0x001ee80000300800 */
[----:B------:R0:W-:Y:S04]  /*3e500*/  STS.U8 [R61+UR7+0x9700], R33 ;  /* 0x009700213d007988 */ /* 0x0001e80008000007 */
[----:B-1----:R-:W4:Y:S04]  /*3e510*/  LDL.LU R45, [R1+0x168] ;  /* 0x00016800012d7983 */ /* 0x002f280000300800 */
[----:B------:R1:W-:Y:S04]  /*3e520*/  STS.U8 [R61+UR7+0x9b00], R27 ;  /* 0x009b001b3d007988 */ /* 0x0003e80008000007 */
[----:B--2---:R-:W2:Y:S04]  /*3e530*/  LDL.LU R39, [R1+0x154] ;  /* 0x0001540001277983 */ /* 0x004ea80000300800 */
[----:B------:R1:W-:Y:S04]  /*3e540*/  STS.U8 [R61+UR7+0x9f00], R21 ;  /* 0x009f00153d007988 */ /* 0x0003e80008000007 */
[----:B0-----:R-:W2:Y:S04]  /*3e550*/  LDL.LU R33, [R1+0x140] ;  /* 0x0001400001217983 */ /* 0x001ea80000300800 */
[----:B------:R0:W-:Y:S04]  /*3e560*/  STS.U8 [R61+UR7+0xa300], R15 ;  /* 0x00a3000f3d007988 */ /* 0x0001e80008000007 */
[----:B-1----:R-:W2:Y:S04]  /*3e570*/  LDL.LU R27, [R1+0x12c] ;  /* 0x00012c00011b7983 */ /* 0x002ea80000300800 */
[----:B------:R1:W-:Y:S04]  /*3e580*/  STS.U8 [R61+UR7+0xa700], R9 ;  /* 0x00a700093d007988 */ /* 0x0003e80008000007 */
[----:B------:R-:W2:Y:S04]  /*3e590*/  LDL.LU R21, [R1+0x118] ;  /* 0x0001180001157983 */ /* 0x000ea80000300800 */
        /* <DEDUP_REMOVED lines=10> */
[----:B------:R-:W2:Y:S04]  /*3e640*/  LDL.LU R90, [R1+0x8c] ;  /* 0x00008c00015a7983 */ /* 0x000ea80000300800 */
[----:B------:R-:W-:Y:S04]  /*3e650*/  STS.U8 [R61+UR7+0xbf00], R63 ;  /* 0x00bf003f3d007988 */ /* 0x000fe80008000007 */
[----:B0-----:R-:W2:Y:S04]  /*3e660*/  LDL.LU R46, [R1+0x74] ;  /* 0x00007400012e7983 */ /* 0x001ea80000300800 */
[----:B------:R0:W-:Y:S04]  /*3e670*/  STS.U8 [R61+UR7+0xc300], R3 ;  /* 0x00c300033d007988 */ /* 0x0001e80008000007 */
[----:B------:R1:W-:Y:S04]  /*3e680*/  STS.U8 [R61+UR7+0xc700], R2 ;  /* 0x00c700023d007988 */ /* 0x0003e80008000007 */
[----:B0-----:R-:W2:Y:S04]  /*3e690*/  LDL.LU R3, [R1+0xe8c] ;  /* 0x000e8c0001037983 */ /* 0x001ea80000300800 */
[----:B-1----:R-:W2:Y:S04]  /*3e6a0*/  LDL.LU R2, [R1+0xe88] ;  /* 0x000e880001027983 */ /* 0x002ea80000300800 */
        /* <DEDUP_REMOVED lines=30> */
[----:B------:R2:W-:Y:S04]  /*3e890*/  STS.U8 [R47+UR7+0xbf80], R4 ;  /* 0x00bf80042f007988 */ /* 0x0005e80008000007 */
[----:B0-----:R0:W5:Y:S04]  /*3e8a0*/  LDL.LU R2, [R1+0xe84] ;  /* 0x000e840001027983 */ /* 0x0011680000300800 */
[----:B-1----:R0:W5:Y:S04]  /*3e8b0*/  LDL.LU R3, [R1+0xe80] ;  /* 0x000e800001037983 */ /* 0x0021680000300800 */
[----:B--2---:R0:W5:Y:S04]  /*3e8c0*/  LDL.LU R4, [R1+0xe7c] ;  /* 0x000e7c0001047983 */ /* 0x0041680000300800 */
[----:B------:R1:W-:Y:S04]  /*3e8d0*/  STS.U8 [R47+UR7+0xc380], R0 ;  /* 0x00c380002f007988 */ /* 0x0003e80008000007 */
[----:B-1----:R0:W5:Y:S04]  /*3e8e0*/  LDL.LU R0, [R1+0xe78] ;  /* 0x000e780001007983 */ /* 0x0021680000300800 */
        /* <DEDUP_REMOVED lines=16> */
[----:B-1----:R-:W1:Y:S02]  /*3e9f0*/  FENCE.VIEW.ASYNC.S ;  /* 0x00000000000073c6 */ /* 0x002e640000000000 */
[----:B-1----:R-:W-:Y:S01]  /*3ea00*/  BAR.SYNC.DEFER_BLOCKING 0x0 ;  /* 0x0000000000007b1d */ /* 0x002fe20000010000 */
[----:B------:R-:W-:-:S04]  /*3ea10*/  ULEA UR76, UR9, UR7, 0x3 ;  /* 0x00000007094c7291 */ /* 0x000fc8000f8e18ff */
[----:B------:R-:W-:Y:S01]  /*3ea20*/  UIADD3 UR76, UPT, UPT, UR76, 0x18000, URZ ;  /* 0x000180004c4c7890 */ /* 0x000fe2000fffe0ff */
[----:B------:R-:W-:Y:S01]  /*3ea30*/  UMOV UR4, UR6 ;  /* 0x0000000600047c82 */ /* 0x000fe20008000000 */
[----:B------:R-:W-:-:S00]  /*3ea40*/  MEMBAR.ALL.CTA ;  /* 0x0000000000007992 */ /* 0x000fc00000008000 */
[----:B------:R-:W-:Y:S06]  /*3ea50*/  MEMBAR.ALL.GPU ;  /* 0x0000000000007992 */ /* 0x000fec000000a000 */
[----:B------:R-:W-:-:S00]  /*3ea60*/  ERRBAR ;  /* 0x00000000000079ab */ /* 0x000fc00000000000 */
[----:B------:R-:W-:Y:S08]  /*3ea70*/  CGAERRBAR ;  /* 0x00000000000075ab */ /* 0x000ff00000000000 */
[----:B------:R-:W-:Y:S06]  /*3ea80*/  UCGABAR_ARV ;  /* 0x00000000000079c7 */ /* 0x000fec0008000000 */
[----:B------:R-:W-:Y:S01]  /*3ea90*/  UCGABAR_WAIT ;  /* 0x0000000000007dc7 */ /* 0x000fe20008000000 */
[----:B------:R-:W-:Y:S01]  /*3eaa0*/  CCTL.IVALL ;  /* 0x00000000ff00798f */ /* 0x000fe20002000000 */
[----:B0-----:R-:W-:Y:S05]  /*3eab0*/  @P0 BRA `(.L_x_15) ;  /* 0x00000000007c0947 */ /* 0x001fea0003800000 */
[----:B------:R-:W-:Y:S02]  /*3eac0*/  UIADD3 UR6, UPT, UPT, UR5, 0x100, URZ ;  /* 0x0000010005067890 */ /* 0x000fe4000fffe0ff */
[----:B------:R-:W-:Y:S02]  /*3ead0*/  UIADD3 UR36, UPT, UPT, UR5, 0x100, URZ ;  /* 0x0000010005247890 */ /* 0x000fe4000fffe0ff */
[----:B------:R-:W-:Y:S01]  /*3eae0*/  UIADD3 UR37, UPT, UPT, UR5, 0x100, URZ ;  /* 0x0000010005257890 */ /* 0x000fe2000fffe0ff */
[----:B------:R-:W-:Y:S01]  /*3eaf0*/  UMOV UR26, 0x0 ;  /* 0x00000000001a7882 */ /* 0x000fe20000000000 */
[----:B------:R-:W-:Y:S01]  /*3eb00*/  UMOV UR27, 0x10408010 ;  /* 0x10408010001b7882 */ /* 0x000fe20000000000 */
[----:B------:R-:W-:Y:S02]  /*3eb10*/  UIADD3 UR44, UPT, UPT, UR5, 0x100, URZ ;  /* 0x00000100052c7890 */ /* 0x000fe4000fffe0ff */
[----:B------:R0:W-:Y:S01]  /*3eb20*/  UTCQMMA.2CTA gdesc[UR10], gdesc[UR12], tmem[UR5], tmem[UR26], idesc[UR27], UPT ;  /* 0x00ff1a0c0a0075ea */ /* 0x0001e2000ba00305 */
[----:B------:R-:W-:Y:S01]  /*3eb30*/  UMOV UR28, 0x0 ;  /* 0x00000000001c7882 */ /* 0x000fe20000000000 */
[----:B------:R-:W-:Y:S01]  /*3eb40*/  UMOV UR29, 0x10408010 ;  /* 0x10408010001d7882 */ /* 0x000fe20000000000 */
[----:B------:R-:W-:Y:S01]  /*3eb50*/  UMOV UR30, 0x0 ;  /* 0x00000000001e7882 */ /* 0x000fe20000000000 */
[----:B------:R-:W-:Y:S01]  /*3eb60*/  UMOV UR31, 0x10408010 ;  /* 0x10408010001f7882 */ /* 0x000fe20000000000 */
        /* <DEDUP_REMOVED lines=20> */
.L_x_15:
[----:B------:R-:W2:Y:S04]  /*3ecb0*/  LDL R8, [R1+0xdd4] ;  /* 0x000dd40001087983 */ /* 0x000ea80000100800 */
[----:B------:R-:W2:Y:S01]  /*3ecc0*/  LDL.LU R7, [R1+0xdcc] ;  /* 0x000dcc0001077983 */ /* 0x000ea20000300800 */
[----:B------:R-:W-:-:S04]  /*3ecd0*/  UIADD3 UR9, UPT, UPT, UR9, 0x1, URZ ;  /* 0x0000000109097890 */ /* 0x000fc8000fffe0ff */
[----:B------:R-:W-:-:S04]  /*3ece0*/  UISETP.GT.AND UP1, UPT, UR9, 0x1, UPT ;  /* 0x000000010900788c */ /* 0x000fc8000bf24270 */
[----:B0-----:R-:W-:Y:S02]  /*3ecf0*/  USEL UR6, URZ, 0x1, !UP1 ;  /* 0x00000001ff067887 */ /* 0x001fe4000c800000 */
[----:B------:R-:W-:Y:S02]  /*3ed00*/  USEL UR9, UR9, URZ, !UP1 ;  /* 0x000000ff09097287 */ /* 0x000fe4000c800000 */
[----:B------:R-:W-:Y:S01]  /*3ed10*/  ULOP3.LUT UR6, UR4, UR6, URZ, 0x3c, !UPT ;  /* 0x0000000604067292 */ /* 0x000fe2000f8e3cff */
[----:B--2---:R-:W-:Y:S02]  /*3ed20*/  ISETP.NE.U32.AND P2, PT, R7, R8, PT ;  /* 0x000000080700720c */ /* 0x004fe40003f45070 */
[----:B------:R-:W2:Y:S01]  /*3ed30*/  LDL.LU R8, [R1+0xdd0] ;  /* 0x000dd00001087983 */ /* 0x000ea20000300800 */
[----:B------:R-:W-:-:S03]  /*3ed40*/  IMAD.U32 R7, RZ, RZ, UR4 ;  /* 0x00000004ff077e24 */ /* 0x000fc6000f8e00ff */
[----:B--2---:R0:W-:Y:S07]  /*3ed50*/  STL [R1+0xdcc], R8 ;  /* 0x000dcc0801007387 */ /* 0x0041ee0000100800 */
[----:B------:R-:W-:Y:S05]  /*3ed60*/  @P2 BRA `(.L_x_16) ;  /* 0xfffffea400d02947 */ /* 0x000fea000383ffff */
.L_x_13:
[----:B------:R-:W2:Y:S01]  /*3ed70*/  LDL.LU R24, [R1+0xe74] ;  /* 0x000e740001187983 */ /* 0x000ea20000300800 */
[----:B------:R-:W1:Y:S01]  /*3ed80*/  LDCU UR6, c[0x0][0x3b8] ;  /* 0x00007700ff0677ac */ /* 0x000e620008000800 */
[----:B------:R-:W3:Y:S01]  /*3ed90*/  LDC R18, c[0x0][0x3a0] ;  /* 0x0000e800ff127b82 */ /* 0x000ee20000000800 */
[C---:B-----5:R-:W-:Y:S01]  /*3eda0*/  VIADD R22, R0.reuse, 0x2 ;  /* 0x0000000200167836 */ /* 0x060fe20000000000 */
[----:B------:R-:W2:Y:S01]  /*3edb0*/  LDCU.64 UR10, c[0x0][0x398] ;  /* 0x00007300ff0a77ac */ /* 0x000ea20008000a00 */
[C---:B------:R-:W-:Y:S02]  /*3edc0*/  VIADD R23, R0.reuse, 0x1 ;  /* 0x0000000100177836 */ /* 0x040fe40000000000 */
[C---:B------:R-:W-:Y:S01]  /*3edd0*/  VIADD R3, R0.reuse, 0x3 ;  /* 0x0000000300037836 */ /* 0x040fe20000000000 */
[----:B------:R-:W4:Y:S01]  /*3ede0*/  LDCU UR9, c[0x0][0x3b4] ;  /* 0x00007680ff0977ac */ /* 0x000f220008000800 */
[C---:B------:R-:W-:Y:S01]  /*3edf0*/  VIADD R32, R0.reuse, 0x4 ;  /* 0x0000000400207836 */ /* 0x040fe20000000000 */
[----:B------:R-:W0:Y:S01]  /*3ee00*/  LDCU UR16, c[0x0][0x39c] ;  /* 0x00007380ff1077ac */ /* 0x000e220008000800 */
[----:B------:R-:W0:Y:S01]  /*3ee10*/  LDCU UR15, c[0x0][0x39c] ;  /* 0x00007380ff0f77ac */ /* 0x000e220008000800 */
[----:B-1----:R-:W-:Y:S01]  /*3ee20*/  IMAD R25, R0, UR6, RZ ;  /* 0x0000000600197c24 */ /* 0x002fe2000f8e02ff */
[----:B------:R-:W1:Y:S03]  /*3ee30*/  LDCU UR17, c[0x0][0x39c] ;  /* 0x00007380ff1177ac */ /* 0x000e660008000800 */
[----:B------:R-:W-:Y:S01]  /*3ee40*/  VIADD R26, R25, UR6 ;  /* 0x00000006191a7c36 */ /* 0x000fe20008000000 */
[----:B------:R-:W0:Y:S01]  /*3ee50*/  LDCU.64 UR12, c[0x0][0x390] ;  /* 0x00007200ff0c77ac */ /* 0x000e220008000a00 */
[----:B---3--:R-:W-:-:S02]  /*3ee60*/  VIADD R20, R18, 0x7f ;  /* 0x0000007f12147836 */ /* 0x008fc40000000000 */
[----:B------:R-:W-:Y:S01]  /*3ee70*/  VIADD R27, R26, UR6 ;  /* 0x000000061a1b7c36 */ /* 0x000fe20008000000 */
[----:B------:R-:W3:Y:S02]  /*3ee80*/  LDCU UR14, c[0x0][0x39c] ;  /* 0x00007380ff0e77ac */ /* 0x000ee40008000800 */
[----:B------:R-:W-:Y:S01]  /*3ee90*/  ISETP.GE.AND P5, PT, R20, 0x80, PT ;  /* 0x000000801400780c */ /* 0x000fe20003fa6270 */
[----:B------:R-:W-:Y:S01]  /*3eea0*/  VIADD R28, R27, UR6 ;  /* 0x000000061b1c7c36 */ /* 0x000fe20008000000 */
[----:B------:R-:W0:Y:S03]  /*3eeb0*/  LDCU UR18, c[0x0][0x39c] ;  /* 0x00007380ff1277ac */ /* 0x000e260008000800 */
[----:B------:R-:W-:Y:S01]  /*3eec0*/  VIADD R33, R28, UR6 ;  /* 0x000000061c217c36 */ /* 0x000fe20008000000 */
[----:B------:R-:W0:Y:S03]  /*3eed0*/  LDCU UR19, c[0x0][0x39c] ;  /* 0x00007380ff1377ac */ /* 0x000e260008000800 */
[----:B------:R-:W-:-:S04]  /*3eee0*/  VIADD R29, R33, UR6 ;  /* 0x00000006211d7c36 */ /* 0x000fc80008000000 */
[----:B------:R-:W-:-:S04]  /*3eef0*/  VIADD R4, R29, UR6 ;  /* 0x000000061d047c36 */ /* 0x000fc80008000000 */
[----:B------:R-:W-:-:S04]  /*3ef00*/  VIADD R5, R4, UR6 ;  /* 0x0000000604057c36 */ /* 0x000fc80008000000 */
[----:B------:R-:W-:-:S04]  /*3ef10*/  VIADD R6, R5, UR6 ;  /* 0x0000000605067c36 */ /* 0x000fc80008000000 */
[----:B------:R-:W-:-:S04]  /*3ef20*/  VIADD R7, R6, UR6 ;  /* 0x0000000606077c36 */ /* 0x000fc80008000000 */
[----:B0-----:R-:W-:-:S04]  /*3ef30*/  VIADD R8, R7, UR6 ;  /* 0x0000000607087c36 */ /* 0x001fc80008000000 */
[----:B------:R-:W-:-:S04]  /*3ef40*/  VIADD R9, R8, UR6 ;  /* 0x0000000608097c36 */ /* 0x000fc80008000000 */
        /* <DEDUP_REMOVED lines=11> */
[----:B------:R-:W-:Y:S01]  /*3f000*/  VIADD R21, R20, UR6 ;  /* 0x0000000614157c36 */ /* 0x000fe20008000000 */
[C---:B--2---:R-:W-:Y:S01]  /*3f010*/  ISETP.GE.AND P0, PT, R24.reuse, UR10, PT ;  /* 0x0000000a18007c0c */ /* 0x044fe2000bf06270 */
[----:B----4-:R-:W-:-:S03]  /*3f020*/  IMAD R2, R24, UR9, RZ ;  /* 0x0000000918027c24 */ /* 0x010fc6000f8e02ff */
[----:B------:R-:W-:Y:S01]  /*3f030*/  ISETP.LT.AND P4, PT, R22, UR16, !P0 ;  /* 0x0000001016007c0c */ /* 0x000fe2000c781270 */
[----:B------:R-:W-:Y:S01]  /*3f040*/  VIADD R22, R21, UR6 ;  /* 0x0000000615167c36 */ /* 0x000fe20008000000 */
[----:B------:R-:W-:Y:S02]  /*3f050*/  ISETP.LT.AND P3, PT, R23, UR15, !P0 ;  /* 0x0000000f17007c0c */ /* 0x000fe4000c761270 */
[----:B-1----:R-:W-:Y:S01]  /*3f060*/  ISETP.LT.AND P6, PT, R3, UR17, !P0 ;  /* 0x0000001103007c0c */ /* 0x002fe2000c7c1270 */
[----:B------:R-:W-:Y:S01]  /*3f070*/  VIADD R23, R22, UR6 ;  /* 0x0000000616177c36 */ /* 0x000fe20008000000 */
[----:B------:R-:W-:-:S03]  /*3f080*/  IADD3 R3, P2, PT, R2, UR12, RZ ;  /* 0x0000000c02037c10 */ /* 0x000fc6000ff5e0ff */
[----:B------:R-:W-:Y:S01]  /*3f090*/  VIADD R24, R23, UR6 ;  /* 0x0000000617187c36 */ /* 0x000fe20008000000 */
[----:B------:R-:W-:Y:S01]  /*3f0a0*/  LEA.HI.X.SX32 R2, R2, UR13, 0x1, P2 ;  /* 0x0000000d02027c11 */ /* 0x000fe200090f0eff */
[----:B---3--:R-:W-:Y:S08]  /*3f0b0*/  @!P5 BRA `(.L_x_17) ;  /* 0x000000000010d947 */ /* 0x008ff00003800000 */
[----:B------:R-:W-:-:S06]  /*3f0c0*/  USHF.L.U32 UR4, UR4, 0x1f, URZ ;  /* 0x0000001f04047899 */ /* 0x000fcc00080006ff */
[----:B------:R-:W-:-:S04]  /*3f0d0*/  IMAD.U32 R30, RZ, RZ, UR4 ;  /* 0x00000004ff1e7e24 */ /* 0x000fc8000f8e00ff */
[----:B------:R-:W0:Y:S02]  /*3f0e0*/  SYNCS.PHASECHK.TRANS64.TRYWAIT P2, [UR76], R30 ;  /* 0x0000001eff0075a7 */ /* 0x000e24000804114c */
[----:B0-----:R-:W-:Y:S05]  /*3f0f0*/  @!P2 BRA `(.L_x_18) ;  /* 0x0000018000d4a947 */ /* 0x001fea0003800000 */
.L_x_17:
[----:B------:R-:W-:Y:S01]  /*3f100*/  BAR.SYNC.DEFER_BLOCKING 0x0 ;  /* 0x0000000000007b1d */ /* 0x000fe20000010000 */
[CC--:B------:R-:W-:Y:S01]  /*3f110*/  IADD3 R36, P2, PT, R25.reuse, R3.reuse, RZ ;  /* 0x0000000319247210 */ /* 0x0c0fe20007f5e0ff */
[----:B------:R-:W-:Y:S01]  /*3f120*/  VIADD R31, R24, UR6 ;  /* 0x00000006181f7c36 */ /* 0x000fe20008000000 */
[CC--:B------:R-:W-:Y:S02]  /*3f130*/  IADD3 R34, P5, PT, R26.reuse, R3.reuse, RZ ;  /* 0x000000031a227210 */ /* 0x0c0fe40007fbe0ff */
[-C--:B------:R-:W-:Y:S01]  /*3f140*/  LEA.HI.X.SX32 R37, R25, R2.reuse, 0x1, P2 ;  /* 0x0000000219257211 */ /* 0x080fe200010f0eff */
[----:B------:R-:W-:Y:S01]  /*3f150*/  VIADD R30, R31, UR6 ;  /* 0x000000061f1e7c36 */ /* 0x000fe20008000000 */
[----:B------:R-:W-:Y:S01]  /*3f160*/  LEA.HI.X.SX32 R35, R26, R2, 0x1, P5 ;  /* 0x000000021a237211 */ /* 0x000fe200028f0eff */
[----:B------:R-:W0:Y:S02]  /*3f170*/  LDCU UR4, c[0x0][0x39c] ;  /* 0x00007380ff0477ac */ /* 0x000e240008000800 */
[----:B------:R1:W-:Y:S01]  /*3f180*/  STL.64 [R1+0x938], R36 ;  /* 0x0009382401007387 */ /* 0x0003e20000100a00 */
[----:B------:R-:W-:Y:S01]  /*3f190*/  VIADD R25, R30, UR6 ;  /* 0x000000061e197c36 */ /* 0x000fe20008000000 */
[----:B------:R-:W2:Y:S02]  /*3f1a0*/  LDCU UR9, c[0x0][0x39c] ;  /* 0x00007380ff0977ac */ /* 0x000ea40008000800 */
[----:B------:R3:W-:Y:S01]  /*3f1b0*/  STL.64 [R1+0x930], R34 ;  /* 0x0009302201007387 */ /* 0x0007e20000100a00 */
[----:B------:R-:W-:Y:S01]  /*3f1c0*/  VIADD R26, R25, UR6 ;  /* 0x00000006191a7c36 */ /* 0x000fe20008000000 */
[----:B------:R-:W4:Y:S01]  /*3f1d0*/  LDCU UR10, c[0x0][0x39c] ;  /* 0x00007380ff0a77ac */ /* 0x000f220008000800 */
[----:B------:R-:W5:Y:S01]  /*3f1e0*/  LDCU UR12, c[0x0][0x39c] ;  /* 0x00007380ff0c77ac */ /* 0x000f620008000800 */
[-C--:B-1----:R-:W-:Y:S01]  /*3f1f0*/  IADD3 R36, P2, PT, R27, R3.reuse, RZ ;  /* 0x000000031b247210 */ /* 0x082fe20007f5e0ff */
[----:B------:R-:W1:Y:S02]  /*3f200*/  @!P1 SYNCS.CCTL.IV [UR7+0x18000] ;  /* 0x01800000ff0099b1 */ /* 0x000e640008000007 */
[----:B-1----:R-:W-:Y:S01]  /*3f210*/  BAR.SYNC.DEFER_BLOCKING 0x0 ;  /* 0x0000000000007b1d */ /* 0x002fe20000010000 */
[----:B---3--:R-:W-:-:S02]  /*3f220*/  IADD3 R34, P5, PT, R28, R3, RZ ;  /* 0x000000031c227210 */ /* 0x008fc40007fbe0ff */
[-C--:B------:R-:W-:Y:S01]  /*3f230*/  LEA.HI.X.SX32 R37, R27, R2.reuse, 0x1, P2 ;  /* 0x000000021b257211 */ /* 0x080fe200010f0eff */
[----:B------:R-:W-:Y:S01]  /*3f240*/  VIADD R27, R26, UR6 ;  /* 0x000000061a1b7c36 */ /* 0x000fe20008000000 */
[-C--:B------:R-:W-:Y:S01]  /*3f250*/  LEA.HI.X.SX32 R35, R28, R2.reuse, 0x1, P5 ;  /* 0x000000021c237211 */ /* 0x080fe200028f0eff */
[----:B------:R-:W1:Y:S02]  /*3f260*/  LDCU UR13, c[0x0][0x39c] ;  /* 0x00007380ff0d77ac */ /* 0x000e640008000800 */
[----:B------:R-:W-:Y:S01]  /*3f270*/  STL.64 [R1+0x928], R36 ;  /* 0x0009282401007387 */ /* 0x000fe20000100a00 */
[----:B------:R-:W-:Y:S01]  /*3f280*/  VIADD R28, R27, UR6 ;  /* 0x000000061b1c7c36 */ /* 0x000fe20008000000 */
[----:B------:R-:W3:Y:S02]  /*3f290*/  LDCU UR15, c[0x0][0x39c] ;  /* 0x00007380ff0f77ac */ /* 0x000ee40008000800 */
[----:B------:R0:W-:Y:S01]  /*3f2a0*/  STL.64 [R1+0x920], R34 ;  /* 0x0009202201007387 */ /* 0x0001e20000100a00 */
[----:B------:R-:W1:Y:S01]  /*3f2b0*/  LDCU UR17, c[0x0][0x39c] ;  /* 0x00007380ff1177ac */ /* 0x000e620008000800 */
[----:B------:R-:W1:Y:S01]  /*3f2c0*/  LDCU UR16, c[0x0][0x39c] ;  /* 0x00007380ff1077ac */ /* 0x000e620008000800 */
[----:B------:R-:W1:Y:S01]  /*3f2d0*/  LDCU UR21, c[0x0][0x39c] ;  /* 0x00007380ff1577ac */ /* 0x000e620008000800 */
[-C--:B0-----:R-:W-:Y:S01]  /*3f2e0*/  IADD3 R34, P2, PT, R33, R3.reuse, RZ ;  /* 0x0000000321227210 */ /* 0x081fe20007f5e0ff */
[----:B------:R-:W0:Y:S01]  /*3f2f0*/  @!P1 SYNCS.CCTL.IV [UR7+0x18008] ;  /* 0x01800800ff0099b1 */ /* 0x000e220008000007 */
[----:B------:R-:W-:Y:S01]  /*3f300*/  IADD3 R36, P1, PT, R29, R3, RZ ;  /* 0x000000031d247210 */ /* 0x000fe20007f3e0ff */
[----:B------:R-:W0:Y:S01]  /*3f310*/  LDCU UR7, c[0x0][0x39c] ;  /* 0x00007380ff0777ac */ /* 0x000e220008000800 */
[----:B------:R-:W-:-:S03]  /*3f320*/  LEA.HI.X.SX32 R35, R33, R2, 0x1, P2 ;  /* 0x0000000221237211 */ /* 0x000fc600010f0eff */
[----:B------:R-:W-:Y:S01]  /*3f330*/  STL [R1+0x1094], R36 ;  /* 0x0010942401007387 */ /* 0x000fe20000100800 */
[----:B------:R-:W0:Y:S03]  /*3f340*/  LDCU UR22, c[0x0][0x39c] ;  /* 0x00007380ff1677ac */ /* 0x000e260008000800 */
[----:B------:R-:W-:Y:S01]  /*3f350*/  STL [R1+0x1090], R32 ;  /* 0x0010902001007387 */ /* 0x000fe20000100800 */
[----:B------:R-:W0:Y:S03]  /*3f360*/  LDCU UR23, c[0x0][0x39c] ;  /* 0x00007380ff1777ac */ /* 0x000e260008000800 */
[----:B------:R-:W-:Y:S01]  /*3f370*/  STL.64 [R1+0x918], R34 ;  /* 0x0009182201007387 */ /* 0x000fe20000100a00 */
[----:B------:R-:W0:Y:S03]  /*3f380*/  LDCU UR24, c[0x0][0x39c] ;  /* 0x00007380ff1877ac */ /* 0x000e260008000800 */
[----:B------:R-:W-:Y:S01]  /*3f390*/  STL.64 [R1+0x1088], R30 ;  /* 0x0010881e01007387 */ /* 0x000fe20000100a00 */
[----:B------:R-:W0:Y:S03]  /*3f3a0*/  LDCU UR25, c[0x0][0x39c] ;  /* 0x00007380ff1977ac */ /* 0x000e260008000800 */
[----:B------:R1:W-:Y:S01]  /*3f3b0*/  STL.64 [R1+0x1080], R28 ;  /* 0x0010801c01007387 */ /* 0x0003e20000100a00 */
[----:B------:R-:W0:Y:S03]  /*3f3c0*/  LDCU UR26, c[0x0][0x39c] ;  /* 0x00007380ff1a77ac */ /* 0x000e260008000800 */
[----:B------:R-:W-:Y:S01]  /*3f3d0*/  STL.64 [R1+0x1078], R26 ;  /* 0x0010781a01007387 */ /* 0x000fe20000100a00 */
[----:B------:R-:W0:Y:S03]  /*3f3e0*/  LDCU UR31, c[0x0][0x39c] ;  /* 0x00007380ff1f77ac */ /* 0x000e260008000800 */
[----:B------:R-:W-:Y:S01]  /*3f3f0*/  STL.64 [R1+0x1070], R24 ;  /* 0x0010701801007387 */ /* 0x000fe20000100a00 */
[----:B------:R-:W0:Y:S01]  /*3f400*/  LDCU UR32, c[0x0][0x39c] ;  /* 0x00007380ff2077ac */ /* 0x000e220008000800 */
[----:B-1----:R-:W1:Y:S02]  /*3f410*/  LDTM.x64 R28, tmem[UR8] ;  /* 0x00000008001c79ee */ /* 0x002e640008340000 */
[----:B------:R-:W-:Y:S01]  /*3f420*/  STL.64 [R1+0x1068], R22 ;  /* 0x0010681601007387 */ /* 0x000fe20000100a00 */
[----:B------:R-:W0:Y:S03]  /*3f430*/  LDCU UR33, c[0x0][0x39c] ;  /* 0x00007380ff2177ac */ /* 0x000e260008000800 */
        /* <DEDUP_REMOVED lines=18> */
[----:B-1----:R-:W-:Y:S01]  /*3f560*/  STL [R1+0x604], R29 ;  /* 0x0006041d01007387 */ /* 0x002fe20000100800 */
[----:B------:R-:W1:Y:S03]  /*3f570*/  LDCU UR76, c[0x0][0x39c] ;  /* 0x00007380ff4c77ac */ /* 0x000e660008000800 */
[----:B------:R-:W-:Y:S01]  /*3f580*/  STL.64 [R1+0x608], R30 ;  /* 0x0006081e01007387 */ /* 0x000fe20000100a00 */
[----:B------:R-:W0:Y:S03]  /*3f590*/  LDCU UR75, c[0x0][0x3b8] ;  /* 0x00007700ff4b77ac */ /* 0x000e260008000800 */
[----:B------:R-:W-:Y:S01]  /*3f5a0*/  STL.64 [R1+0x610], R32 ;  /* 0x0006102001007387 */ /* 0x000fe20000100a00 */
[----:B------:R-:W0:Y:S03]  /*3f5b0*/  LDCU UR48, c[0x0][0x3b8] ;  /* 0x00007700ff3077ac */ /* 0x000e260008000800 */
[----:B------:R1:W-:Y:S01]  /*3f5c0*/  STL.64 [R1+0x618], R34 ;  /* 0x0006182201007387 */ /* 0x0003e20000100a00 */
[----:B------:R-:W0:Y:S03]  /*3f5d0*/  LDCU UR20, c[0x0][0x3b8] ;  /* 0x00007700ff1477ac */ /* 0x000e260008000800 */
[----:B------:R0:W-:Y:S01]  /*3f5e0*/  STL.64 [R1+0x620], R36 ;  /* 0x0006202401007387 */ /* 0x0001e20000100a00 */
[----:B------:R-:W0:Y:S03]  /*3f5f0*/  LDCU UR49, c[0x0][0x3b8] ;  /* 0x00007700ff3177ac */ /* 0x000e260008000800 */
[----:B------:R-:W-:Y:S01]  /*3f600*/  STL.64 [R1+0x628], R38 ;  /* 0x0006282601007387 */ /* 0x000fe20000100a00 */
[----:B------:R-:W0:Y:S03]  /*3f610*/  LDCU UR30, c[0x0][0x3b8] ;  /* 0x00007700ff1e77ac */ /* 0x000e260008000800 */
[----:B------:R-:W-:Y:S01]  /*3f620*/  STL.64 [R1+0x630], R40 ;  /* 0x0006302801007387 */ /* 0x000fe20000100a00 */
[----:B-1----:R-:W-:Y:S01]  /*3f630*/  IMAD.MOV.U32 R34, RZ, RZ, R28 ;  /* 0x000000ffff227224 */ /* 0x002fe200078e001c */
[----:B------:R-:W1:Y:S02]  /*3f640*/  LDCU UR73, c[0x0][0x3b8] ;  /* 0x00007700ff4977ac */ /* 0x000e640008000800 */
        /* <DEDUP_REMOVED lines=43> */
[----:B------:R-:W1:Y:S03]  /*3f900*/  LDCU UR62, c[0x0][0x3b8] ;  /* 0x00007700ff3e77ac */ /* 0x000e660008000800 */
[----:B------:R-:W-:Y:S01]  /*3f910*/  STL.64 [R1+0x6e8], R86 ;  /* 0x0006e85601007387 */ /* 0x000fe20000100a00 */
[----:B------:R-:W1:Y:S03]  /*3f920*/  LDCU UR61, c[0x0][0x3b8] ;  /* 0x00007700ff3d77ac */ /* 0x000e660008000800 */
[----:B------:R-:W-:Y:S01]  /*3f930*/  STL.64 [R1+0x6f0], R88 ;  /* 0x0006f05801007387 */ /* 0x000fe20000100a00 */
[----:B------:R-:W1:Y:S03]  /*3f940*/  LDCU UR60, c[0x0][0x3b8] ;  /* 0x00007700ff3c77ac */ /* 0x000e660008000800 */
[----:B------:R-:W-:Y:S01]  /*3f950*/  STL.64 [R1+0x6f8], R90 ;  /* 0x0006f85a01007387 */ /* 0x000fe20000100a00 */
[----:B------:R-:W1:Y:S03]  /*3f960*/  LDCU UR59, c[0x0][0x3b8] ;  /* 0x00007700ff3b77ac */ /* 0x000e660008000800 */
[----:B0-----:R-:W2:Y:S01]  /*3f970*/  LDL.LU R36, [R1+0x1094] ;  /* 0x0010940001247983 */ /* 0x001ea20000300800 */
[----:B------:R-:W0:Y:S03]  /*3f980*/  LDCU UR58, c[0x0][0x3b8] ;  /* 0x00007700ff3a77ac */ /* 0x000e260008000800 */
[----:B------:R-:W2:Y:S01]  /*3f990*/  LDL.LU R32, [R1+0x1090] ;  /* 0x0010900001207983 */ /* 0x000ea20000300800 */
[----:B------:R-:W0:Y:S03]  /*3f9a0*/  LDCU UR57, c[0x0][0x3b8] ;  /* 0x00007700ff3977ac */ /* 0x000e260008000800 */
[----:B------:R-:W2:Y:S01]  /*3f9b0*/  LDL.LU.64 R30, [R1+0x1088] ;  /* 0x00108800011e7983 */ /* 0x000ea20000300a00 */
[----:B------:R-:W0:Y:S03]  /*3f9c0*/  LDCU UR56, c[0x0][0x3b8] ;  /* 0x00007700ff3877ac */ /* 0x000e260008000800 */
[----:B------:R-:W2:Y:S01]  /*3f9d0*/  LDL.LU.64 R28, [R1+0x1080] ;  /* 0x00108000011c7983 */ /* 0x000ea20000300a00 */
[----:B------:R-:W0:Y:S03]  /*3f9e0*/  LDCU UR55, c[0x0][0x3b8] ;  /* 0x00007700ff3777ac */ /* 0x000e260008000800 */
[----:B------:R-:W3:Y:S01]  /*3f9f0*/  LDL.LU.64 R26, [R1+0x1078] ;  /* 0x00107800011a7983 */ /* 0x000ee20000300a00 */
[----:B------:R-:W0:Y:S03]  /*3fa00*/  LDCU UR54, c[0x0][0x3b8] ;  /* 0x00007700ff3677ac */ /* 0x000e260008000800 */
[----:B------:R-:W3:Y:S01]  /*3fa10*/  LDL.LU.64 R24, [R1+0x1070] ;  /* 0x0010700001187983 */ /* 0x000ee20000300a00 */
[----:B------:R-:W0:Y:S03]  /*3fa20*/  LDCU UR53, c[0x0][0x3b8] ;  /* 0x00007700ff3577ac */ /* 0x000e260008000800 */
[----:B------:R-:W3:Y:S04]  /*3fa30*/  LDL.LU.64 R22, [R1+0x1068] ;  /* 0x0010680001167983 */ /* 0x000ee80000300a00 */
        /* <DEDUP_REMOVED lines=8> */
[----:B------:R-:W4:Y:S04]  /*3fac0*/  LDL.LU.64 R4, [R1+0x1020] ;  /* 0x0010200001047983 */ /* 0x000f280000300a00 */
[----:B------:R-:W5:Y:S01]  /*3fad0*/  LDL.LU R33, [R1+0x604] ;  /* 0x0006040001217983 */ /* 0x000f620000300800 */
[----:B--2---:R-:W-:Y:S01]  /*3fae0*/  LEA.HI.X.SX32 R37, R29, R2, 0x1, P1 ;  /* 0x000000021d257211 */ /* 0x004fe200008f0eff */
[----:B------:R-:W-:-:S04]  /*3faf0*/  VIADD R29, R28, UR6 ;  /* 0x000000061c1d7c36 */ /* 0x000fc80008000000 */
[----:B------:R3:W-:Y:S02]  /*3fb00*/  STL.64 [R1+0x910], R36 ;  /* 0x0009102401007387 */ /* 0x0007e40000100a00 */
[-C--:B---3--:R-:W-:Y:S02]  /*3fb10*/  IADD3 R36, P5, PT, R6, R3.reuse, RZ ;  /* 0x0000000306247210 */ /* 0x088fe40007fbe0ff */
[CC--:B----4-:R-:W-:Y:S02]  /*3fb20*/  IADD3 R40, P1, PT, R4.reuse, R3.reuse, RZ ;  /* 0x0000000304287210 */ /* 0x0d0fe40007f3e0ff */
[----:B------:R-:W-:Y:S02]  /*3fb30*/  IADD3 R38, P2, PT, R5, R3, RZ ;  /* 0x0000000305267210 */ /* 0x000fe40007f5e0ff */
[-C--:B------:R-:W-:Y:S01]  /*3fb40*/  LEA.HI.X.SX32 R41, R4, R2.reuse, 0x1, P1 ;  /* 0x0000000204297211 */ /* 0x080fe200008f0eff */
[----:B------:R-:W-:Y:S01]  /*3fb50*/  VIADD R4, R29, UR6 ;  /* 0x000000061d047c36 */ /* 0x000fe20008000000 */
[----:B------:R-:W-:-:S02]  /*3fb60*/  LEA.HI.X.SX32 R39, R5, R2, 0x1, P2 ;  /* 0x0000000205277211 */ /* 0x000fc400010f0eff */
[----:B------:R-:W-:Y:S01]  /*3fb70*/  LEA.HI.X.SX32 R37, R6, R2, 0x1, P5 ;  /* 0x0000000206257211 */ /* 0x000fe200028f0eff */
[----:B------:R2:W-:Y:S01]  /*3fb80*/  STL.64 [R1+0x908], R40 ;  /* 0x0009082801007387 */ /* 0x0005e20000100a00 */
[----:B------:R-:W-:-:S03]  /*3fb90*/  VIADD R5, R4, UR6 ;  /* 0x0000000604057c36 */ /* 0x000fc60008000000 */
[----:B------:R3:W-:Y:S01]  /*3fba0*/  STL.64 [R1+0x900], R38 ;  /* 0x0009002601007387 */ /* 0x0007e20000100a00 */
[----:B------:R-:W-:-:S03]  /*3fbb0*/  VIADD R6, R5, UR6 ;  /* 0x0000000605067c36 */ /* 0x000fc60008000000 */
[----:B------:R4:W-:Y:S01]  /*3fbc0*/  STL.64 [R1+0x8f8], R36 ;  /* 0x0008f82401007387 */ /* 0x0009e20000100a00 */
[CC--:B--2---:R-:W-:Y:S02]  /*3fbd0*/  IADD3 R40, P1, PT, R7.reuse, R3.reuse, RZ ;  /* 0x0000000307287210 */ /* 0x0c4fe40007f3e0ff */
[-C--:B---3--:R-:W-:Y:S02]  /*3fbe0*/  IADD3 R38, P2, PT, R8, R3.reuse, RZ ;  /* 0x0000000308267210 */ /* 0x088fe40007f5e0ff */
[-C--:B------:R-:W-:Y:S01]  /*3fbf0*/  LEA.HI.X.SX32 R41, R7, R2.reuse, 0x1, P1 ;  /* 0x0000000207297211 */ /* 0x080fe200008f0eff */
[----:B------:R-:W-:Y:S01]  /*3fc00*/  VIADD R7, R6, UR6 ;  /* 0x0000000606077c36 */ /* 0x000fe20008000000 */
[C---:B----4-:R-:W-:Y:S02]  /*3fc10*/  IADD3 R36, P5, PT, R9.reuse, R3, RZ ;  /* 0x0000000309247210 */ /* 0x050fe40007fbe0ff */
[-C--:B------:R-:W-:Y:S01]  /*3fc20*/  LEA.HI.X.SX32 R39, R8, R2.reuse, 0x1, P2 ;  /* 0x0000000208277211 */ /* 0x080fe200010f0eff */
[----:B------:R2:W-:Y:S01]  /*3fc30*/  STL.64 [R1+0x8f0], R40 ;  /* 0x0008f02801007387 */ /* 0x0005e20000100a00 */
[----:B------:R-:W-:Y:S01]  /*3fc40*/  LEA.HI.X.SX32 R37, R9, R2, 0x1, P5 ;  /* 0x0000000209257211 */ /* 0x000fe200028f0eff */
[----:B------:R-:W-:-:S02]  /*3fc50*/  VIADD R8, R7, UR6 ;  /* 0x0000000607087c36 */ /* 0x000fc40008000000 */
[----:B------:R3:W-:Y:S02]  /*3fc60*/  STL.64 [R1+0x8e8], R38 ;  /* 0x0008e82601007387 */ /* 0x0007e40000100a00 */
[----:B------:R-:W-:Y:S02]  /*3fc70*/  VIADD R9, R8, UR6 ;  /* 0x0000000608097c36 */ /* 0x000fe40008000000 */
[----:B------:R4:W-:Y:S01]  /*3fc80*/  STL.64 [R1+0x8e0], R36 ;  /* 0x0008e02401007387 */ /* 0x0009e20000100a00 */
[CC--:B--2---:R-:W-:Y:S02]  /*3fc90*/  IADD3 R40, P1, PT, R10.reuse, R3.reuse, RZ ;  /* 0x000000030a287210 */ /* 0x0c4fe40007f3e0ff */
[-C--:B---3--:R-:W-:Y:S02]  /*3fca0*/  IADD3 R38, P2, PT, R11, R3.reuse, RZ ;  /* 0x000000030b267210 */ /* 0x088fe40007f5e0ff */
[----:B------:R-:W-:Y:S02]  /*3fcb0*/  LEA.HI.X.SX32 R41, R10, R2, 0x1, P1 ;  /* 0x000000020a297211 */ /* 0x000fe400008f0eff */
[----:B----4-:R-:W-:-:S02]  /*3fcc0*/  IADD3 R36, P5, PT, R12, R3, RZ ;  /* 0x000000030c247210 */ /* 0x010fc40007fbe0ff */
[-C--:B------:R-:W-:Y:S01]  /*3fcd0*/  LEA.HI.X.SX32 R39, R11, R2.reuse, 0x1, P2 ;  /* 0x000000020b277211 */ /* 0x080fe200010f0eff */
[----:B------:R-:W-:Y:S01]  /*3fce0*/  STL.64 [R1+0x8d8], R40 ;  /* 0x0008d82801007387 */ /* 0x000fe20000100a00 */
[-C--:B------:R-:W-:Y:S02]  /*3fcf0*/  LEA.HI.X.SX32 R37, R12, R2.reuse, 0x1, P5 ;  /* 0x000000020c257211 */ /* 0x080fe400028f0eff */
[CC--:B------:R-:W-:Y:S01]  /*3fd00*/  IADD3 R10, P1, PT, R13.reuse, R3.reuse, RZ ;  /* 0x000000030d0a7210 */ /* 0x0c0fe20007f3e0ff */
[----:B------:R2:W-:Y:S03]  /*3fd10*/  STL.64 [R1+0x8d0], R38 ;  /* 0x0008d02601007387 */ /* 0x0005e60000100a00 */
[----:B------:R-:W-:Y:S01]  /*3fd20*/  LEA.HI.X.SX32 R11, R13, R2, 0x1, P1 ;  /* 0x000000020d0b7211 */ /* 0x000fe200008f0eff */
[----:B------:R3:W-:Y:S01]  /*3fd30*/  STL.64 [R1+0x8c8], R36 ;  /* 0x0008c82401007387 */ /* 0x0007e20000100a00 */
[----:B------:R-:W-:-:S03]  /*3fd40*/  IADD3 R12, P1, PT, R16, R3, RZ ;  /* 0x00000003100c7210 */ /* 0x000fc60007f3e0ff */
[----:B------:R4:W-:Y:S01]  /*3fd50*/  STL.64 [R1+0x8c0], R10 ;  /* 0x0008c00a01007387 */ /* 0x0009e20000100a00 */
[-C--:B------:R-:W-:Y:S02]  /*3fd60*/  LEA.HI.X.SX32 R13, R16, R2.reuse, 0x1, P1 ;  /* 0x00000002100d7211 */ /* 0x080fe400008f0eff */
[CC--:B--2---:R-:W-:Y:S02]  /*3fd70*/  IADD3 R38, P2, PT, R14.reuse, R3.reuse, RZ ;  /* 0x000000030e267210 */ /* 0x0c4fe40007f5e0ff */
[CC--:B---3--:R-:W-:Y:S02]  /*3fd80*/  IADD3 R36, P5, PT, R15.reuse, R3.reuse, RZ ;  /* 0x000000030f247210 */ /* 0x0c8fe40007fbe0ff */
[-C--:B------:R-:W-:Y:S02]  /*3fd90*/  LEA.HI.X.SX32 R39, R14, R2.reuse, 0x1, P2 ;  /* 0x000000020e277211 */ /* 0x080fe400010f0eff */
[-C--:B------:R-:W-:Y:S01]  /*3fda0*/  LEA.HI.X.SX32 R37, R15, R2.reuse, 0x1, P5 ;  /* 0x000000020f257211 */ /* 0x080fe200028f0eff */
[----:B----4-:R-:W-:Y:S01]  /*3fdb0*/  VIADD R10, R9, UR6 ;  /* 0x00000006090a7c36 */ /* 0x010fe20008000000 */
[CC--:B------:R-:W-:Y:S01]  /*3fdc0*/  IADD3 R14, P1, PT, R19.reuse, R3.reuse, RZ ;  /* 0x00000003130e7210 */ /* 0x0c0fe20007f3e0ff */
[----:B------:R2:W-:Y:S02]  /*3fdd0*/  STL.64 [R1+0x8b8], R38 ;  /* 0x0008b82601007387 */ /* 0x0005e40000100a00 */
[----:B------:R-:W-:Y:S01]  /*3fde0*/  VIADD R11, R10, UR6 ;  /* 0x000000060a0b7c36 */ /* 0x000fe20008000000 */
[----:B------:R-:W-:Y:S01]  /*3fdf0*/  LEA.HI.X.SX32 R15, R19, R2, 0x1, P1 ;  /* 0x00000002130f7211 */ /* 0x000fe200008f0eff */
[----:B------:R3:W-:Y:S04]  /*3fe00*/  STL.64 [R1+0x8b0], R36 ;  /* 0x0008b02401007387 */ /* 0x0007e80000100a00 */
[----:B------:R4:W-:Y:S01]  /*3fe10*/  STL.64 [R1+0x8a8], R12 ;  /* 0x0008a80c01007387 */ /* 0x0009e20000100a00 */
[----:B--2---:R-:W-:-:S02]  /*3fe20*/  IADD3 R38, P2, PT, R17, R3, RZ ;  /* 0x0000000311267210 */ /* 0x004fc40007f5e0ff */
[CC--:B---3--:R-:W-:Y:S02]  /*3fe30*/  IADD3 R36, P5, PT, R18.reuse, R3.reuse, RZ ;  /* 0x0000000312247210 */ /* 0x0c8fe40007fbe0ff */
[-C--:B------:R-:W-:Y:S02]  /*3fe40*/  LEA.HI.X.SX32 R39, R17, R2.reuse, 0x1, P2 ;  /* 0x0000000211277211 */ /* 0x080fe400010f0eff */
[-C--:B------:R-:W-:Y:S01]  /*3fe50*/  LEA.HI.X.SX32 R37, R18, R2.reuse, 0x1, P5 ;  /* 0x0000000212257211 */ /* 0x080fe200028f0eff */
[----:B----4-:R-:W-:Y:S01]  /*3fe60*/  VIADD R12, R11, UR6 ;  /* 0x000000060b0c7c36 */ /* 0x010fe20008000000 */
[CC--:B------:R-:W-:Y:S01]  /*3fe70*/  IADD3 R16, P5, PT, R21.reuse, R3.reuse, RZ ;  /* 0x0000000315107210 */ /* 0x0c0fe20007fbe0ff */
[----:B------:R-:W-:Y:S02]  /*3fe80*/  STL.64 [R1+0x8a0], R38 ;  /* 0x0008a02601007387 */ /* 0x000fe40000100a00 */
[----:B------:R-:W-:Y:S01]  /*3fe90*/  VIADD R13, R12, UR6 ;  /* 0x000000060c0d7c36 */ /* 0x000fe20008000000 */
[----:B------:R-:W-:Y:S01]  /*3fea0*/  LEA.HI.X.SX32 R17, R21, R2, 0x1, P5 ;  /* 0x0000000215117211 */ /* 0x000fe200028f0eff */
[----:B------:R2:W-:Y:S01]  /*3feb0*/  STL.64 [R1+0x898], R36 ;  /* 0x0008982401007387 */ /* 0x0005e20000100a00 */
[----:B------:R-:W-:-:S03]  /*3fec0*/  IADD3 R18, P5, PT, R24, R3, RZ ;  /* 0x0000000318127210 */ /* 0x000fc60007fbe0ff */
[----:B------:R3:W-:Y:S01]  /*3fed0*/  STL.64 [R1+0x890], R14 ;  /* 0x0008900e01007387 */ /* 0x0007e20000100a00 */
[----:B------:R-:W-:-:S03]  /*3fee0*/  LEA.HI.X.SX32 R19, R24, R2, 0x1, P5 ;  /* 0x0000000218137211 */ /* 0x000fc600028f0eff */
[----:B------:R4:W-:Y:S01]  /*3fef0*/  STL.64 [R1+0x880], R16 ;  /* 0x0008801001007387 */ /* 0x0009e20000100a00 */
[----:B--2---:R-:W-:-:S04]  /*3ff00*/  IADD3 R36, P2, PT, R20, R3, RZ ;  /* 0x0000000314247210 */ /* 0x004fc80007f5e0ff */
[-C--:B------:R-:W-:Y:S01]  /*3ff10*/  LEA.HI.X.SX32 R37, R20, R2.reuse, 0x1, P2 ;  /* 0x0000000214257211 */ /* 0x080fe200010f0eff */
[----:B---3--:R-:W-:Y:S01]  /*3ff20*/  VIADD R14, R13, UR6 ;  /* 0x000000060d0e7c36 */ /* 0x008fe20008000000 */
[CC--:B------:R-:W-:Y:S02]  /*3ff30*/  IADD3 R20, P5, PT, R25.reuse, R3.reuse, RZ ;  /* 0x0000000319147210 */ /* 0x0c0fe40007fbe0ff */
[----:B----4-:R-:W-:Y:S01]  /*3ff40*/  IADD3 R16, P1, PT, R22, R3, RZ ;  /* 0x0000000316107210 */ /* 0x010fe20007f3e0ff */
[----:B------:R2:W-:Y:S01]  /*3ff50*/  STL.64 [R1+0x888], R36 ;  /* 0x0008882401007387 */ /* 0x0005e20000100a00 */
[-C--:B------:R-:W-:Y:S01]  /*3ff60*/  LEA.HI.X.SX32 R21, R25, R2.reuse, 0x1, P5 ;  /* 0x0000000219157211 */ /* 0x080fe200028f0eff */
[----:B------:R-:W-:Y:S01]  /*3ff70*/  VIADD R15, R14, UR6 ;  /* 0x000000060e0f7c36 */ /* 0x000fe20008000000 */
[----:B------:R-:W-:-:S05]  /*3ff80*/  LEA.HI.X.SX32 R17, R22, R2, 0x1, P1 ;  /* 0x0000000216117211 */ /* 0x000fca00008f0eff */
[----:B------:R3:W-:Y:S01]  /*3ff90*/  STL.64 [R1+0x878], R16 ;  /* 0x0008781001007387 */ /* 0x0007e20000100a00 */
[----:B--2---:R-:W-:-:S03]  /*3ffa0*/  IADD3 R36, P2, PT, R23, R3, RZ ;  /* 0x0000000317247210 */ /* 0x004fc60007f5e0ff */
[----:B------:R2:W-:Y:S01]  /*3ffb0*/  STL.64 [R1+0x868], R18 ;  /* 0x0008681201007387 */ /* 0x0005e20000100a00 */
[-C--:B------:R-:W-:Y:S02]  /*3ffc0*/  LEA.HI.X.SX32 R37, R23, R2.reuse, 0x1, P2 ;  /* 0x0000000217257211 */ /* 0x080fe400010f0eff */
[CC--:B------:R-:W-:Y:S01]  /*3ffd0*/  IADD3 R22, P2, PT, R30.reuse, R3.reuse, RZ ;  /* 0x000000031e167210 */ /* 0x0c0fe20007f5e0ff */
[----:B---3--:R-:W-:Y:S02]  /*3ffe0*/  VIADD R16, R15, UR6 ;  /* 0x000000060f107c36 */ /* 0x008fe40008000000 */
[----:B------:R-:W-:Y:S01]  /*3fff0*/  STL.64 [R1+0x870], R36 ;  /* 0x0008702401007387 */ /* 0x000fe20000100a00 */
[----:B------:R-:W-:Y:S02]  /*40000*/  LEA.HI.X.SX32 R23, R30, R2, 0x1, P2 ;  /* 0x000000021e177211 */ /* 0x000fe400010f0eff */
[-C--:B------:R-:W-:Y:S01]  /*40010*/  IADD3 R30, P2, PT, R27, R3.reuse, RZ ;  /* 0x000000031b1e7210 */ /* 0x080fe20007f5e0ff */
[----:B------:R-:W-:Y:S01]  /*40020*/  VIADD R17, R16, UR6 ;  /* 0x0000000610117c36 */ /* 0x000fe20008000000 */
[----:B--2---:R-:W-:-:S04]  /*40030*/  IADD3 R18, P1, PT, R31, R3, RZ ;  /* 0x000000031f127210 */ /* 0x004fc80007f3e0ff */
[-C--:B------:R-:W-:Y:S02]  /*40040*/  LEA.HI.X.SX32 R19, R31, R2.reuse, 0x1, P1 ;  /* 0x000000021f137211 */ /* 0x080fe400008f0eff */
[----:B------:R-:W-:-:S03]  /*40050*/  LEA.HI.X.SX32 R31, R27, R2, 0x1, P2 ;  /* 0x000000021b1f7211 */ /* 0x000fc600010f0eff */
[----:B------:R2:W-:Y:S04]  /*40060*/  STL.64 [R1+0x860], R18 ;  /* 0x0008601201007387 */ /* 0x0005e80000100a00 */
[----:B------:R3:W-:Y:S04]  /*40070*/  STL.64 [R1+0x850], R20 ;  /* 0x0008501401007387 */ /* 0x0007e80000100a00 */
[----:B------:R4:W-:Y:S01]  /*40080*/  STL.64 [R1+0x858], R22 ;  /* 0x0008581601007387 */ /* 0x0009e20000100a00 */
[----:B--2---:R-:W-:Y:S01]  /*40090*/  VIADD R18, R17, UR6 ;  /* 0x0000000611127c36 */ /* 0x004fe20008000000 */
[----:B---3--:R-:W-:-:S03]  /*400a0*/  IADD3 R20, P1, PT, R26, R3, RZ ;  /* 0x000000031a147210 */ /* 0x008fc60007f3e0ff */
[----:B------:R-:W-:Y:S01]  /*400b0*/  VIADD R19, R18, UR6 ;  /* 0x0000000612137c36 */ /* 0x000fe20008000000 */
[-C--:B----4-:R-:W-:Y:S02]  /*400c0*/  IADD3 R22, P5, PT, R28, R3.reuse, RZ ;  /* 0x000000031c167210 */ /* 0x090fe40007fbe0ff */
[-C--:B------:R-:W-:Y:S02]  /*400d0*/  LEA.HI.X.SX32 R21, R26, R2.reuse, 0x1, P1 ;  /* 0x000000021a157211 */ /* 0x080fe400008f0eff */
[-C--:B------:R-:W-:Y:S02]  /*400e0*/  LEA.HI.X.SX32 R23, R28, R2.reuse, 0x1, P5 ;  /* 0x000000021c177211 */ /* 0x080fe400028f0eff */
[CC--:B------:R-:W-:Y:S01]  /*400f0*/  IADD3 R26, P2, PT, R4.reuse, R3.reuse, RZ ;  /* 0x00000003041a7210 */ /* 0x0c0fe20007f5e0ff */
[----:B------:R2:W-:Y:S01]  /*40100*/  STL.64 [R1+0x848], R20 ;  /* 0x0008481401007387 */ /* 0x0005e20000100a00 */
[C---:B------:R-:W-:Y:S02]  /*40110*/  IADD3 R24, P5, PT, R5.reuse, R3, RZ ;  /* 0x0000000305187210 */ /* 0x040fe40007fbe0ff */
[-C--:B------:R-:W-:Y:S01]  /*40120*/  LEA.HI.X.SX32 R27, R4, R2.reuse, 0x1, P2 ;  /* 0x00000002041b7211 */ /* 0x080fe200010f0eff */
[----:B------:R3:W-:Y:S01]  /*40130*/  STL.64 [R1+0x838], R22 ;  /* 0x0008381601007387 */ /* 0x0007e20000100a00 */
[----:B------:R-:W-:-:S03]  /*40140*/  LEA.HI.X.SX32 R25, R5, R2, 0x1, P5 ;  /* 0x0000000205197211 */ /* 0x000fc600028f0eff */
[----:B------:R-:W-:Y:S01]  /*40150*/  STL.64 [R1+0x840], R30 ;  /* 0x0008401e01007387 */ /* 0x000fe20000100a00 */
[----:B--2---:R-:W-:Y:S01]  /*40160*/  VIADD R20, R19, UR6 ;  /* 0x0000000613147c36 */ /* 0x004fe20008000000 */
[----:B---3--:R-:W-:-:S03]  /*40170*/  IADD3 R22, P1, PT, R29, R3, RZ ;  /* 0x000000031d167210 */ /* 0x008fc60007f3e0ff */
[----:B------:R-:W-:Y:S01]  /*40180*/  VIADD R21, R20, UR6 ;  /* 0x0000000614157c36 */ /* 0x000fe20008000000 */
[----:B------:R-:W-:Y:S02]  /*40190*/  LEA.HI.X.SX32 R23, R29, R2, 0x1, P1 ;  /* 0x000000021d177211 */ /* 0x000fe400008f0eff */
[----:B------:R-:W-:-:S03]  /*401a0*/  IADD3 R28, P1, PT, R6, R3, RZ ;  /* 0x00000003061c7210 */ /* 0x000fc60007f3e0ff */
[----:B------:R2:W-:Y:S01]  /*401b0*/  STL.64 [R1+0x830], R22 ;  /* 0x0008301601007387 */ /* 0x0005e20000100a00 */
[----:B------:R-:W-:-:S03]  /*401c0*/  LEA.HI.X.SX32 R29, R6, R2, 0x1, P1 ;  /* 0x00000002061d7211 */ /* 0x000fc600008f0eff */
[----:B------:R3:W-:Y:S04]  /*401d0*/  STL.64 [R1+0x828], R26 ;  /* 0x0008281a01007387 */ /* 0x0007e80000100a00 */
[----:B------:R4:W-:Y:S04]  /*401e0*/  STL.64 [R1+0x820], R24 ;  /* 0x0008201801007387 */ /* 0x0009e80000100a00 */
[----:B------:R0:W-:Y:S01]  /*401f0*/  STL.64 [R1+0x818], R28 ;  /* 0x0008181c01007387 */ /* 0x0001e20000100a00 */
[----:B--2---:R-:W-:Y:S01]  /*40200*/  VIADD R22, R21, UR6 ;  /* 0x0000000615167c36 */ /* 0x004fe20008000000 */
[----:B---3--:R-:W-:-:S03]  /*40210*/  IADD3 R26, P2, PT, R7, R3, RZ ;  /* 0x00000003071a7210 */ /* 0x008fc60007f5e0ff */
[----:B------:R-:W-:Y:S01]  /*40220*/  VIADD R23, R22, UR6 ;  /* 0x0000000616177c36 */ /* 0x000fe20008000000 */
[----:B----4-:R-:W-:-:S03]  /*40230*/  IADD3 R24, P5, PT, R8, R3, RZ ;  /* 0x0000000308187210 */ /* 0x010fc60007fbe0ff */
[----:B------:R-:W-:Y:S01]  /*40240*/  VIADD R5, R23, UR6 ;  /* 0x0000000617057c36 */ /* 0x000fe20008000000 */
[-C--:B------:R-:W-:Y:S02]  /*40250*/  LEA.HI.X.SX32 R27, R7, R2.reuse, 0x1, P2 ;  /* 0x00000002071b7211 */ /* 0x080fe400010f0eff */
[----:B------:R-:W-:Y:S01]  /*40260*/  LEA.HI.X.SX32 R25, R8, R2, 0x1, P5 ;  /* 0x0000000208197211 */ /* 0x000fe200028f0eff */
[----:B------:R-:W-:Y:S01]  /*40270*/  VIADD R7, R5, UR6 ;  /* 0x0000000605077c36 */ /* 0x000fe20008000000 */
[----:B0-----:R-:W-:-:S03]  /*40280*/  IADD3 R28, P2, PT, R10, R3, RZ ;  /* 0x000000030a1c7210 */ /* 0x001fc60007f5e0ff */
[----:B------:R0:W-:Y:S01]  /*40290*/  STL.64 [R1+0x808], R24 ;  /* 0x0008081801007387 */ /* 0x0001e20000100a00 */
[----:B------:R-:W-:-:S03]  /*402a0*/  LEA.HI.X.SX32 R29, R10, R2, 0x1, P2 ;  /* 0x000000020a1d7211 */ /* 0x000fc600010f0eff */
[----:B------:R2:W-:Y:S01]  /*402b0*/  STL.64 [R1+0x810], R26 ;  /* 0x0008101a01007387 */ /* 0x0005e20000100a00 */
[-C--:B0-----:R-:W-:Y:S02]  /*402c0*/  IADD3 R24, P1, PT, R9, R3.reuse, RZ ;  /* 0x0000000309187210 */ /* 0x081fe40007f3e0ff */
[-C--:B--2---:R-:W-:Y:S02]  /*402d0*/  IADD3 R26, P5, PT, R11, R3.reuse, RZ ;  /* 0x000000030b1a7210 */ /* 0x084fe40007fbe0ff */
[-C--:B------:R-:W-:Y:S02]  /*402e0*/  LEA.HI.X.SX32 R25, R9, R2.reuse, 0x1, P1 ;  /* 0x0000000209197211 */ /* 0x080fe400008f0eff */
[-C--:B------:R-:W-:Y:S02]  /*402f0*/  LEA.HI.X.SX32 R27, R11, R2.reuse, 0x1, P5 ;  /* 0x000000020b1b7211 */ /* 0x080fe400028f0eff */
[CC--:B------:R-:W-:Y:S01]  /*40300*/  IADD3 R8, P5, PT, R14.reuse, R3.reuse, RZ ;  /* 0x000000030e087210 */ /* 0x0c0fe20007fbe0ff */
[----:B------:R0:W-:Y:S03]  /*40310*/  STL.64 [R1+0x800], R24 ;  /* 0x0008001801007387 */ /* 0x0001e60000100a00 */
[----:B------:R-:W-:Y:S01]  /*40320*/  LEA.HI.X.SX32 R9, R14, R2, 0x1, P5 ;  /* 0x000000020e097211 */ /* 0x000fe200028f0eff */
[----:B------:R2:W-:Y:S04]  /*40330*/  STL.64 [R1+0x7f8], R28 ;  /* 0x0007f81c01007387 */ /* 0x0005e80000100a00 */
[----:B------:R3:W-:Y:S01]  /*40340*/  STL.64 [R1+0x7f0], R26 ;  /* 0x0007f01a01007387 */ /* 0x0007e20000100a00 */
[----:B0-----:R-:W-:Y:S01]  /*40350*/  VIADD R25, R7, UR6 ;  /* 0x0000000607197c36 */ /* 0x001fe20008000000 */
[----:B--2---:R-:W-:-:S03]  /*40360*/  IADD3 R28, P1, PT, R12, R3, RZ ;  /* 0x000000030c1c7210 */ /* 0x004fc60007f3e0ff */
[----:B------:R-:W-:Y:S01]  /*40370*/  VIADD R11, R25, UR6 ;  /* 0x00000006190b7c36 */ /* 0x000fe20008000000 */
[----:B---3--:R-:W-:-:S03]  /*40380*/  IADD3 R26, P2, PT, R13, R3, RZ ;  /* 0x000000030d1a7210 */ /* 0x008fc60007f5e0ff */
[----:B------:R-:W-:Y:S01]  /*40390*/  VIADD R24, R11, UR6 ;  /* 0x000000060b187c36 */ /* 0x000fe20008000000 */
[-C--:B------:R-:W-:Y:S02]  /*403a0*/  LEA.HI.X.SX32 R29, R12, R2.reuse, 0x1, P1 ;  /* 0x000000020c1d7211 */ /* 0x080fe400008f0eff */
[-C--:B------:R-:W-:Y:S01]  /*403b0*/  LEA.HI.X.SX32 R27, R13, R2.reuse, 0x1, P2 ;  /* 0x000000020d1b7211 */ /* 0x080fe200010f0eff */
[----:B------:R-:W-:Y:S01]  /*403c0*/  VIADD R14, R24, UR6 ;  /* 0x00000006180e7c36 */ /* 0x000fe20008000000 */
[CC--:B------:R-:W-:Y:S01]  /*403d0*/  IADD3 R12, P5, PT, R17.reuse, R3.reuse, RZ ;  /* 0x00000003110c7210 */ /* 0x0c0fe20007fbe0ff */
[----:B------:R-:W-:Y:S03]  /*403e0*/  STL.64 [R1+0x7e8], R28 ;  /* 0x0007e81c01007387 */ /* 0x000fe60000100a00 */
[----:B------:R-:W-:Y:S01]  /*403f0*/  LEA.HI.X.SX32 R13, R17, R2, 0x1, P5 ;  /* 0x00000002110d7211 */ /* 0x000fe200028f0eff */
[----:B------:R0:W-:Y:S04]  /*40400*/  STL.64 [R1+0x7d8], R8 ;  /* 0x0007d80801007387 */ /* 0x0001e80000100a00 */
[----:B------:R2:W-:Y:S01]  /*40410*/  STL.64 [R1+0x7e0], R26 ;  /* 0x0007e01a01007387 */ /* 0x0005e20000100a00 */
[----:B0-----:R-:W-:-:S02]  /*40420*/  IADD3 R8, P1, PT, R15, R3, RZ ;  /* 0x000000030f087210 */ /* 0x001fc40007f3e0ff */
[CC--:B--2---:R-:W-:Y:S02]  /*40430*/  IADD3 R26, P2, PT, R16.reuse, R3.reuse, RZ ;  /* 0x00000003101a7210 */ /* 0x0c4fe40007f5e0ff */
        /* <DEDUP_REMOVED lines=10> */
[-C--:B---3--:R-:W-:Y:S02]  /*404e0*/  IADD3 R26, P5, PT, R20, R3.reuse, RZ ;  /* 0x00000003141a7210 */ /* 0x088fe40007fbe0ff */
        /* <DEDUP_REMOVED lines=9> */
[----:B0-----:R-:W-:Y:S01]  /*40580*/  VIADD R13, R10, UR6 ;  /* 0x000000060a0d7c36 */ /* 0x001fe20008000000 */
[----:B--2---:R-:W-:-:S03]  /*40590*/  IADD3 R26, P1, PT, R21, R3, RZ ;  /* 0x00000003151a7210 */ /* 0x004fc60007f3e0ff */
[----:B------:R-:W-:Y:S01]  /*405a0*/  VIADD R6, R13, UR6 ;  /* 0x000000060d067c36 */ /* 0x000fe20008000000 */
[----:B------:R-:W-:-:S03]  /*405b0*/  LEA.HI.X.SX32 R27, R21, R2, 0x1, P1 ;  /* 0x00000002151b7211 */ /* 0x000fc600008f0eff */
[----:B------:R-:W-:Y:S01]  /*405c0*/  VIADD R4, R6, UR6 ;  /* 0x0000000606047c36 */ /* 0x000fe20008000000 */
[CC--:B------:R-:W-:Y:S01]  /*405d0*/  IADD3 R20, P1, PT, R5.reuse, R3.reuse, RZ ;  /* 0x0000000305147210 */ /* 0x0c0fe20007f3e0ff */
[----:B------:R-:W-:Y:S03]  /*405e0*/  STL.64 [R1+0x7a0], R26 ;  /* 0x0007a01a01007387 */ /* 0x000fe60000100a00 */
[----:B------:R-:W-:Y:S01]  /*405f0*/  LEA.HI.X.SX32 R21, R5, R2, 0x1, P1 ;  /* 0x0000000205157211 */ /* 0x000fe200008f0eff */
[----:B------:R-:W-:Y:S01]  /*40600*/  VIADD R12, R4, UR6 ;  /* 0x00000006040c7c36 */ /* 0x000fe20008000000 */
[----:B------:R0:W-:Y:S03]  /*40610*/  STL.64 [R1+0x798], R18 ;  /* 0x0007981201007387 */ /* 0x0001e60000100a00 */
[----:B------:R-:W-:Y:S01]  /*40620*/  VIADD R9, R12, UR6 ;  /* 0x000000060c097c36 */ /* 0x000fe20008000000 */
[----:B------:R2:W-:Y:S04]  /*40630*/  STL.64 [R1+0x790], R16 ;  /* 0x0007901001007387 */ /* 0x0005e80000100a00 */
[----:B------:R3:W-:Y:S01]  /*40640*/  STL.64 [R1+0x788], R20 ;  /* 0x0007881401007387 */ /* 0x0007e20000100a00 */
[----:B0-----:R-:W-:-:S02]  /*40650*/  IADD3 R18, P2, PT, R7, R3, RZ ;  /* 0x0000000307127210 */ /* 0x001fc40007f5e0ff */
[-C--:B--2---:R-:W-:Y:S02]  /*40660*/  IADD3 R16, P5, PT, R25, R3.reuse, RZ ;  /* 0x0000000319107210 */ /* 0x084fe40007fbe0ff */
[-C--:B------:R-:W-:Y:S01]  /*40670*/  LEA.HI.X.SX32 R19, R7, R2.reuse, 0x1, P2 ;  /* 0x0000000207137211 */ /* 0x080fe200010f0eff */
[----:B------:R-:W-:Y:S01]  /*40680*/  VIADD R7, R9, UR6 ;  /* 0x0000000609077c36 */ /* 0x000fe20008000000 */
[-C--:B------:R-:W-:Y:S02]  /*40690*/  LEA.HI.X.SX32 R17, R25, R2.reuse, 0x1, P5 ;  /* 0x0000000219117211 */ /* 0x080fe400028f0eff */
[C---:B---3--:R-:W-:Y:S01]  /*406a0*/  IADD3 R20, P1, PT, R11.reuse, R3, RZ ;  /* 0x000000030b147210 */ /* 0x048fe20007f3e0ff */
[----:B------:R0:W-:Y:S03]  /*406b0*/  STL.64 [R1+0x780], R18 ;  /* 0x0007801201007387 */ /* 0x0001e60000100a00 */
[----:B------:R-:W-:Y:S01]  /*406c0*/  LEA.HI.X.SX32 R21, R11, R2, 0x1, P1 ;  /* 0x000000020b157211 */ /* 0x000fe200008f0eff */
[----:B------:R2:W-:Y:S01]  /*406d0*/  STL.64 [R1+0x778], R16 ;  /* 0x0007781001007387 */ /* 0x0005e20000100a00 */
[----:B------:R-:W-:-:S03]  /*406e0*/  VIADD R11, R7, UR6 ;  /* 0x00000006070b7c36 */ /* 0x000fc60008000000 */
[----:B------:R3:W-:Y:S01]  /*406f0*/  STL.64 [R1+0x770], R20 ;  /* 0x0007701401007387 */ /* 0x0007e20000100a00 */
[----:B------:R-:W-:Y:S01]  /*40700*/  VIADD R5, R11, UR6 ;  /* 0x000000060b057c36 */ /* 0x000fe20008000000 */
[-C--:B0-----:R-:W-:Y:S02]  /*40710*/  IADD3 R18, P2, PT, R24, R3.reuse, RZ ;  /* 0x0000000318127210 */ /* 0x081fe40007f5e0ff */
[-C--:B--2---:R-:W-:Y:S02]  /*40720*/  IADD3 R16, P5, PT, R14, R3.reuse, RZ ;  /* 0x000000030e107210 */ /* 0x084fe40007fbe0ff */
[-C--:B------:R-:W-:Y:S02]  /*40730*/  LEA.HI.X.SX32 R19, R24, R2.reuse, 0x1, P2 ;  /* 0x0000000218137211 */ /* 0x080fe400010f0eff */
[-C--:B------:R-:W-:Y:S02]  /*40740*/  LEA.HI.X.SX32 R17, R14, R2.reuse, 0x1, P5 ;  /* 0x000000020e117211 */ /* 0x080fe400028f0eff */
[C---:B---3--:R-:W-:Y:S01]  /*40750*/  IADD3 R20, P1, PT, R8.reuse, R3, RZ ;  /* 0x0000000308147210 */ /* 0x048fe20007f3e0ff */
[----:B------:R0:W-:Y:S03]  /*40760*/  STL.64 [R1+0x768], R18 ;  /* 0x0007681201007387 */ /* 0x0001e60000100a00 */
[----:B------:R-:W-:Y:S01]  /*40770*/  LEA.HI.X.SX32 R21, R8, R2, 0x1, P1 ;  /* 0x0000000208157211 */ /* 0x000fe200008f0eff */
[----:B------:R2:W-:Y:S01]  /*40780*/  STL.64 [R1+0x760], R16 ;  /* 0x0007601001007387 */ /* 0x0005e20000100a00 */
[----:B------:R-:W-:-:S03]  /*40790*/  VIADD R8, R5, UR6 ;  /* 0x0000000605087c36 */ /* 0x000fc60008000000 */
[----:B------:R-:W-:Y:S01]  /*407a0*/  STL.64 [R1+0x758], R20 ;  /* 0x0007581401007387 */ /* 0x000fe20000100a00 */
[CC--:B0-----:R-:W-:Y:S02]  /*407b0*/  IADD3 R18, P2, PT, R10.reuse, R3.reuse, RZ ;  /* 0x000000030a127210 */ /* 0x0c1fe40007f5e0ff */
[CC--:B--2---:R-:W-:Y:S02]  /*407c0*/  IADD3 R16, P5, PT, R13.reuse, R3.reuse, RZ ;  /* 0x000000030d107210 */ /* 0x0c4fe40007fbe0ff */
[-C--:B------:R-:W-:Y:S01]  /*407d0*/  LEA.HI.X.SX32 R19, R10, R2.reuse, 0x1, P2 ;  /* 0x000000020a137211 */ /* 0x080fe200010f0eff */
[----:B------:R-:W-:Y:S01]  /*407e0*/  VIADD R10, R8, UR6 ;  /* 0x00000006080a7c36 */ /* 0x000fe20008000000 */
[-C--:B------:R-:W-:Y:S02]  /*407f0*/  LEA.HI.X.SX32 R17, R13, R2.reuse, 0x1, P5 ;  /* 0x000000020d117211 */ /* 0x080fe400028f0eff */
[CC--:B------:R-:W-:Y:S01]  /*40800*/  IADD3 R14, P5, PT, R12.reuse, R3.reuse, RZ ;  /* 0x000000030c0e7210 */ /* 0x0c0fe20007fbe0ff */
[----:B------:R0:W-:Y:S03]  /*40810*/  STL.64 [R1+0x750], R18 ;  /* 0x0007501201007387 */ /* 0x0001e60000100a00 */
[----:B------:R-:W-:Y:S01]  /*40820*/  LEA.HI.X.SX32 R15, R12, R2, 0x1, P5 ;  /* 0x000000020c0f7211 */ /* 0x000fe200028f0eff */
[----:B------:R2:W-:Y:S01]  /*40830*/  STL.64 [R1+0x748], R16 ;  /* 0x0007481001007387 */ /* 0x0005e20000100a00 */
[----:B0-----:R-:W-:-:S02]  /*40840*/  IADD3 R18, P1, PT, R6, R3, RZ ;  /* 0x0000000306127210 */ /* 0x001fc40007f3e0ff */
[----:B--2---:R-:W-:Y:S02]  /*40850*/  IADD3 R16, P2, PT, R4, R3, RZ ;  /* 0x0000000304107210 */ /* 0x004fe40007f5e0ff */
[-C--:B------:R-:W-:Y:S01]  /*40860*/  LEA.HI.X.SX32 R19, R6, R2.reuse, 0x1, P1 ;  /* 0x0000000206137211 */ /* 0x080fe200008f0eff */
[----:B------:R-:W-:Y:S01]  /*40870*/  VIADD R6, R10, UR6 ;  /* 0x000000060a067c36 */ /* 0x000fe20008000000 */
[----:B------:R-:W-:-:S03]  /*40880*/  LEA.HI.X.SX32 R17, R4, R2, 0x1, P2 ;  /* 0x0000000204117211 */ /* 0x000fc600010f0eff */
[----:B------:R0:W-:Y:S01]  /*40890*/  STL.64 [R1+0x740], R18 ;  /* 0x0007401201007387 */ /* 0x0001e20000100a00 */
[----:B------:R-:W-:-:S03]  /*408a0*/  VIADD R4, R6, UR6 ;  /* 0x0000000606047c36 */ /* 0x000fc60008000000 */
[----:B------:R2:W-:Y:S04]  /*408b0*/  STL.64 [R1+0x738], R16 ;  /* 0x0007381001007387 */ /* 0x0005e80000100a00 */
[----:B------:R3:W-:Y:S01]  /*408c0*/  STL.64 [R1+0x730], R14 ;  /* 0x0007300e01007387 */ /* 0x0007e20000100a00 */
[-C--:B0-----:R-:W-:Y:S02]  /*408d0*/  IADD3 R18, P1, PT, R9, R3.reuse, RZ ;  /* 0x0000000309127210 */ /* 0x081fe40007f3e0ff */
[-C--:B--2---:R-:W-:Y:S02]  /*408e0*/  IADD3 R16, P2, PT, R7, R3.reuse, RZ ;  /* 0x0000000307107210 */ /* 0x084fe40007f5e0ff */
[----:B------:R-:W-:Y:S01]  /*408f0*/  LEA.HI.X.SX32 R19, R9, R2, 0x1, P1 ;  /* 0x0000000209137211 */ /* 0x000fe200008f0eff */
[----:B------:R-:W-:Y:S01]  /*40900*/  VIADD R9, R4, UR6 ;  /* 0x0000000604097c36 */ /* 0x000fe20008000000 */
[----:B---3--:R-:W-:-:S02]  /*40910*/  IADD3 R14, P5, PT, R11, R3, RZ ;  /* 0x000000030b0e7210 */ /* 0x008fc40007fbe0ff */
[-C--:B------:R-:W-:Y:S01]  /*40920*/  LEA.HI.X.SX32 R17, R7, R2.reuse, 0x1, P2 ;  /* 0x0000000207117211 */ /* 0x080fe200010f0eff */
[----:B------:R-:W-:Y:S01]  /*40930*/  STL.64 [R1+0x728], R18 ;  /* 0x0007281201007387 */ /* 0x000fe20000100a00 */
[-C--:B------:R-:W-:Y:S01]  /*40940*/  LEA.HI.X.SX32 R15, R11, R2.reuse, 0x1, P5 ;  /* 0x000000020b0f7211 */ /* 0x080fe200028f0eff */
[C---:B------:R-:W-:Y:S01]  /*40950*/  VIADD R7, R9.reuse, UR6 ;  /* 0x0000000609077c36 */ /* 0x040fe20008000000 */
[CC--:B------:R-:W-:Y:S01]  /*40960*/  IADD3 R12, P5, PT, R10.reuse, R3.reuse, RZ ;  /* 0x000000030a0c7210 */ /* 0x0c0fe20007fbe0ff */
[----:B------:R0:W-:Y:S03]  /*40970*/  STL.64 [R1+0x720], R16 ;  /* 0x0007201001007387 */ /* 0x0001e60000100a00 */
[----:B------:R-:W-:Y:S01]  /*40980*/  LEA.HI.X.SX32 R13, R10, R2, 0x1, P5 ;  /* 0x000000020a0d7211 */ /* 0x000fe200028f0eff */
[----:B------:R2:W-:Y:S01]  /*40990*/  STL.64 [R1+0x718], R14 ;  /* 0x0007180e01007387 */ /* 0x0005e20000100a00 */
[----:B------:R-:W-:-:S04]  /*409a0*/  IADD3 R86, P5, PT, R9, R3, RZ ;  /* 0x0000000309567210 */ /* 0x000fc80007fbe0ff */
[-C--:B------:R-:W-:Y:S02]  /*409b0*/  LEA.HI.X.SX32 R87, R9, R2.reuse, 0x1, P5 ;  /* 0x0000000209577211 */ /* 0x080fe400028f0eff */
[CC--:B0-----:R-:W-:Y:S02]  /*409c0*/  IADD3 R16, P1, PT, R5.reuse, R3.reuse, RZ ;  /* 0x0000000305107210 */ /* 0x0c1fe40007f3e0ff */
[CC--:B--2---:R-:W-:Y:S02]  /*409d0*/  IADD3 R14, P2, PT, R8.reuse, R3.reuse, RZ ;  /* 0x00000003080e7210 */ /* 0x0c4fe40007f5e0ff */
[-C--:B------:R-:W-:Y:S01]  /*409e0*/  LEA.HI.X.SX32 R17, R5, R2.reuse, 0x1, P1 ;  /* 0x0000000205117211 */ /* 0x080fe200008f0eff */
[----:B------:R-:W-:Y:S01]  /*409f0*/  VIADD R5, R7, UR6 ;  /* 0x0000000607057c36 */ /* 0x000fe20008000000 */
[-C--:B------:R-:W-:Y:S02]  /*40a00*/  LEA.HI.X.SX32 R15, R8, R2.reuse, 0x1, P2 ;  /* 0x00000002080f7211 */ /* 0x080fe400010f0eff */
[-C--:B------:R-:W-:Y:S01]  /*40a10*/  IADD3 R90, P1, PT, R6, R3.reuse, RZ ;  /* 0x00000003065a7210 */ /* 0x080fe20007f3e0ff */
[----:B------:R-:W-:Y:S01]  /*40a20*/  VIADD R8, R5, UR6 ;  /* 0x0000000605087c36 */ /* 0x000fe20008000000 */
[-C--:B------:R-:W-:Y:S01]  /*40a30*/  IADD3 R88, P2, PT, R4, R3.reuse, RZ ;  /* 0x0000000304587210 */ /* 0x080fe20007f5e0ff */
[----:B------:R-:W-:Y:S01]  /*40a40*/  STL.64 [R1+0x710], R16 ;  /* 0x0007101001007387 */ /* 0x000fe20000100a00 */
[-C--:B------:R-:W-:Y:S01]  /*40a50*/  LEA.HI.X.SX32 R91, R6, R2.reuse, 0x1, P1 ;  /* 0x00000002065b7211 */ /* 0x080fe200008f0eff */
[----:B------:R-:W-:Y:S01]  /*40a60*/  VIADD R6, R8, UR6 ;  /* 0x0000000608067c36 */ /* 0x000fe20008000000 */
[-C--:B------:R-:W-:Y:S01]  /*40a70*/  LEA.HI.X.SX32 R89, R4, R2.reuse, 0x1, P2 ;  /* 0x0000000204597211 */ /* 0x080fe200010f0eff */
[----:B------:R-:W-:Y:S01]  /*40a80*/  STL.64 [R1+0x708], R14 ;  /* 0x0007080e01007387 */ /* 0x000fe20000100a00 */
[-C--:B------:R-:W-:Y:S01]  /*40a90*/  IADD3 R84, P1, PT, R7, R3.reuse, RZ ;  /* 0x0000000307547210 */ /* 0x080fe20007f3e0ff */
[----:B------:R-:W-:Y:S01]  /*40aa0*/  VIADD R4, R6, UR6 ;  /* 0x0000000606047c36 */ /* 0x000fe20008000000 */
[-C--:B------:R-:W-:Y:S01]  /*40ab0*/  IADD3 R82, P2, PT, R5, R3.reuse, RZ ;  /* 0x0000000305527210 */ /* 0x080fe20007f5e0ff */
[----:B------:R-:W-:Y:S01]  /*40ac0*/  STL.64 [R1+0x700], R12 ;  /* 0x0007000c01007387 */ /* 0x000fe20000100a00 */
[-C--:B------:R-:W-:Y:S01]  /*40ad0*/  LEA.HI.X.SX32 R85, R7, R2.reuse, 0x1, P1 ;  /* 0x0000000207557211 */ /* 0x080fe200008f0eff */
[----:B------:R-:W-:Y:S01]  /*40ae0*/  VIADD R7, R4, UR6 ;  /* 0x0000000604077c36 */ /* 0x000fe20008000000 */
[-C--:B------:R-:W-:Y:S01]  /*40af0*/  IADD3 R80, P5, PT, R8, R3.reuse, RZ ;  /* 0x0000000308507210 */ /* 0x080fe20007fbe0ff */
[----:B------:R-:W-:Y:S01]  /*40b00*/  STL [R1+0xff8], R90 ;  /* 0x000ff85a01007387 */ /* 0x000fe20000100800 */
[-C--:B------:R-:W-:Y:S01]  /*40b10*/  LEA.HI.X.SX32 R83, R5, R2.reuse, 0x1, P2 ;  /* 0x0000000205537211 */ /* 0x080fe200010f0eff */
[----:B------:R-:W-:Y:S01]  /*40b20*/  VIADD R5, R7, UR6 ;  /* 0x0000000607057c36 */ /* 0x000fe20008000000 */
[----:B------:R-:W-:Y:S01]  /*40b30*/  IADD3 R78, P1, PT, R6, R3, RZ ;  /* 0x00000003064e7210 */ /* 0x000fe20007f3e0ff */
[----:B------:R-:W-:Y:S01]  /*40b40*/  STL [R1+0xff4], R91 ;  /* 0x000ff45b01007387 */ /* 0x000fe20000100800 */
[----:B------:R-:W-:-:S02]  /*40b50*/  LEA.HI.X.SX32 R81, R8, R2, 0x1, P5 ;  /* 0x0000000208517211 */ /* 0x000fc400028f0eff */
[-C--:B------:R-:W-:Y:S01]  /*40b60*/  IADD3 R76, P2, PT, R4, R3.reuse, RZ ;  /* 0x00000003044c7210 */ /* 0x080fe20007f5e0ff */
[----:B------:R-:W-:Y:S01]  /*40b70*/  STL [R1+0xff0], R88 ;  /* 0x000ff05801007387 */ /* 0x000fe20000100800 */
[-C--:B------:R-:W-:Y:S01]  /*40b80*/  LEA.HI.X.SX32 R79, R6, R2.reuse, 0x1, P1 ;  /* 0x00000002064f7211 */ /* 0x080fe200008f0eff */
[----:B------:R-:W-:Y:S01]  /*40b90*/  VIADD R6, R5, UR6 ;  /* 0x0000000605067c36 */ /* 0x000fe20008000000 */
        /* <DEDUP_REMOVED lines=11> */
[-C--:B------:R-:W-:Y:S01]  /*40c50*/  LEA.HI.X.SX32 R71, R6, R2.reuse, 0x1, P2 ;  /* 0x0000000206477211 */ /* 0x080fe200010f0eff */
[----:B------:R-:W-:Y:S01]  /*40c60*/  STL [R1+0xfe8], R84 ;  /* 0x000fe85401007387 */ /* 0x000fe20000100800 */
[-C--:B------:R-:W-:Y:S02]  /*40c70*/  IADD3 R68, P1, PT, R4, R3.reuse, RZ ;  /* 0x0000000304447210 */ /* 0x080fe40007f3e0ff */
[----:B------:R-:W-:Y:S01]  /*40c80*/  ISETP.LT.AND P2, PT, R32, UR18, !P0 ;  /* 0x0000001220007c0c */ /* 0x000fe2000c741270 */
[----:B------:R-:W-:Y:S01]  /*40c90*/  STL [R1+0xfe4], R85 ;  /* 0x000fe45501007387 */ /* 0x000fe20000100800 */
[----:B------:R-:W-:Y:S01]  /*40ca0*/  LEA.HI.X.SX32 R69, R4, R2, 0x1, P1 ;  /* 0x0000000204457211 */ /* 0x000fe200008f0eff */
[----:B------:R-:W0:Y:S01]  /*40cb0*/  LDCU UR18, c[0x0][0x39c] ;  /* 0x00007380ff1277ac */ /* 0x000e220008000800 */
[----:B------:R-:W-:Y:S01]  /*40cc0*/  IADD3 R92, P1, PT, R11, R3, RZ ;  /* 0x000000030b5c7210 */ /* 0x000fe20007f3e0ff */
[----:B------:R-:W-:Y:S01]  /*40cd0*/  STL [R1+0x1008], R82 ;  /* 0x0010085201007387 */ /* 0x000fe20000100800 */
[C---:B------:R-:W-:Y:S01]  /*40ce0*/  ISETP.LT.AND P5, PT, R0.reuse, UR14, !P0 ;  /* 0x0000000e00007c0c */ /* 0x040fe2000c7a1270 */
[----:B------:R-:W-:Y:S01]  /*40cf0*/  VIADD R4, R0, 0x5 ;  /* 0x0000000500047836 */ /* 0x000fe20000000000 */
[----:B------:R-:W2:Y:S01]  /*40d00*/  LDCU UR14, c[0x0][0x39c] ;  /* 0x00007380ff0e77ac */ /* 0x000ea20008000800 */
        /* <DEDUP_REMOVED lines=15> */
[----:B---3--:R-:W3:Y:S01]  /*40e00*/  LDL.LU R3, [R1+0x940] ;  /* 0x0009400001037983 */ /* 0x008ee20000300800 */
[----:B-----5:R-:W-:-:S02]  /*40e10*/  F2FP.SATFINITE.E4M3.F32.PACK_AB_MERGE_C R72, R33, R34, RZ ;  /* 0x000000222148723e */ /* 0x020fc400048070ff */
[----:B---3--:R-:W-:Y:S02]  /*40e20*/  LEA.HI.X.SX32 R93, R3, R2, 0x1, P1 ;  /* 0x00000002035d7211 */ /* 0x008fe400008f0eff */
[----:B------:R-:W-:Y:S01]  /*40e30*/  ISETP.LT.AND P1, PT, R4, UR19, !P0 ;  /* 0x0000001304007c0c */ /* 0x000fe2000c721270 */
[----:B------:R-:W3:Y:S01]  /*40e40*/  LDCU UR19, c[0x0][0x39c] ;  /* 0x00007380ff1377ac */ /* 0x000ee20008000800 */
[----:B------:R-:W-:Y:S01]  /*40e50*/  PRMT R4, R72, 0x9910, RZ ;  /* 0x0000991048047816 */ /* 0x000fe200000000ff */
[----:B------:R-:W-:Y:S04]  /*40e60*/  STL [R1+0xfc0], R93 ;  /* 0x000fc05d01007387 */ /* 0x000fe80000100800 */
[----:B------:R-:W-:Y:S04]  /*40e70*/  STL [R1+0xfbc], R2 ;  /* 0x000fbc0201007387 */ /* 0x000fe80000100800 */
[----:B------:R4:W-:Y:S02]  /*40e80*/  STL [R1+0x101c], R4 ;  /* 0x00101c0401007387 */ /* 0x0009e40000100800 */
[----:B----4-:R-:W4:Y:S02]  /*40e90*/  LDTM.x64 R4, tmem[UR8+0x40] ;  /* 0x00004008000479ee */ /* 0x010f240008340000 */
[----:B----4-:R-:W-:Y:S01]  /*40ea0*/  STL.64 [R1+0x558], R26 ;  /* 0x0005581a01007387 */ /* 0x010fe20000100a00 */
[----:B------:R-:W-:-:S02]  /*40eb0*/  IMAD.MOV.U32 R78, RZ, RZ, R4 ;  /* 0x000000ffff4e7224 */ /* 0x000fc400078e0004 */
[----:B------:R-:W-:Y:S01]  /*40ec0*/  IMAD.MOV.U32 R79, RZ, RZ, R5 ;  /* 0x000000ffff4f7224 */ /* 0x000fe200078e0005 */
[----:B------:R-:W-:Y:S01]  /*40ed0*/  STL.64 [R1+0x560], R28 ;  /* 0x0005601c01007387 */ /* 0x000fe20000100a00 */
[----:B------:R-:W-:Y:S02]  /*40ee0*/  IMAD.MOV.U32 R82, RZ, RZ, R6 ;  /* 0x000000ffff527224 */ /* 0x000fe400078e0006 */
[----:B------:R-:W-:Y:S01]  /*40ef0*/  IMAD.MOV.U32 R83, RZ, RZ, R7 ;  /* 0x000000ffff537224 */ /* 0x000fe200078e0007 */
[----:B------:R-:W-:Y:S01]  /*40f00*/  STL.64 [R1+0x568], R30 ;  /* 0x0005681e01007387 */ /* 0x000fe20000100a00 */
[----:B------:R-:W-:Y:S02]  /*40f10*/  IMAD.MOV.U32 R86, RZ, RZ, R8 ;  /* 0x000000ffff567224 */ /* 0x000fe400078e0008 */
[----:B------:R-:W-:Y:S01]  /*40f20*/  IMAD.MOV.U32 R87, RZ, RZ, R9 ;  /* 0x000000ffff577224 */ /* 0x000fe200078e0009 */
[----:B------:R-:W-:Y:S01]  /*40f30*/  STL.64 [R1+0x570], R32 ;  /* 0x0005702001007387 */ /* 0x000fe20000100a00 */
        /* <DEDUP_REMOVED lines=23> */
[----:B------:R-:W-:Y:S04]  /*410b0*/  STL.64 [R1+0x5b0], R48 ;  /* 0x0005b03001007387 */ /* 0x000fe80000100a00 */
        /* <DEDUP_REMOVED lines=8> */
[----:B------:R4:W-:Y:S02]  /*41140*/  STL.64 [R1+0x5f8], R66 ;  /* 0x0005f84201007387 */ /* 0x0009e40000100a00 */
[----:B----4-:R-:W4:Y:S02]  /*41150*/  LDTM.x64 R4, tmem[UR8+0x80] ;  /* 0x00008008000479ee */ /* 0x010f240008340000 */
[----:B----4-:R4:W-:Y:S04]  /*41160*/  STL.64 [R1+0x400], R4 ;  /* 0x0004000401007387 */ /* 0x0109e80000100a00 */
        /* <DEDUP_REMOVED lines=30> */
[----:B------:R5:W-:Y:S04]  /*41350*/  STL.64 [R1+0x4f8], R66 ;  /* 0x0004f84201007387 */ /* 0x000be80000100a00 */
[----:B----4-:R-:W4:Y:S02]  /*41360*/  LDL.LU R4, [R1+0x101c] ;  /* 0x00101c0001047983 */ /* 0x010f240000300800 */
[----:B----4-:R-:W-:-:S02]  /*41370*/  IMAD.MOV.U32 R73, RZ, RZ, R4 ;  /* 0x000000ffff497224 */ /* 0x010fc400078e0004 */
[----:B-----5:R-:W4:Y:S02]  /*41380*/  LDTM.x64 R4, tmem[UR8+0xc0] ;  /* 0x0000c008000479ee */ /* 0x020f240008340000 */
[----:B----4-:R-:W-:Y:S04]  /*41390*/  STL.64 [R1+0x300], R4 ;  /* 0x0003000401007387 */ /* 0x010fe80000100a00 */
        /* <DEDUP_REMOVED lines=98> */
[----:B----4-:R-:W-:Y:S04]  /*419c0*/  STL.64 [R1], R4 ;  /* 0x0000000401007387 */ /* 0x010fe80000100a00 */
        /* <DEDUP_REMOVED lines=31> */
[----:B----4-:R-:W4:Y:S01]  /*41bc0*/  LDTM.x64 R4, tmem[UR8+0x1c0] ;  /* 0x0001c008000479ee */ /* 0x010f220008340000 */
[----:B------:R-:W-:Y:S01]  /*41bd0*/  NOP ;  /* 0x0000000000007918 */ /* 0x000fe20000000000 */
[----:B------:R-:W5:Y:S01]  /*41be0*/  LDCU UR8, c[0x0][0x39c] ;  /* 0x00007380ff0877ac */ /* 0x000f620008000800 */
[----:B----4-:R4:W-:Y:S02]  /*41bf0*/  STL.64 [R1+0xf70], R4 ;  /* 0x000f700401007387 */ /* 0x0109e40000100a00 */
[----:B----4-:R-:W-:-:S02]  /*41c00*/  IMAD.MOV.U32 R4, RZ, RZ, R72 ;  /* 0x000000ffff047224 */ /* 0x010fc400078e0048 */
[----:B------:R-:W4:Y:S04]  /*41c10*/  LDL.LU R72, [R1+0x1018] ;  /* 0x0010180001487983 */ /* 0x000f280000300800 */
[----:B------:R-:W2:Y:S04]  /*41c20*/  LDL.LU R5, [R1+0x60c] ;  /* 0x00060c0001057983 */ /* 0x000ea80000300800 */
[----:B------:R0:W-:Y:S04]  /*41c30*/  STL.64 [R1+0xf68], R6 ;  /* 0x000f680601007387 */ /* 0x0001e80000100a00 */
[----:B0-----:R-:W2:Y:S01]  /*41c40*/  LDL.LU R7, [R1+0x608] ;  /* 0x0006080001077983 */ /* 0x001ea20000300800 */
[----:B------:R-:W-:-:S03]  /*41c50*/  IMAD.MOV.U32 R6, RZ, RZ, R4 ;  /* 0x000000ffff067224 */ /* 0x000fc600078e0004 */
[----:B------:R0:W-:Y:S04]  /*41c60*/  STL.64 [R1+0xf60], R8 ;  /* 0x000f600801007387 */ /* 0x0001e80000100a00 */
[----:B0-----:R-:W2:Y:S04]  /*41c70*/  LDL.LU R8, [R1+0x614] ;  /* 0x0006140001087983 */ /* 0x001ea80000300800 */
[----:B------:R0:W-:Y:S04]  /*41c80*/  STL.64 [R1+0xf58], R10 ;  /* 0x000f580a01007387 */ /* 0x0001e80000100a00 */
[----:B0-----:R-:W2:Y:S04]  /*41c90*/  LDL.LU R11, [R1+0x610] ;  /* 0x00061000010b7983 */ /* 0x001ea80000300800 */
[----:B------:R0:W-:Y:S04]  /*41ca0*/  STL.64 [R1+0xf50], R12 ;  /* 0x000f500c01007387 */ /* 0x0001e80000100a00 */
[----:B0-----:R-:W2:Y:S04]  /*41cb0*/  LDL.LU.64 R12, [R1+0x928] ;  /* 0x00092800010c7983 */ /* 0x001ea80000300a00 */
[----:B------:R0:W-:Y:S04]  /*41cc0*/  STL.64 [R1+0xf48], R14 ;  /* 0x000f480e01007387 */ /* 0x0001e80000100a00 */
[----:B0-----:R-:W2:Y:S04]  /*41cd0*/  LDL.LU.64 R14, [R1+0x930] ;  /* 0x00093000010e7983 */ /* 0x001ea80000300a00 */
[----:B------:R0:W-:Y:S04]  /*41ce0*/  STL.64 [R1+0xf40], R16 ;  /* 0x000f401001007387 */ /* 0x0001e80000100a00 */
[----:B0-----:R-:W2:Y:S04]  /*41cf0*/  LDL.LU.64 R16, [R1+0x938] ;  /* 0x0009380001107983 */ /* 0x001ea80000300a00 */
[----:B------:R0:W-:Y:S04]  /*41d00*/  STL.64 [R1+0xf38], R18 ;  /* 0x000f381201007387 */ /* 0x0001e80000100a00 */
[----:B0-----:R-:W3:Y:S04]  /*41d10*/  LDL.LU.64 R18, [R1+0x920] ;  /* 0x0009200001127983 */ /* 0x001ee80000300a00 */
        /* <DEDUP_REMOVED lines=13> */
[----:B------:R-:W-:Y:S01]  /*41df0*/  STL.64 [R1+0xec8], R46 ;  /* 0x000ec82e01007387 */ /* 0x000fe20000100a00 */
[----:B------:R-:W-:-:S03]  /*41e00*/  VIADD R4, R0, 0x6 ;  /* 0x0000000600047836 */ /* 0x000fc60000000000 */
        /* <DEDUP_REMOVED lines=10> */
[----:B--2---:R0:W-:Y:S01]  /*41eb0*/  @P5 STG.E.U8 desc[UR42][R16.64], R6 ;  /* 0x0000000610005986 */ /* 0x0041e2000c10112a */
[----:B------:R-:W-:Y:S01]  /*41ec0*/  ISETP.LT.AND P5, PT, R4, UR4, !P0 ;  /* 0x0000000404007c0c */ /* 0x000fe2000c7a1270 */
[----:B------:R-:W2:Y:S01]  /*41ed0*/  LDCU UR4, c[0x0][0x39c] ;  /* 0x00007380ff0477ac */ /* 0x000ea20008000800 */
[----:B------:R-:W-:-:S05]  /*41ee0*/  SHF.R.S32.HI R4, RZ, 0x8, R73 ;  /* 0x00000008ff047819 */ /* 0x000fca0000011449 */
[----:B------:R1:W-:Y:S04]  /*41ef0*/  @P3 STG.E.U8 desc[UR42][R14.64], R4 ;  /* 0x000000040e003986 */ /* 0x0003e8000c10112a */
[----:B0-----:R-:W4:Y:S04]  /*41f00*/  LDL.LU.64 R16, [R1+0x918] ;  /* 0x0009180001107983 */ /* 0x001f280000300a00 */
[----:B------:R-:W5:Y:S04]  /*41f10*/  LDL.LU R73, [R1+0x1014] ;  /* 0x0010140001497983 */ /* 0x000f680000300800 */
[----:B------:R-:W5:Y:S04]  /*41f20*/  LDL.LU R9, [R1+0x618] ;  /* 0x0006180001097983 */ /* 0x000f680000300800 */
[----:B------:R-:W5:Y:S04]  /*41f30*/  LDL.LU R6, [R1+0x61c] ;  /* 0x00061c0001067983 */ /* 0x000f680000300800 */
[----:B-1----:R-:W5:Y:S01]  /*41f40*/  LDL.LU.64 R14, [R1+0x910] ;  /* 0x00091000010e7983 */ /* 0x002f620000300a00 */
[----:B------:R-:W-:Y:S01]  /*41f50*/  F2FP.SATFINITE.E4M3.F32.PACK_AB_MERGE_C R7, R5, R7, RZ ;  /* 0x000000070507723e */ /* 0x000fe200048070ff */
[----:B------:R-:W-:-:S03]  /*41f60*/  VIADD R5, R0, 0x7 ;  /* 0x0000000700057836 */ /* 0x000fc60000000000 */
[----:B------:R-:W-:Y:S01]  /*41f70*/  PRMT R4, R7, 0x9910, RZ ;  /* 0x0000991007047816 */ /* 0x000fe200000000ff */
[----:B------:R0:W-:Y:S01]  /*41f80*/  @P4 STG.E.U8 desc[UR42][R12.64], R7 ;  /* 0x000000070c004986 */ /* 0x0001e2000c10112a */
[----:B------:R-:W-:Y:S01]  /*41f90*/  ISETP.LT.AND P3, PT, R5, UR7, !P0 ;  /* 0x0000000705007c0c */ /* 0x000fe2000c761270 */
[----:B------:R-:W1:Y:S01]  /*41fa0*/  LDCU UR7, c[0x0][0x39c] ;  /* 0x00007380ff0777ac */ /* 0x000e620008000800 */
[----:B------:R-:W-:Y:S01]  /*41fb0*/  VIADD R5, R0, 0x8 ;  /* 0x0000000800057836 */ /* 0x000fe20000000000 */
[----:B------:R-:W-:Y:S02]  /*41fc0*/  SHF.R.S32.HI R4, RZ, 0x8, R4 ;  /* 0x00000008ff047819 */ /* 0x000fe40000011404 */
[----:B------:R-:W-:Y:S01]  /*41fd0*/  F2FP.SATFINITE.E4M3.F32.PACK_AB_MERGE_C R10, R8, R11, RZ ;  /* 0x0000000b080a723e */ /* 0x000fe200048070ff */
[----:B0-----:R-:W5:Y:S01]  /*41fe0*/  LDL.LU.64 R12, [R1+0x908] ;  /* 0x00090800010c7983 */ /* 0x001f620000300a00 */
[----:B------:R-:W-:Y:S01]  /*41ff0*/  ISETP.LT.AND P4, PT, R5, UR9, !P0 ;  /* 0x0000000905007c0c */ /* 0x000fe2000c781270 */
[----:B------:R-:W-:Y:S01]  /*42000*/  VIADD R8, R0, 0x9 ;  /* 0x0000000900087836 */ /* 0x000fe20000000000 */
[----:B------:R-:W0:Y:S01]  /*42010*/  LDCU UR9, c[0x0][0x39c] ;  /* 0x00007380ff0977ac */ /* 0x000e220008000800 */
[----:B------:R-:W5:Y:S04]  /*42020*/  LDL.LU R7, [R1+0x620] ;  /* 0x0006200001077983 */ /* 0x000f680000300800 */
[----:B------:R-:W5:Y:S04]  /*42030*/  LDL.LU R5, [R1+0x624] ;  /* 0x0006240001057983 */ /* 0x000f680000300800 */
[----:B---3--:R3:W-:Y:S01]  /*42040*/  @P6 STG.E.U8 desc[UR42][R18.64], R4 ;  /* 0x0000000412006986 */ /* 0x0087e2000c10112a */
[----:B--2---:R-:W-:Y:S01]  /*42050*/  ISETP.LT.AND P6, PT, R8, UR4, !P0 ;  /* 0x0000000408007c0c */ /* 0x004fe2000c7c1270 */
[----:B------:R-:W-:Y:S01]  /*42060*/  VIADD R8, R0, 0xa ;  /* 0x0000000a00087836 */ /* 0x000fe20000000000 */
[----:B------:R-:W2:Y:S01]  /*42070*/  LDCU UR4, c[0x0][0x39c] ;  /* 0x00007380ff0477ac */ /* 0x000ea20008000800 */
[----:B---3--:R-:W3:Y:S01]  /*42080*/  LDL.LU.64 R18, [R1+0x900] ;  /* 0x0009000001127983 */ /* 0x008ee20000300a00 */
[----:B------:R-:W-:-:S04]  /*42090*/  PRMT R4, R10, 0x9910, RZ ;  /* 0x000099100a047816 */ /* 0x000fc800000000ff */
[----:B------:R-:W-:Y:S01]  /*420a0*/  SHF.R.S32.HI R4, RZ, 0x8, R4 ;  /* 0x00000008ff047819 */ /* 0x000fe20000011404 */
[----:B----4-:R4:W-:Y:S01]  /*420b0*/  @P2 STG.E.U8 desc[UR42][R16.64], R10 ;  /* 0x0000000a10002986 */ /* 0x0109e2000c10112a */
[----:B-1----:R-:W-:Y:S01]  /*420c0*/  ISETP.LT.AND P2, PT, R8, UR7, !P0 ;  /* 0x0000000708007c0c */ /* 0x002fe2000c741270 */
[----:B------:R-:W1:Y:S02]  /*420d0*/  LDCU UR7, c[0x0][0x39c] ;  /* 0x00007380ff0777ac */ /* 0x000e640008000800 */
[----:B----4-:R-:W4:Y:S04]  /*420e0*/  LDL.LU.64 R16, [R1+0x8f8] ;  /* 0x0008f80001107983 */ /* 0x010f280000300a00 */
[----:B------:R-:W4:Y:S04]  /*420f0*/  LDL.LU R11, [R1+0x628] ;  /* 0x00062800010b7983 */ /* 0x000f280000300800 */
[----:B------:R-:W4:Y:S04]  /*42100*/  LDL.LU R8, [R1+0x62c] ;  /* 0x00062c0001087983 */ /* 0x000f280000300800 */
[----:B-----5:R5:W-:Y:S04]  /*42110*/  @P1 STG.E.U8 desc[UR42][R14.64], R4 ;  /* 0x000000040e001986 */ /* 0x020be8000c10112a */
[----:B-----5:R-:W5:Y:S01]  /*42120*/  LDL.LU.64 R14, [R1+0x8f0] ;  /* 0x0008f000010e7983 */ /* 0x020f620000300a00 */
        /* <DEDUP_REMOVED lines=10> */
[----:B--2---:R-:W-:Y:S01]  /*421d0*/  ISETP.LT.AND P5, PT, R6, UR4, !P0 ;  /* 0x0000000406007c0c */ /* 0x004fe2000c7a1270 */
[C---:B------:R-:W-:Y:S01]  /*421e0*/  VIADD R5, R0.reuse, 0xd ;  /* 0x0000000d00057836 */ /* 0x040fe20000000000 */
[----:B------:R-:W0:Y:S01]  /*421f0*/  LDCU UR4, c[0x0][0x39c] ;  /* 0x00007380ff0477ac */ /* 0x000e220008000800 */
[----:B------:R-:W2:Y:S04]  /*42200*/  LDL.LU R9, [R1+0x630] ;  /* 0x0006300001097983 */ /* 0x000ea80000300800 */
[----:B------:R-:W2:Y:S04]  /*42210*/  LDL.LU R6, [R1+0x634] ;  /* 0x0006340001067983 */ /* 0x000ea80000300800 */
[----:B---3--:R3:W-:Y:S01]  /*42220*/  @P3 STG.E.U8 desc[UR42][R18.64], R4 ;  /* 0x0000000412003986 */ /* 0x0087e2000c10112a */
[----:B-1----:R-:W-:Y:S01]  /*42230*/  ISETP.LT.AND P3, PT, R5, UR7, !P0 ;  /* 0x0000000705007c0c */ /* 0x002fe2000c761270 */
[----:B------:R-:W-:Y:S01]  /*42240*/  VIADD R5, R0, 0xe ;  /* 0x0000000e00057836 */ /* 0x000fe20000000000 */
[----:B------:R-:W1:Y:S01]  /*42250*/  LDCU UR7, c[0x0][0x39c] ;  /* 0x00007380ff0777ac */ /* 0x000e620008000800 */
[----:B---3--:R-:W3:Y:S01]  /*42260*/  LDL.LU.64 R18, [R1+0x8e0] ;  /* 0x0008e00001127983 */ /* 0x008ee20000300a00 */
[----:B------:R-:W-:-:S04]  /*42270*/  PRMT R4, R7, 0x9910, RZ ;  /* 0x0000991007047816 */ /* 0x000fc800000000ff */
[----:B------:R-:W-:Y:S01]  /*42280*/  SHF.R.S32.HI R4, RZ, 0x8, R4 ;  /* 0x00000008ff047819 */ /* 0x000fe20000011404 */
[----:B----4-:R4:W-:Y:S01]  /*42290*/  @P4 STG.E.U8 desc[UR42][R16.64], R7 ;  /* 0x0000000710004986 */ /* 0x0109e2000c10112a */
[----:B------:R-:W-:Y:S01]  /*422a0*/  ISETP.LT.AND P4, PT, R5, UR8, !P0 ;  /* 0x0000000805007c0c */ /* 0x000fe2000c781270 */
[----:B------:R-:W0:Y:S02]  /*422b0*/  LDCU UR8, c[0x0][0x39c] ;  /* 0x00007380ff0877ac */ /* 0x000e240008000800 */
        /* <DEDUP_REMOVED lines=9> */
[----:B0-----:R-:W-:Y:S01]  /*42350*/  ISETP.LT.AND P6, PT, R8, UR4, !P0 ;  /* 0x0000000408007c0c */ /* 0x001fe2000c7c1270 */
[----:B------:R-:W0:Y:S01]  /*42360*/  LDCU UR4, c[0x0][0x39c] ;  /* 0x00007380ff0477ac */ /* 0x000e220008000800 */
[----:B------:R-:W-:Y:S01]  /*42370*/  VIADD R8, R0, 0x10 ;  /* 0x0000001000087836 */ /* 0x000fe20000000000 */
[----:B------:R-:W-:Y:S01]  /*42380*/  SHF.R.S32.HI R4, RZ, 0x8, R4 ;  /* 0x00000008ff047819 */ /* 0x000fe20000011404 */
[----:B-1----:R-:W5:Y:S03]  /*42390*/  LDL.LU.64 R12, [R1+0x8c8] ;  /* 0x0008c800010c7983 */ /* 0x002f660000300a00 */
[----:B------:R-:W-:Y:S01]  /*423a0*/  ISETP.LT.AND P2, PT, R8, UR7, !P0 ;  /* 0x0000000708007c0c */ /* 0x000fe2000c741270 */
[----:B------:R-:W1:Y:S01]  /*423b0*/  LDCU UR7, c[0x0][0x39c] ;  /* 0x00007380ff0777ac */ /* 0x000e620008000800 */
[----:B--2---:R-:W-:Y:S01]  /*423c0*/  F2FP.SATFINITE.E4M3.F32.PACK_AB_MERGE_C R9, R6, R9, RZ ;  /* 0x000000090609723e */ /* 0x004fe200048070ff */
[----:B------:R-:W2:Y:S01]  /*423d0*/  LDL.LU R11, [R1+0x640] ;  /* 0x00064000010b7983 */ /* 0x000ea20000300800 */
[----:B------:R-:W-:-:S03]  /*423e0*/  VIADD R6, R0, 0x11 ;  /* 0x0000001100067836 */ /* 0x000fc60000000000 */
[----:B------:R-:W2:Y:S04]  /*423f0*/  LDL.LU R8, [R1+0x644] ;  /* 0x0006440001087983 */ /* 0x000ea80000300800 */
[----:B---3--:R3:W-:Y:S01]  /*42400*/  @P1 STG.E.U8 desc[UR42][R18.64], R4 ;  /* 0x0000000412001986 */ /* 0x0087e2000c10112a */
[----:B------:R-:W-:Y:S01]  /*42410*/  ISETP.LT.AND P1, PT, R6, UR8, !P0 ;  /* 0x0000000806007c0c */ /* 0x000fe2000c721270 */
[----:B------:R-:W-:Y:S01]  /*42420*/  VIADD R6, R0, 0x12 ;  /* 0x0000001200067836 */ /* 0x000fe20000000000 */
[----:B------:R-:W0:Y:S01]  /*42430*/  LDCU UR8, c[0x0][0x39c] ;  /* 0x00007380ff0877ac */ /* 0x000e220008000800 */
[----:B---3--:R-:W3:Y:S01]  /*42440*/  LDL.LU.64 R18, [R1+0x8c0] ;  /* 0x0008c00001127983 */ /* 0x008ee20000300a00 */
[----:B------:R-:W-:-:S04]  /*42450*/  PRMT R4, R9, 0x9910, RZ ;  /* 0x0000991009047816 */ /* 0x000fc800000000ff */
[----:B------:R-:W-:Y:S01]  /*42460*/  SHF.R.S32.HI R4, RZ, 0x8, R4 ;  /* 0x00000008ff047819 */ /* 0x000fe20000011404 */
[----:B----4-:R4:W-:Y:S01]  /*42470*/  @P5 STG.E.U8 desc[UR42][R16.64], R9 ;  /* 0x0000000910005986 */ /* 0x0109e2000c10112a */
[----:B0-----:R-:W-:Y:S01]  /*42480*/  ISETP.LT.AND P5, PT, R6, UR4, !P0 ;  /* 0x0000000406007c0c */ /* 0x001fe2000c7a1270 */
        /* <DEDUP_REMOVED lines=10> */
[----:B-1----:R-:W-:Y:S01]  /*42530*/  ISETP.LT.AND P3, PT, R5, UR7, !P0 ;  /* 0x0000000705007c0c */ /* 0x002fe2000c761270 */
[----:B------:R-:W1:Y:S01]  /*42540*/  LDCU UR7, c[0x0][0x39c] ;  /* 0x00007380ff0777ac */ /* 0x000e620008000800 */
[----:B------:R-:W-:Y:S01]  /*42550*/  VIADD R5, R0, 0x14 ;  /* 0x0000001400057836 */ /* 0x000fe20000000000 */
[----:B------:R-:W-:Y:S01]  /*42560*/  SHF.R.S32.HI R4, RZ, 0x8, R4 ;  /* 0x00000008ff047819 */ /* 0x000fe20000011404 */
[----:B0-----:R-:W5:Y:S03]  /*42570*/  LDL.LU.64 R12, [R1+0x8a8] ;  /* 0x0008a800010c7983 */ /* 0x001f660000300a00 */
[----:B------:R-:W-:Y:S01]  /*42580*/  ISETP.LT.AND P4, PT, R5, UR8, !P0 ;  /* 0x0000000805007c0c */ /* 0x000fe2000c781270 */
[----:B------:R-:W0:Y:S01]  /*42590*/  LDCU UR8, c[0x0][0x39c] ;  /* 0x00007380ff0877ac */ /* 0x000e220008000800 */
        /* <DEDUP_REMOVED lines=290> */
[----:B------:R-:W-:-:S02]  /*437c0*/  VIADD R6, R0, 0x3b ;  /* 0x0000003b00067836 */ /* 0x000fc40000000000 */
[----:B------:R-:W5:Y:S03]  /*437d0*/  LDL.LU.64 R20, [R1+0x768] ;  /* 0x0007680001147983 */ /* 0x000f660000300a00 */
[----:B-1----:R-:W-:Y:S01]  /*437e0*/  ISETP.LT.AND P1, PT, R6, UR8, !P0 ;  /* 0x0000000806007c0c */ /* 0x002fe2000c721270 */
[----:B------:R-:W-:Y:S01]  /*437f0*/  VIADD R6, R0, 0x3c ;  /* 0x0000003c00067836 */ /* 0x000fe20000000000 */
[----:B------:R-:W-:Y:S01]  /*43800*/  PRMT R4, R9, 0x9910, RZ ;  /* 0x0000991009047816 */ /* 0x000fe200000000ff */
[----:B------:R1:W-:Y:S01]  /*43810*/  @P5 STG.E.U8 desc[UR42][R10.64], R9 ;  /* 0x000000090a005986 */ /* 0x0003e2000c10112a */
[----:B------:R-:W0:Y:S02]  /*43820*/  LDCU UR8, c[0x0][0x39c] ;  /* 0x00007380ff0877ac */ /* 0x000e240008000800 */
[----:B------:R-:W-:Y:S02]  /*43830*/  ISETP.LT.AND P5, PT, R6, UR4, !P0 ;  /* 0x0000000406007c0c */ /* 0x000fe4000c7a1270 */
[----:B------:R-:W-:Y:S01]  /*43840*/  SHF.R.S32.HI R4, RZ, 0x8, R4 ;  /* 0x00000008ff047819 */ /* 0x000fe20000011404 */
[----:B------:R-:W0:Y:S01]  /*43850*/  LDCU UR4, c[0x0][0x39c] ;  /* 0x00007380ff0477ac */ /* 0x000e220008000800 */
[----:B--2---:R-:W-:Y:S01]  /*43860*/  F2FP.SATFINITE.E4M3.F32.PACK_AB_MERGE_C R5, R5, R7, RZ ;  /* 0x000000070505723e */ /* 0x004fe200048070ff */
[----:B-1----:R-:W2:Y:S04]  /*43870*/  LDL.LU R9, [R1+0x6f0] ;  /* 0x0006f00001097983 */ /* 0x002ea80000300800 */
[----:B------:R-:W2:Y:S01]  /*43880*/  LDL.LU R6, [R1+0x6f4] ;  /* 0x0006f40001067983 */ /* 0x000ea20000300800 */
[----:B------:R-:W-:-:S03]  /*43890*/  VIADD R7, R0, 0x3d ;  /* 0x0000003d00077836 */ /* 0x000fc60000000000 */
[----:B------:R-:W2:Y:S04]  /*438a0*/  LDL.LU.64 R10, [R1+0x760] ;  /* 0x00076000010a7983 */ /* 0x000ea80000300a00 */
[----:B---3--:R1:W-:Y:S01]  /*438b0*/  @P3 STG.E.U8 desc[UR42][R18.64], R4 ;  /* 0x0000000412003986 */ /* 0x0083e2000c10112a */
[----:B0-----:R-:W-:Y:S01]  /*438c0*/  ISETP.LT.AND P3, PT, R7, UR7, !P0 ;  /* 0x0000000707007c0c */ /* 0x001fe2000c761270 */
[----:B------:R-:W0:Y:S01]  /*438d0*/  LDCU UR7, c[0x0][0x39c] ;  /* 0x00007380ff0777ac */ /* 0x000e220008000800 */
[----:B-1----:R-:W-:Y:S01]  /*438e0*/  PRMT R4, R5, 0x9910, RZ ;  /* 0x0000991005047816 */ /* 0x002fe200000000ff */
[----:B------:R-:W3:Y:S03]  /*438f0*/  LDL.LU.64 R18, [R1+0x758] ;  /* 0x0007580001127983 */ /* 0x000ee60000300a00 */
[----:B------:R-:W-:Y:S01]  /*43900*/  SHF.R.S32.HI R4, RZ, 0x8, R4 ;  /* 0x00000008ff047819 */ /* 0x000fe20000011404 */
[----:B------:R-:W3:Y:S04]  /*43910*/  LDL.LU R7, [R1+0x6f8] ;  /* 0x0006f80001077983 */ /* 0x000ee80000300800 */
[----:B----4-:R1:W-:Y:S04]  /*43920*/  @P4 STG.E.U8 desc[UR42][R16.64], R5 ;  /* 0x0000000510004986 */ /* 0x0103e8000c10112a */
[----:B-1----:R-:W4:Y:S04]  /*43930*/  LDL.LU R5, [R1+0x6fc] ;  /* 0x0006fc0001057983 */ /* 0x002f280000300800 */
[----:B------:R-:W4:Y:S04]  /*43940*/  LDL.LU.64 R16, [R1+0x750] ;  /* 0x0007500001107983 */ /* 0x000f280000300a00 */
[----:B-----5:R1:W-:Y:S04]  /*43950*/  @P6 STG.E.U8 desc[UR42][R14.64], R4 ;  /* 0x000000040e006986 */ /* 0x0203e8000c10112a */
[----:B-1----:R-:W5:Y:S01]  /*43960*/  LDL.LU.64 R14, [R1+0x748] ;  /* 0x00074800010e7983 */ /* 0x002f620000300a00 */
[----:B------:R-:W-:-:S05]  /*43970*/  VIADD R12, R0, 0x3e ;  /* 0x0000003e000c7836 */ /* 0x000fca0000000000 */
[----:B------:R-:W-:Y:S01]  /*43980*/  ISETP.LT.AND P4, PT, R12, UR8, !P0 ;  /* 0x000000080c007c0c */ /* 0x000fe2000c781270 */
[----:B------:R-:W1:Y:S01]  /*43990*/  LDCU UR8, c[0x0][0x39c] ;  /* 0x00007380ff0877ac */ /* 0x000e620008000800 */
[----:B------:R-:W-:Y:S01]  /*439a0*/  F2FP.SATFINITE.E4M3.F32.PACK_AB_MERGE_C R12, R8, R13, RZ ;  /* 0x0000000d080c723e */ /* 0x000fe200048070ff */
[----:B------:R-:W-:-:S05]  /*439b0*/  VIADD R8, R0, 0x3f ;  /* 0x0000003f00087836 */ /* 0x000fca0000000000 */
[----:B------:R-:W-:Y:S01]  /*439c0*/  ISETP.LT.AND P6, PT, R8, UR4, !P0 ;  /* 0x0000000408007c0c */ /* 0x000fe2000c7c1270 */
[----:B------:R-:W1:Y:S01]  /*439d0*/  LDCU UR4, c[0x0][0x39c] ;  /* 0x00007380ff0477ac */ /* 0x000e620008000800 */
[----:B------:R-:W-:Y:S01]  /*439e0*/  VIADD R8, R0, 0x40 ;  /* 0x0000004000087836 */ /* 0x000fe20000000000 */
[----:B------:R-:W-:Y:S01]  /*439f0*/  PRMT R4, R12, 0x9910, RZ ;  /* 0x000099100c047816 */ /* 0x000fe200000000ff */
[----:B------:R1:W-:Y:S03]  /*43a00*/  @P2 STG.E.U8 desc[UR42][R20.64], R12 ;  /* 0x0000000c14002986 */ /* 0x0003e6000c10112a */
[----:B0-----:R-:W-:Y:S01]  /*43a10*/  ISETP.LT.AND P2, PT, R8, UR7, !P0 ;  /* 0x0000000708007c0c */ /* 0x001fe2000c741270 */
[----:B------:R-:W0:Y:S01]  /*43a20*/  LDCU UR7, c[0x0][0x39c] ;  /* 0x00007380ff0777ac */ /* 0x000e220008000800 */
[----:B------:R-:W-:Y:S02]  /*43a30*/  SHF.R.S32.HI R4, RZ, 0x8, R4 ;  /* 0x00000008ff047819 */ /* 0x000fe40000011404 */
[----:B--2---:R-:W-:Y:S01]  /*43a40*/  F2FP.SATFINITE.E4M3.F32.PACK_AB_MERGE_C R8, R6, R9, RZ ;  /* 0x000000090608723e */ /* 0x004fe200048070ff */
[----:B------:R-:W-:Y:S01]  /*43a50*/  VIADD R6, R0, 0x41 ;  /* 0x0000004100067836 */ /* 0x000fe20000000000 */
[----:B-1----:R-:W2:Y:S04]  /*43a60*/  LDL.LU.64 R12, [R1+0x740] ;  /* 0x00074000010c7983 */ /* 0x002ea80000300a00 */
[----:B------:R1:W-:Y:S01]  /*43a70*/  @P1 STG.E.U8 desc[UR42][R10.64], R4 ;  /* 0x000000040a001986 */ /* 0x0003e2000c10112a */
[----:B------:R-:W-:Y:S01]  /*43a80*/  ISETP.LT.AND P1, PT, R6, UR8, !P0 ;  /* 0x0000000806007c0c */ /* 0x000fe2000c721270 */
[----:B------:R-:W-:Y:S01]  /*43a90*/  VIADD R6, R0, 0x42 ;  /* 0x0000004200067836 */ /* 0x000fe20000000000 */
[----:B------:R-:W0:Y:S01]  /*43aa0*/  LDCU UR8, c[0x0][0x39c] ;  /* 0x00007380ff0877ac */ /* 0x000e220008000800 */
[----:B---3--:R3:W-:Y:S03]  /*43ab0*/  @P5 STG.E.U8 desc[UR42][R18.64], R8 ;  /* 0x0000000812005986 */ /* 0x0087e6000c10112a */
[----:B------:R-:W-:Y:S01]  /*43ac0*/  ISETP.LT.AND P5, PT, R6, UR4, !P0 ;  /* 0x0000000406007c0c */ /* 0x000fe2000c7a1270 */
[----:B------:R-:W0:Y:S01]  /*43ad0*/  LDCU UR4, c[0x0][0x39c] ;  /* 0x00007380ff0477ac */ /* 0x000e220008000800 */
[----:B-1----:R-:W2:Y:S01]  /*43ae0*/  LDL.LU.64 R10, [R1+0x738] ;  /* 0x00073800010a7983 */ /* 0x002ea20000300a00 */
[----:B------:R-:W-:-:S03]  /*43af0*/  PRMT R4, R8, 0x9910, RZ ;  /* 0x0000991008047816 */ /* 0x000fc600000000ff */
[----:B---3--:R-:W3:Y:S01]  /*43b00*/  LDL.LU.64 R8, [R1+0x730] ;  /* 0x0007300001087983 */ /* 0x008ee20000300a00 */
[----:B------:R-:W-:-:S03]  /*43b10*/  SHF.R.S32.HI R4, RZ, 0x8, R4 ;  /* 0x00000008ff047819 */ /* 0x000fc60000011404 */
[----:B------:R-:W3:Y:S01]  /*43b20*/  LDL.LU.64 R18, [R1+0x728] ;  /* 0x0007280001127983 */ /* 0x000ee20000300a00 */
[----:B----4-:R-:W-:-:S03]  /*43b30*/  F2FP.SATFINITE.E4M3.F32.PACK_AB_MERGE_C R6, R5, R7, RZ ;  /* 0x000000070506723e */ /* 0x010fc600048070ff */
[----:B------:R1:W-:Y:S02]  /*43b40*/  @P3 STG.E.U8 desc[UR42][R16.64], R4 ;  /* 0x0000000410003986 */ /* 0x0003e4000c10112a */
[----:B-1----:R-:W-:Y:S02]  /*43b50*/  PRMT R4, R6, 0x9910, RZ ;  /* 0x0000991006047816 */ /* 0x002fe400000000ff */
[----:B------:R-:W4:Y:S04]  /*43b60*/  LDL.LU.64 R16, [R1+0x720] ;  /* 0x0007200001107983 */ /* 0x000f280000300a00 */
[----:B-----5:R1:W-:Y:S02]  /*43b70*/  @P4 STG.E.U8 desc[UR42][R14.64], R6 ;  /* 0x000000060e004986 */ /* 0x0203e4000c10112a */
[----:B-1----:R-:W-:-:S02]  /*43b80*/  F2FP.SATFINITE.E4M3.F32.PACK_AB_MERGE_C R6, R79, R78, RZ ;  /* 0x0000004e4f06723e */ /* 0x002fc400048070ff */
[----:B------:R-:W5:Y:S04]  /*43b90*/  LDL.LU R78, [R1+0x1010] ;  /* 0x00101000014e7983 */ /* 0x000f680000300800 */
[----:B------:R-:W5:Y:S04]  /*43ba0*/  LDL.LU R79, [R1+0x100c] ;  /* 0x00100c00014f7983 */ /* 0x000f680000300800 */
[----:B------:R-:W5:Y:S01]  /*43bb0*/  LDL.LU.64 R14, [R1+0x718] ;  /* 0x00071800010e7983 */ /* 0x000f620000300a00 */
[----:B------:R-:W-:Y:S01]  /*43bc0*/  SHF.R.S32.HI R4, RZ, 0x8, R4 ;  /* 0x00000008ff047819 */ /* 0x000fe20000011404 */
[----:B------:R-:W-:-:S04]  /*43bd0*/  VIADD R5, R0, 0x43 ;  /* 0x0000004300057836 */ /* 0x000fc80000000000 */
[----:B--2---:R1:W-:Y:S01]  /*43be0*/  @P6 STG.E.U8 desc[UR42][R12.64], R4 ;  /* 0x000000040c006986 */ /* 0x0043e2000c10112a */
[----:B0-----:R-:W-:Y:S01]  /*43bf0*/  ISETP.LT.AND P3, PT, R5, UR7, !P0 ;  /* 0x0000000705007c0c */ /* 0x001fe2000c761270 */
[----:B------:R-:W-:Y:S01]  /*43c00*/  VIADD R5, R0, 0x44 ;  /* 0x0000004400057836 */ /* 0x000fe20000000000 */
[----:B------:R-:W0:Y:S01]  /*43c10*/  LDCU UR7, c[0x0][0x39c] ;  /* 0x00007380ff0777ac */ /* 0x000e220008000800 */
[----:B-1----:R-:W-:Y:S01]  /*43c20*/  PRMT R4, R6, 0x9910, RZ ;  /* 0x0000991006047816 */ /* 0x002fe200000000ff */
[----:B------:R-:W2:Y:S03]  /*43c30*/  LDL.LU.64 R12, [R1+0x710] ;  /* 0x00071000010c7983 */ /* 0x000ea60000300a00 */
[----:B------:R-:W-:Y:S01]  /*43c40*/  SHF.R.S32.HI R4, RZ, 0x8, R4 ;  /* 0x00000008ff047819 */ /* 0x000fe20000011404 */
[----:B------:R1:W-:Y:S01]  /*43c50*/  @P2 STG.E.U8 desc[UR42][R10.64], R6 ;  /* 0x000000060a002986 */ /* 0x0003e2000c10112a */
[----:B------:R-:W-:Y:S01]  /*43c60*/  ISETP.LT.AND P4, PT, R5, UR8, !P0 ;  /* 0x0000000805007c0c */ /* 0x000fe2000c781270 */
[----:B------:R-:W0:Y:S02]  /*43c70*/  LDCU UR8, c[0x0][0x39c] ;  /* 0x00007380ff0877ac */ /* 0x000e240008000800 */
[----:B---3--:R3:W-:Y:S01]  /*43c80*/  @P1 STG.E.U8 desc[UR42][R8.64], R4 ;  /* 0x0000000408001986 */ /* 0x0087e2000c10112a */
[----:B-1----:R-:W-:-:S03]  /*43c90*/  F2FP.SATFINITE.E4M3.F32.PACK_AB_MERGE_C R6, R83, R82, RZ ;  /* 0x000000525306723e */ /* 0x002fc600048070ff */
[----:B------:R-:W2:Y:S01]  /*43ca0*/  LDL.LU R82, [R1+0x1008] ;  /* 0x0010080001527983 */ /* 0x000ea20000300800 */
[----:B---3--:R-:W-:-:S03]  /*43cb0*/  PRMT R4, R6, 0x9910, RZ ;  /* 0x0000991006047816 */ /* 0x008fc600000000ff */
[----:B------:R-:W3:Y:S04]  /*43cc0*/  LDL.LU R83, [R1+0x1004] ;  /* 0x0010040001537983 */ /* 0x000ee80000300800 */
[----:B------:R-:W3:Y:S01]  /*43cd0*/  LDL.LU.64 R10, [R1+0x708] ;  /* 0x00070800010a7983 */ /* 0x000ee20000300a00 */
[----:B------:R-:W-:-:S03]  /*43ce0*/  SHF.R.S32.HI R4, RZ, 0x8, R4 ;  /* 0x00000008ff047819 */ /* 0x000fc60000011404 */
[----:B------:R1:W-:Y:S04]  /*43cf0*/  @P5 STG.E.U8 desc[UR42][R18.64], R6 ;  /* 0x0000000612005986 */ /* 0x0003e8000c10112a */
[----:B------:R-:W3:Y:S01]  /*43d00*/  LDL.LU.64 R8, [R1+0x700] ;  /* 0x0007000001087983 */ /* 0x000ee20000300a00 */
[----:B-1----:R-:W-:-:S03]  /*43d10*/  F2FP.SATFINITE.E4M3.F32.PACK_AB_MERGE_C R6, R87, R86, RZ ;  /* 0x000000565706723e */ /* 0x002fc600048070ff */
[----:B------:R-:W3:Y:S04]  /*43d20*/  LDL.LU R86, [R1+0x1000] ;  /* 0x0010000001567983 */ /* 0x000ee80000300800 */
[----:B------:R-:W3:Y:S04]  /*43d30*/  LDL.LU R87, [R1+0xffc] ;  /* 0x000ffc0001577983 */ /* 0x000ee80000300800 */
[----:B----4-:R1:W-:Y:S02]  /*43d40*/  @P3 STG.E.U8 desc[UR42][R16.64], R4 ;  /* 0x0000000410003986 */ /* 0x0103e4000c10112a */
[----:B-1----:R-:W-:-:S02]  /*43d50*/  PRMT R4, R6, 0x9910, RZ ;  /* 0x0000991006047816 */ /* 0x002fc400000000ff */
[----:B-----5:R1:W-:Y:S02]  /*43d60*/  @P4 STG.E.U8 desc[UR42][R14.64], R6 ;  /* 0x000000060e004986 */ /* 0x0203e4000c10112a */
[----:B-1----:R-:W-:Y:S02]  /*43d70*/  F2FP.SATFINITE.E4M3.F32.PACK_AB_MERGE_C R6, R91, R90, RZ ;  /* 0x0000005a5b06723e */ /* 0x002fe400048070ff */
[----:B------:R-:W4:Y:S04]  /*43d80*/  LDL.LU R90, [R1+0xff8] ;  /* 0x000ff800015a7983 */ /* 0x000f280000300800 */
[----:B------:R-:W4:Y:S01]  /*43d90*/  LDL.LU R91, [R1+0xff4] ;  /* 0x000ff400015b7983 */ /* 0x000f220000300800 */
[----:B------:R-:W-:-:S05]  /*43da0*/  VIADD R5, R0, 0x45 ;  /* 0x0000004500057836 */ /* 0x000fca0000000000 */
[----:B------:R-:W-:Y:S01]  /*43db0*/  ISETP.LT.AND P6, PT, R5, UR4, !P0 ;  /* 0x0000000405007c0c */ /* 0x000fe2000c7c1270 */
[----:B------:R-:W1:Y:S01]  /*43dc0*/  LDCU UR4, c[0x0][0x39c] ;  /* 0x00007380ff0477ac */ /* 0x000e620008000800 */
[----:B------:R-:W-:-:S05]  /*43dd0*/  VIADD R5, R0, 0x46 ;  /* 0x0000004600057836 */ /* 0x000fca0000000000 */
[----:B0-----:R-:W-:Y:S01]  /*43de0*/  ISETP.LT.AND P2, PT, R5, UR7, !P0 ;  /* 0x0000000705007c0c */ /* 0x001fe2000c741270 */
[C---:B------:R-:W-:Y:S01]  /*43df0*/  VIADD R5, R0.reuse, 0x47 ;  /* 0x0000004700057836 */ /* 0x040fe20000000000 */
[----:B------:R-:W-:Y:S01]  /*43e00*/  SHF.R.S32.HI R4, RZ, 0x8, R4 ;  /* 0x00000008ff047819 */ /* 0x000fe20000011404 */
[----:B------:R-:W0:Y:S03]  /*43e10*/  LDCU UR7, c[0x0][0x39c] ;  /* 0x00007380ff0777ac */ /* 0x000e260008000800 */
[----:B------:R-:W-:Y:S01]  /*43e20*/  ISETP.LT.AND P1, PT, R5, UR8, !P0 ;  /* 0x0000000805007c0c */ /* 0x000fe2000c721270 */
[----:B------:R-:W-:Y:S01]  /*43e30*/  VIADD R5, R0, 0x48 ;  /* 0x0000004800057836 */ /* 0x000fe20000000000 */
[----:B--2---:R2:W-:Y:S01]  /*43e40*/  @P6 STG.E.U8 desc[UR42][R12.64], R4 ;  /* 0x000000040c006986 */ /* 0x0045e2000c10112a */
[----:B------:R-:W5:Y:S03]  /*43e50*/  LDCU UR8, c[0x0][0x39c] ;  /* 0x00007380ff0877ac */ /* 0x000f660008000800 */
[----:B-1----:R-:W-:Y:S01]  /*43e60*/  ISETP.LT.AND P5, PT, R5, UR4, !P0 ;  /* 0x0000000405007c0c */ /* 0x002fe2000c7a1270 */
[----:B------:R-:W1:Y:S01]  /*43e70*/  LDCU UR4, c[0x0][0x39c] ;  /* 0x00007380ff0477ac */ /* 0x000e620008000800 */
[----:B---3--:R3:W-:Y:S01]  /*43e80*/  @P2 STG.E.U8 desc[UR42][R10.64], R6 ;  /* 0x000000060a002986 */ /* 0x0087e2000c10112a */
[----:B--2---:R-:W-:-:S02]  /*43e90*/  PRMT R4, R6, 0x9910, RZ ;  /* 0x0000991006047816 */ /* 0x004fc400000000ff */
[----:B---3--:R-:W-:Y:S02]  /*43ea0*/  F2FP.SATFINITE.E4M3.F32.PACK_AB_MERGE_C R6, R89, R88, RZ ;  /* 0x000000585906723e */ /* 0x008fe400048070ff */
[----:B------:R-:W2:Y:S01]  /*43eb0*/  LDL.LU R88, [R1+0xff0] ;  /* 0x000ff00001587983 */ /* 0x000ea20000300800 */
[----:B------:R-:W-:-:S03]  /*43ec0*/  SHF.R.S32.HI R4, RZ, 0x8, R4 ;  /* 0x00000008ff047819 */ /* 0x000fc60000011404 */
[----:B------:R-:W2:Y:S04]  /*43ed0*/  LDL.LU R89, [R1+0xfec] ;  /* 0x000fec0001597983 */ /* 0x000ea80000300800 */
[----:B------:R-:W-:Y:S01]  /*43ee0*/  @P1 STG.E.U8 desc[UR42][R8.64], R4 ;  /* 0x0000000408001986 */ /* 0x000fe2000c10112a */
[----:B------:R-:W-:-:S03]  /*43ef0*/  VIADD R5, R0, 0x49 ;  /* 0x0000004900057836 */ /* 0x000fc60000000000 */
[----:B----4-:R3:W-:Y:S02]  /*43f00*/  @P5 STG.E.U8 desc[UR42][R90.64], R6 ;  /* 0x000000065a005986 */ /* 0x0107e4000c10112a */
[----:B---3--:R-:W-:Y:S02]  /*43f10*/  F2FP.SATFINITE.E4M3.F32.PACK_AB_MERGE_C R91, R85, R84, RZ ;  /* 0x00000054555b723e */ /* 0x008fe400048070ff */
[----:B------:R-:W3:Y:S04]  /*43f20*/  LDL.LU R84, [R1+0xfe8] ;  /* 0x000fe80001547983 */ /* 0x000ee80000300800 */
[----:B------:R-:W3:Y:S01]  /*43f30*/  LDL.LU R85, [R1+0xfe4] ;  /* 0x000fe40001557983 */ /* 0x000ee20000300800 */
[----:B0-----:R-:W-:Y:S01]  /*43f40*/  ISETP.LT.AND P3, PT, R5, UR7, !P0 ;  /* 0x0000000705007c0c */ /* 0x001fe2000c761270 */
[----:B------:R-:W0:Y:S01]  /*43f50*/  LDCU UR7, c[0x0][0x39c] ;  /* 0x00007380ff0777ac */ /* 0x000e220008000800 */
[----:B------:R-:W-:-:S05]  /*43f60*/  VIADD R5, R0, 0x4a ;  /* 0x0000004a00057836 */ /* 0x000fca0000000000 */
[----:B-----5:R-:W-:Y:S01]  /*43f70*/  ISETP.LT.AND P4, PT, R5, UR8, !P0 ;  /* 0x0000000805007c0c */ /* 0x020fe2000c781270 */
[----:B------:R-:W4:Y:S01]  /*43f80*/  LDCU UR8, c[0x0][0x39c] ;  /* 0x00007380ff0877ac */ /* 0x000f220008000800 */
[----:B------:R-:W-:-:S05]  /*43f90*/  VIADD R5, R0, 0x4b ;  /* 0x0000004b00057836 */ /* 0x000fca0000000000 */
[----:B-1----:R-:W-:Y:S01]  /*43fa0*/  ISETP.LT.AND P6, PT, R5, UR4, !P0 ;  /* 0x0000000405007c0c */ /* 0x002fe2000c7c1270 */
[----:B------:R-:W-:Y:S01]  /*43fb0*/  VIADD R5, R0, 0x4c ;  /* 0x0000004c00057836 */ /* 0x000fe20000000000 */
[----:B------:R-:W-:Y:S01]  /*43fc0*/  PRMT R4, R6, 0x9910, RZ ;  /* 0x0000991006047816 */ /* 0x000fe200000000ff */
[----:B------:R-:W1:Y:S03]  /*43fd0*/  LDCU UR4, c[0x0][0x39c] ;  /* 0x00007380ff0477ac */ /* 0x000e660008000800 */
[----:B0-----:R-:W-:Y:S01]  /*43fe0*/  ISETP.LT.AND P2, PT, R5, UR7, !P0 ;  /* 0x0000000705007c0c */ /* 0x001fe2000c741270 */
[C---:B------:R-:W-:Y:S01]  /*43ff0*/  VIADD R5, R0.reuse, 0x4d ;  /* 0x0000004d00057836 */ /* 0x040fe20000000000 */
[----:B------:R-:W-:Y:S01]  /*44000*/  SHF.R.S32.HI R4, RZ, 0x8, R4 ;  /* 0x00000008ff047819 */ /* 0x000fe20000011404 */
[----:B------:R-:W0:Y:S03]  /*44010*/  LDCU UR7, c[0x0][0x39c] ;  /* 0x00007380ff0777ac */ /* 0x000e260008000800 */
[----:B----4-:R-:W-:Y:S01]  /*44020*/  ISETP.LT.AND P1, PT, R5, UR8, !P0 ;  /* 0x0000000805007c0c */ /* 0x010fe2000c721270 */
[----:B------:R-:W4:Y:S01]  /*44030*/  LDCU UR8, c[0x0][0x39c] ;  /* 0x00007380ff0877ac */ /* 0x000f220008000800 */
[----:B--2---:R2:W-:Y:S04]  /*44040*/  @P3 STG.E.U8 desc[UR42][R88.64], R4 ;  /* 0x0000000458003986 */ /* 0x0045e8000c10112a */
[----:B------:R5:W-:Y:S01]  /*44050*/  @P4 STG.E.U8 desc[UR42][R86.64], R91 ;  /* 0x0000005b56004986 */ /* 0x000be2000c10112a */
[----:B--2---:R-:W-:Y:S01]  /*44060*/  VIADD R88, R0, 0x50 ;  /* 0x0000005000587836 */ /* 0x004fe20000000000 */
[----:B------:R-:W-:-:S02]  /*44070*/  PRMT R89, R91, 0x9910, RZ ;  /* 0x000099105b597816 */ /* 0x000fc400000000ff */
[----:B-----5:R-:W-:Y:S02]  /*44080*/  F2FP.SATFINITE.E4M3.F32.PACK_AB_MERGE_C R87, R81, R80, RZ ;  /* 0x000000505157723e */ /* 0x020fe400048070ff */
[----:B------:R-:W2:Y:S01]  /*44090*/  LDL.LU R80, [R1+0xfe0] ;  /* 0x000fe00001507983 */ /* 0x000ea20000300800 */
[----:B----4-:R-:W-:Y:S01]  /*440a0*/  ISETP.LT.AND P4, PT, R88, UR8, !P0 ;  /* 0x0000000858007c0c */ /* 0x010fe2000c781270 */
[C---:B------:R-:W-:Y:S02]  /*440b0*/  VIADD R5, R0.reuse, 0x4e ;  /* 0x0000004e00057836 */ /* 0x040fe40000000000 */
[----:B------:R-:W2:Y:S01]  /*440c0*/  LDL.LU R81, [R1+0xfdc] ;  /* 0x000fdc0001517983 */ /* 0x000ea20000300800 */
[----:B------:R-:W-:Y:S01]  /*440d0*/  SHF.R.S32.HI R88, RZ, 0x8, R89 ;  /* 0x00000008ff587819 */ /* 0x000fe20000011459 */
[----:B------:R-:W-:Y:S01]  /*440e0*/  VIADD R90, R0, 0x4f ;  /* 0x0000004f005a7836 */ /* 0x000fe20000000000 */
[----:B------:R-:W4:Y:S03]  /*440f0*/  LDCU UR8, c[0x0][0x39c] ;  /* 0x00007380ff0877ac */ /* 0x000f260008000800 */
[----:B---3--:R-:W-:Y:S04]  /*44100*/  @P6 STG.E.U8 desc[UR42][R84.64], R88 ;  /* 0x0000005854006986 */ /* 0x008fe8000c10112a */
[----:B------:R3:W-:Y:S02]  /*44110*/  @P2 STG.E.U8 desc[UR42][R82.64], R87 ;  /* 0x0000005752002986 */ /* 0x0007e4000c10112a */
[----:B---3--:R-:W-:-:S02]  /*44120*/  F2FP.SATFINITE.E4M3.F32.PACK_AB_MERGE_C R83, R77, R76, RZ ;  /* 0x0000004c4d53723e */ /* 0x008fc400048070ff */
[----:B------:R-:W3:Y:S04]  /*44130*/  LDL.LU R76, [R1+0xfd8] ;  /* 0x000fd800014c7983 */ /* 0x000ee80000300800 */
[----:B------:R-:W3:Y:S01]  /*44140*/  LDL.LU R77, [R1+0xfd4] ;  /* 0x000fd400014d7983 */ /* 0x000ee20000300800 */
[----:B-1----:R-:W-:Y:S01]  /*44150*/  ISETP.LT.AND P5, PT, R5, UR4, !P0 ;  /* 0x0000000405007c0c */ /* 0x002fe2000c7a1270 */
[----:B------:R-:W1:Y:S01]  /*44160*/  LDCU UR4, c[0x0][0x39c] ;  /* 0x00007380ff0477ac */ /* 0x000e620008000800 */
[----:B0-----:R-:W-:Y:S01]  /*44170*/  ISETP.LT.AND P3, PT, R90, UR7, !P0 ;  /* 0x000000075a007c0c */ /* 0x001fe2000c761270 */
[----:B------:R-:W0:Y:S01]  /*44180*/  LDCU UR7, c[0x0][0x39c] ;  /* 0x00007380ff0777ac */ /* 0x000e220008000800 */
[C---:B------:R-:W-:Y:S02]  /*44190*/  VIADD R86, R0.reuse, 0x51 ;  /* 0x0000005100567836 */ /* 0x040fe40000000000 */
[----:B------:R-:W-:Y:S01]  /*441a0*/  VIADD R84, R0, 0x52 ;  /* 0x0000005200547836 */ /* 0x000fe20000000000 */
[----:B------:R-:W-:-:S02]  /*441b0*/  PRMT R85, R87, 0x9910, RZ ;  /* 0x0000991057557816 */ /* 0x000fc400000000ff */
[----:B-1----:R-:W-:Y:S01]  /*441c0*/  ISETP.LT.AND P6, PT, R86, UR4, !P0 ;  /* 0x0000000456007c0c */ /* 0x002fe2000c7c1270 */
[----:B------:R-:W1:Y:S01]  /*441d0*/  LDCU UR4, c[0x0][0x39c] ;  /* 0x00007380ff0477ac */ /* 0x000e620008000800 */
[----:B0-----:R-:W-:Y:S01]  /*441e0*/  ISETP.LT.AND P2, PT, R84, UR7, !P0 ;  /* 0x0000000754007c0c */ /* 0x001fe2000c741270 */
[----:B------:R-:W0:Y:S01]  /*441f0*/  LDCU UR7, c[0x0][0x39c] ;  /* 0x00007380ff0777ac */ /* 0x000e220008000800 */
[----:B------:R-:W-:-:S05]  /*44200*/  SHF.R.S32.HI R84, RZ, 0x8, R85 ;  /* 0x00000008ff547819 */ /* 0x000fca0000011455 */
[----:B--2---:R2:W-:Y:S04]  /*44210*/  @P1 STG.E.U8 desc[UR42][R80.64], R84 ;  /* 0x0000005450001986 */ /* 0x0045e8000c10112a */
[----:B------:R5:W-:Y:S01]  /*44220*/  @P5 STG.E.U8 desc[UR42][R78.64], R83 ;  /* 0x000000534e005986 */ /* 0x000be2000c10112a */
[----:B--2---:R-:W-:Y:S01]  /*44230*/  VIADD R80, R0, 0x54 ;  /* 0x0000005400507836 */ /* 0x004fe20000000000 */
[----:B------:R-:W-:Y:S02]  /*44240*/  PRMT R81, R83, 0x9910, RZ ;  /* 0x0000991053517816 */ /* 0x000fe400000000ff */
[----:B-----5:R-:W-:Y:S02]  /*44250*/  F2FP.SATFINITE.E4M3.F32.PACK_AB_MERGE_C R79, R75, R74, RZ ;  /* 0x0000004a4b4f723e */ /* 0x020fe400048070ff */
[----:B------:R-:W2:Y:S01]  /*44260*/  LDL.LU R74, [R1+0xfd0] ;  /* 0x000fd000014a7983 */ /* 0x000ea20000300800 */
[----:B-1----:R-:W-:Y:S01]  /*44270*/  ISETP.LT.AND P5, PT, R80, UR4, !P0 ;  /* 0x0000000450007c0c */ /* 0x002fe2000c7a1270 */
[----:B------:R-:W-:-:S02]  /*44280*/  VIADD R78, R0, 0x55 ;  /* 0x00000055004e7836 */ /* 0x000fc40000000000 */
[----:B------:R-:W2:Y:S01]  /*44290*/  LDL.LU R75, [R1+0xfcc] ;  /* 0x000fcc00014b7983 */ /* 0x000ea20000300800 */
[----:B------:R-:W-:Y:S01]  /*442a0*/  SHF.R.S32.HI R80, RZ, 0x8, R81 ;  /* 0x00000008ff507819 */ /* 0x000fe20000011451 */
[----:B------:R-:W1:Y:S04]  /*442b0*/  LDCU UR4, c[0x0][0x39c] ;  /* 0x00007380ff0477ac */ /* 0x000e680008000800 */
[----:B---3--:R3:W-:Y:S02]  /*442c0*/  @P3 STG.E.U8 desc[UR42][R76.64], R80 ;  /* 0x000000504c003986 */ /* 0x0087e4000c10112a */
[----:B---3--:R-:W-:Y:S02]  /*442d0*/  F2FP.SATFINITE.E4M3.F32.PACK_AB_MERGE_C R77, R71, R70, RZ ;  /* 0x00000046474d723e */ /* 0x008fe400048070ff */
[----:B------:R-:W3:Y:S04]  /*442e0*/  LDL.LU R70, [R1+0xfc8] ;  /* 0x000fc80001467983 */ /* 0x000ee80000300800 */
[----:B------:R-:W3:Y:S01]  /*442f0*/  LDL.LU R71, [R1+0xfc4] ;  /* 0x000fc40001477983 */ /* 0x000ee20000300800 */
[----:B------:R-:W-:-:S02]  /*44300*/  PRMT R76, R79, 0x9910, RZ ;  /* 0x000099104f4c7816 */ /* 0x000fc400000000ff */
[----:B0-----:R-:W-:Y:S01]  /*44310*/  ISETP.LT.AND P3, PT, R78, UR7, !P0 ;  /* 0x000000074e007c0c */ /* 0x001fe2000c761270 */
[----:B------:R-:W-:Y:S01]  /*44320*/  VIADD R82, R0, 0x53 ;  /* 0x0000005300527836 */ /* 0x000fe20000000000 */
[----:B------:R-:W0:Y:S01]  /*44330*/  LDCU UR7, c[0x0][0x39c] ;  /* 0x00007380ff0777ac */ /* 0x000e220008000800 */
[----:B------:R-:W-:Y:S01]  /*44340*/  IMAD.MOV.U32 R78, RZ, RZ, R76 ;  /* 0x000000ffff4e7224 */ /* 0x000fe200078e004c */
[----:B--2---:R2:W-:Y:S04]  /*44350*/  @P4 STG.E.U8 desc[UR42][R74.64], R79 ;  /* 0x0000004f4a004986 */ /* 0x0045e8000c10112a */
[----:B--2---:R-:W-:-:S05]  /*44360*/  SHF.R.S32.HI R75, RZ, 0x8, R78 ;  /* 0x00000008ff4b7819 */ /* 0x004fca000001144e */
[----:B------:R2:W-:Y:S02]  /*44370*/  @P6 STG.E.U8 desc[UR42][R72.64], R75 ;  /* 0x0000004b48006986 */ /* 0x0005e4000c10112a */
[----:B--2---:R-:W-:Y:S02]  /*44380*/  VIADD R72, R0, 0x58 ;  /* 0x0000005800487836 */ /* 0x004fe40000000000 */
[----:B---3--:R2:W-:Y:S03]  /*44390*/  @P2 STG.E.U8 desc[UR42][R70.64], R77 ;  /* 0x0000004d46002986 */ /* 0x0085e6000c10112a */
[----:B-1----:R-:W-:Y:S02]  /*443a0*/  ISETP.LT.AND P2, PT, R72, UR4, !P0 ;  /* 0x0000000448007c0c */ /* 0x002fe4000c741270 */
[----:B----4-:R-:W-:Y:S01]  /*443b0*/  ISETP.LT.AND P1, PT, R82, UR8, !P0 ;  /* 0x0000000852007c0c */ /* 0x010fe2000c721270 */
[----:B------:R-:W1:Y:S01]  /*443c0*/  LDCU UR8, c[0x0][0x39c] ;  /* 0x00007380ff0877ac */ /* 0x000e620008000800 */
[----:B------:R-:W-:-:S02]  /*443d0*/  F2FP.SATFINITE.E4M3.F32.PACK_AB_MERGE_C R72, R2, R93, RZ ;  /* 0x0000005d0248723e */ /* 0x000fc400048070ff */
[----:B------:R-:W3:Y:S01]  /*443e0*/  LDL.LU R93, [R1+0xfc0] ;  /* 0x000fc000015d7983 */ /* 0x000ee20000300800 */
[----:B------:R-:W-:Y:S01]  /*443f0*/  VIADD R76, R0, 0x56 ;  /* 0x00000056004c7836 */ /* 0x000fe20000000000 */
[----:B------:R-:W4:Y:S02]  /*44400*/  LDCU UR4, c[0x0][0x39c] ;  /* 0x00007380ff0477ac */ /* 0x000f240008000800 */
[----:B------:R-:W5:Y:S01]  /*44410*/  LDL.LU R2, [R1+0xfbc] ;  /* 0x000fbc0001027983 */ /* 0x000f620000300800 */
[----:B--2---:R-:W-:-:S03]  /*44420*/  VIADD R71, R3, UR6 ;  /* 0x0000000603477c36 */ /* 0x004fc60008000000 */
[----:B------:R-:W2:Y:S04]  /*44430*/  LDL.LU R3, [R1+0xfb8] ;  /* 0x000fb80001037983 */ /* 0x000ea80000300800 */
        /* <DEDUP_REMOVED lines=12> */
[----:B-1----:R-:W-:Y:S01]  /*44500*/  ISETP.LT.AND P4, PT, R76, UR8, !P0 ;  /* 0x000000084c007c0c */ /* 0x002fe2000c781270 */
[----:B------:R-:W1:Y:S01]  /*44510*/  LDCU UR8, c[0x0][0x39c] ;  /* 0x00007380ff0877ac */ /* 0x000e620008000800 */
[----:B------:R-:W-:Y:S01]  /*44520*/  PRMT R76, R77, 0x9910, RZ ;  /* 0x000099104d4c7816 */ /* 0x000fe200000000ff */
[----:B------:R-:W-:Y:S01]  /*44530*/  VIADD R74, R0, 0x57 ;  /* 0x00000057004a7836 */ /* 0x000fe20000000000 */
[----:B------:R-:W4:Y:S03]  /*44540*/  LDL.LU R28, [R1+0x590] ;  /* 0x00059000011c7983 */ /* 0x000f260000300800 */
[----:B------:R-:W-:Y:S01]  /*44550*/  IMAD.MOV.U32 R73, RZ, RZ, R76 ;  /* 0x000000ffff497224 */ /* 0x000fe200078e004c */
[----:B------:R-:W-:Y:S01]  /*44560*/  ISETP.LT.AND P6, PT, R74, UR9, !P0 ;  /* 0x000000094a007c0c */ /* 0x000fe2000c7c1270 */
[----:B------:R-:W4:Y:S01]  /*44570*/  LDL.LU R29, [R1+0x594] ;  /* 0x00059400011d7983 */ /* 0x000f220000300800 */
[----:B------:R-:W0:Y:S02]  /*44580*/  LDCU UR9, c[0x0][0x39c] ;  /* 0x00007380ff0977ac */ /* 0x000e240008000800 */
[----:B------:R-:W-:Y:S01]  /*44590*/  SHF.R.S32.HI R70, RZ, 0x8, R73 ;  /* 0x00000008ff467819 */ /* 0x000fe20000011449 */
[----:B------:R-:W4:Y:S01]  /*445a0*/  LDL.LU R26, [R1+0x598] ;  /* 0x00059800011a7983 */ /* 0x000f220000300800 */
[----:B------:R-:W-:-:S03]  /*445b0*/  PRMT R73, R72, 0x9910, RZ ;  /* 0x0000991048497816 */ /* 0x000fc600000000ff */
[----:B------:R0:W-:Y:S04]  /*445c0*/  @P1 STG.E.U8 desc[UR42][R68.64], R70 ;  /* 0x0000004644001986 */ /* 0x0001e8000c10112a */
[----:B------:R-:W4:Y:S04]  /*445d0*/  LDL.LU R27, [R1+0x59c] ;  /* 0x00059c00011b7983 */ /* 0x000f280000300800 */
[----:B------:R-:W4:Y:S01]  /*445e0*/  LDL.LU R24, [R1+0x5a0] ;  /* 0x0005a00001187983 */ /* 0x000f220000300800 */
[----:B0-----:R-:W-:-:S03]  /*445f0*/  VIADD R70, R0, 0x59 ;  /* 0x0000005900467836 */ /* 0x001fc60000000000 */
        /* <DEDUP_REMOVED lines=21> */
[----:B---3--:R0:W-:Y:S01]  /*44750*/  @P5 STG.E.U8 desc[UR42][R92.64], R72 ;  /* 0x000000485c005986 */ /* 0x0081e2000c10112a */
[----:B--2---:R-:W-:-:S04]  /*44760*/  IADD3 R68, P1, PT, R71, R3, RZ ;  /* 0x0000000347447210 */ /* 0x004fc80007f3e0ff */
[C---:B-----5:R-:W-:Y:S01]  /*44770*/  LEA.HI.X.SX32 R69, R71.reuse, R2, 0x1, P1 ;  /* 0x0000000247457211 */ /* 0x060fe200008f0eff */
[----:B------:R-:W-:Y:S01]  /*44780*/  VIADD R71, R71, UR6 ;  /* 0x0000000647477c36 */ /* 0x000fe20008000000 */
[----:B0-----:R-:W-:Y:S02]  /*44790*/  SHF.R.S32.HI R72, RZ, 0x8, R73 ;  /* 0x00000008ff487819 */ /* 0x001fe40000011449 */
[----:B-1----:R-:W-:Y:S01]  /*447a0*/  ISETP.LT.AND P1, PT, R70, UR8, !P0 ;  /* 0x0000000846007c0c */ /* 0x002fe2000c721270 */
[----:B------:R-:W-:Y:S01]  /*447b0*/  VIADD R70, R0, 0x5a ;  /* 0x0000005a00467836 */ /* 0x000fe20000000000 */
[----:B------:R-:W0:Y:S01]  /*447c0*/  LDCU UR8, c[0x0][0x39c] ;  /* 0x00007380ff0877ac */ /* 0x000e220008000800 */
[----:B------:R1:W-:Y:S03]  /*447d0*/  @P3 STG.E.U8 desc[UR42][R68.64], R72 ;  /* 0x0000004844003986 */ /* 0x0003e6000c10112a */
[----:B------:R-:W-:Y:S01]  /*447e0*/  ISETP.LT.AND P5, PT, R70, UR7, !P0 ;  /* 0x0000000746007c0c */ /* 0x000fe2000c7a1270 */
[----:B------:R-:W-:Y:S01]  /*447f0*/  VIADD R70, R0, 0x5b ;  /* 0x0000005b00467836 */ /* 0x000fe20000000000 */
[----:B------:R-:W2:Y:S01]  /*44800*/  LDCU UR7, c[0x0][0x39c] ;  /* 0x00007380ff0777ac */ /* 0x000ea20008000800 */
[----:B-1----:R-:W-:-:S02]  /*44810*/  IADD3 R68, P3, PT, R71, R3, RZ ;  /* 0x0000000347447210 */ /* 0x002fc40007f7e0ff */
[----:B----4-:R-:W-:Y:S02]  /*44820*/  F2FP.SATFINITE.E4M3.F32.PACK_AB_MERGE_C R72, R41, R40, RZ ;  /* 0x000000282948723e */ /* 0x010fe400048070ff */
[C---:B------:R-:W-:Y:S01]  /*44830*/  LEA.HI.X.SX32 R69, R71.reuse, R2, 0x1, P3 ;  /* 0x0000000247457211 */ /* 0x040fe200018f0eff */
[----:B------:R-:W-:Y:S01]  /*44840*/  VIADD R71, R71, UR6 ;  /* 0x0000000647477c36 */ /* 0x000fe20008000000 */
[----:B------:R-:W-:Y:S01]  /*44850*/  ISETP.LT.AND P3, PT, R70, UR4, !P0 ;  /* 0x0000000446007c0c */ /* 0x000fe2000c761270 */
[----:B------:R-:W1:Y:S01]  /*44860*/  LDCU UR4, c[0x0][0x39c] ;  /* 0x00007380ff0477ac */ /* 0x000e620008000800 */
[----:B------:R-:W-:Y:S01]  /*44870*/  PRMT R75, R72, 0x9910, RZ ;  /* 0x00009910484b7816 */ /* 0x000fe200000000ff */
[----:B------:R3:W-:Y:S01]  /*44880*/  @P4 STG.E.U8 desc[UR42][R68.64], R72 ;  /* 0x0000004844004986 */ /* 0x0007e2000c10112a */
[----:B------:R-:W-:Y:S02]  /*44890*/  IADD3 R70, P4, PT, R71, R3, RZ ;  /* 0x0000000347467210 */ /* 0x000fe40007f9e0ff */
[----:B------:R-:W-:-:S02]  /*448a0*/  SHF.R.S32.HI R75, RZ, 0x8, R75 ;  /* 0x00000008ff4b7819 */ /* 0x000fc4000001144b */
[----:B------:R-:W-:Y:S01]  /*448b0*/  F2FP.SATFINITE.E4M3.F32.PACK_AB_MERGE_C R74, R39, R38, RZ ;  /* 0x00000026274a723e */ /* 0x000fe200048070ff */
[C---:B---3--:R-:W-:Y:S01]  /*448c0*/  VIADD R72, R71.reuse, UR6 ;  /* 0x0000000647487c36 */ /* 0x048fe20008000000 */
[----:B------:R-:W-:-:S04]  /*448d0*/  LEA.HI.X.SX32 R71, R71, R2, 0x1, P4 ;  /* 0x0000000247477211 */ /* 0x000fc800020f0eff */
[----:B------:R-:W-:Y:S01]  /*448e0*/  IADD3 R68, P4, PT, R72, R3, RZ ;  /* 0x0000000348447210 */ /* 0x000fe20007f9e0ff */
[----:B------:R3:W-:Y:S01]  /*448f0*/  @P6 STG.E.U8 desc[UR42][R70.64], R75 ;  /* 0x0000004b46006986 */ /* 0x0007e2000c10112a */
[----:B------:R-:W-:Y:S02]  /*44900*/  VIADD R73, R0, 0x5c ;  /* 0x0000005c00497836 */ /* 0x000fe40000000000 */
[----:B------:R-:W-:Y:S02]  /*44910*/  LEA.HI.X.SX32 R69, R72, R2, 0x1, P4 ;  /* 0x0000000248457211 */ /* 0x000fe400020f0eff */
[----:B---3--:R-:W-:Y:S01]  /*44920*/  PRMT R70, R74, 0x9910, RZ ;  /* 0x000099104a467816 */ /* 0x008fe200000000ff */
[----:B------:R-:W-:Y:S02]  /*44930*/  VIADD R71, R72, UR6 ;  /* 0x0000000648477c36 */ /* 0x000fe40008000000 */
[----:B------:R3:W-:Y:S01]  /*44940*/  @P2 STG.E.U8 desc[UR42][R68.64], R74 ;  /* 0x0000004a44002986 */ /* 0x0007e2000c10112a */
[----:B--2---:R-:W-:Y:S01]  /*44950*/  ISETP.LT.AND P4, PT, R73, UR7, !P0 ;  /* 0x0000000749007c0c */ /* 0x004fe2000c781270 */
[----:B------:R-:W2:Y:S01]  /*44960*/  LDCU UR7, c[0x0][0x39c] ;  /* 0x00007380ff0777ac */ /* 0x000ea20008000800 */
[----:B------:R-:W-:-:S02]  /*44970*/  IMAD.MOV.U32 R72, RZ, RZ, R70 ;  /* 0x000000ffff487224 */ /* 0x000fc400078e0046 */
[----:B------:R-:W-:-:S03]  /*44980*/  VIADD R70, R0, 0x5d ;  /* 0x0000005d00467836 */ /* 0x000fc60000000000 */
[----:B------:R-:W-:Y:S02]  /*44990*/  SHF.R.S32.HI R72, RZ, 0x8, R72 ;  /* 0x00000008ff487819 */ /* 0x000fe40000011448 */
[----:B---3--:R-:W-:-:S04]  /*449a0*/  IADD3 R68, P2, PT, R71, R3, RZ ;  /* 0x0000000347447210 */ /* 0x008fc80007f5e0ff */
[C---:B------:R-:W-:Y:S01]  /*449b0*/  LEA.HI.X.SX32 R69, R71.reuse, R2, 0x1, P2 ;  /* 0x0000000247457211 */ /* 0x040fe200010f0eff */
[----:B------:R-:W-:Y:S01]  /*449c0*/  VIADD R71, R71, UR6 ;  /* 0x0000000647477c36 */ /* 0x000fe20008000000 */
[----:B-1----:R-:W-:Y:S01]  /*449d0*/  ISETP.LT.AND P2, PT, R70, UR4, !P0 ;  /* 0x0000000446007c0c */ /* 0x002fe2000c741270 */
[----:B------:R-:W1:Y:S02]  /*449e0*/  LDCU UR4, c[0x0][0x39c] ;  /* 0x00007380ff0477ac */ /* 0x000e640008000800 */
[----:B------:R3:W-:Y:S01]  /*449f0*/  @P1 STG.E.U8 desc[UR42][R68.64], R72 ;  /* 0x0000004844001986 */ /* 0x0007e2000c10112a */
[----:B------:R-:W-:Y:S02]  /*44a00*/  IADD3 R70, P1, PT, R71, R3, RZ ;  /* 0x0000000347467210 */ /* 0x000fe40007f3e0ff */
[----:B------:R-:W-:Y:S01]  /*44a10*/  F2FP.SATFINITE.E4M3.F32.PACK_AB_MERGE_C R73, R37, R36, RZ ;  /* 0x000000242549723e */ /* 0x000fe200048070ff */
[C---:B---3--:R-:W-:Y:S02]  /*44a20*/  VIADD R68, R0.reuse, 0x5e ;  /* 0x0000005e00447836 */ /* 0x048fe40000000000 */
[C---:B------:R-:W-:Y:S01]  /*44a30*/  VIADD R72, R71.reuse, UR6 ;  /* 0x0000000647487c36 */ /* 0x040fe20008000000 */
[----:B------:R-:W-:Y:S01]  /*44a40*/  LEA.HI.X.SX32 R71, R71, R2, 0x1, P1 ;  /* 0x0000000247477211 */ /* 0x000fe200008f0eff */
[----:B------:R-:W-:Y:S01]  /*44a50*/  VIADD R69, R0, 0x5f ;  /* 0x0000005f00457836 */ /* 0x000fe20000000000 */
[----:B0-----:R-:W-:Y:S01]  /*44a60*/  ISETP.LT.AND P1, PT, R68, UR8, !P0 ;  /* 0x0000000844007c0c */ /* 0x001fe2000c721270 */
[----:B------:R-:W0:Y:S01]  /*44a70*/  LDCU UR8, c[0x0][0x39c] ;  /* 0x00007380ff0877ac */ /* 0x000e220008000800 */
[----:B------:R-:W-:-:S02]  /*44a80*/  PRMT R74, R73, 0x9910, RZ ;  /* 0x00009910494a7816 */ /* 0x000fc400000000ff */
[CC--:B------:R-:W-:Y:S01]  /*44a90*/  IADD3 R68, P6, PT, R72.reuse, R3.reuse, RZ ;  /* 0x0000000348447210 */ /* 0x0c0fe20007fde0ff */
[----:B------:R3:W-:Y:S01]  /*44aa0*/  @P5 STG.E.U8 desc[UR42][R70.64], R73 ;  /* 0x0000004946005986 */ /* 0x0007e2000c10112a */
[----:B--2---:R-:W-:Y:S01]  /*44ab0*/  ISETP.LT.AND P5, PT, R69, UR7, !P0 ;  /* 0x0000000745007c0c */ /* 0x004fe2000c7a1270 */
[----:B------:R-:W2:Y:S01]  /*44ac0*/  LDCU UR7, c[0x0][0x39c] ;  /* 0x00007380ff0777ac */ /* 0x000ea20008000800 */
[C---:B------:R-:W-:Y:S02]  /*44ad0*/  LEA.HI.X.SX32 R69, R72.reuse, R2, 0x1, P6 ;  /* 0x0000000248457211 */ /* 0x040fe400030f0eff */
[----:B---3--:R-:W-:Y:S01]  /*44ae0*/  SHF.R.S32.HI R73, RZ, 0x8, R74 ;  /* 0x00000008ff497819 */ /* 0x008fe2000001144a */
[----:B------:R-:W-:Y:S02]  /*44af0*/  VIADD R71, R72, UR6 ;  /* 0x0000000648477c36 */ /* 0x000fe40008000000 */
[----:B------:R-:W-:Y:S02]  /*44b00*/  VIADD R70, R0, 0x60 ;  /* 0x0000006000467836 */ /* 0x000fe40000000000 */
[----:B------:R3:W-:Y:S03]  /*44b10*/  @P3 STG.E.U8 desc[UR42][R68.64], R73 ;  /* 0x0000004944003986 */ /* 0x0007e6000c10112a */
[----:B-1----:R-:W-:Y:S01]  /*44b20*/  ISETP.LT.AND P3, PT, R70, UR4, !P0 ;  /* 0x0000000446007c0c */ /* 0x002fe2000c761270 */
[----:B------:R-:W-:Y:S01]  /*44b30*/  VIADD R72, R0, 0x61 ;  /* 0x0000006100487836 */ /* 0x000fe20000000000 */
[----:B------:R-:W-:Y:S01]  /*44b40*/  F2FP.SATFINITE.E4M3.F32.PACK_AB_MERGE_C R70, R35, R34, RZ ;  /* 0x000000222346723e */ /* 0x000fe200048070ff */
[----:B------:R-:W1:Y:S01]  /*44b50*/  LDCU UR4, c[0x0][0x39c] ;  /* 0x00007380ff0477ac */ /* 0x000e620008000800 */
[----:B---3--:R-:W-:-:S04]  /*44b60*/  IADD3 R68, P6, PT, R71, R3, RZ ;  /* 0x0000000347447210 */ /* 0x008fc80007fde0ff */
[C---:B------:R-:W-:Y:S01]  /*44b70*/  LEA.HI.X.SX32 R69, R71.reuse, R2, 0x1, P6 ;  /* 0x0000000247457211 */ /* 0x040fe200030f0eff */
[----:B------:R-:W-:Y:S01]  /*44b80*/  VIADD R71, R71, UR6 ;  /* 0x0000000647477c36 */ /* 0x000fe20008000000 */
[----:B------:R-:W-:-:S03]  /*44b90*/  PRMT R74, R70, 0x9910, RZ ;  /* 0x00009910464a7816 */ /* 0x000fc600000000ff */
[----:B------:R3:W-:Y:S01]  /*44ba0*/  @P4 STG.E.U8 desc[UR42][R68.64], R70 ;  /* 0x0000004644004986 */ /* 0x0007e2000c10112a */
[----:B0-----:R-:W-:Y:S01]  /*44bb0*/  ISETP.LT.AND P6, PT, R72, UR8, !P0 ;  /* 0x0000000848007c0c */ /* 0x001fe2000c7c1270 */
[C---:B------:R-:W-:Y:S01]  /*44bc0*/  VIADD R72, R71.reuse, UR6 ;  /* 0x0000000647487c36 */ /* 0x040fe20008000000 */
[----:B------:R-:W-:Y:S01]  /*44bd0*/  SHF.R.S32.HI R74, RZ, 0x8, R74 ;  /* 0x00000008ff4a7819 */ /* 0x000fe2000001144a */
[----:B------:R-:W-:Y:S01]  /*44be0*/  VIADD R73, R0, 0x63 ;  /* 0x0000006300497836 */ /* 0x000fe20000000000 */
[----:B------:R-:W0:Y:S01]  /*44bf0*/  LDCU UR8, c[0x0][0x39c] ;  /* 0x00007380ff0877ac */ /* 0x000e220008000800 */
[----:B---3--:R-:W-:-:S04]  /*44c00*/  IADD3 R70, P4, PT, R71, R3, RZ ;  /* 0x0000000347467210 */ /* 0x008fc80007f9e0ff */
[----:B------:R-:W-:-:S05]  /*44c10*/  LEA.HI.X.SX32 R71, R71, R2, 0x1, P4 ;  /* 0x0000000247477211 */ /* 0x000fca00020f0eff */
[----:B------:R3:W-:Y:S02]  /*44c20*/  @P2 STG.E.U8 desc[UR42][R70.64], R74 ;  /* 0x0000004a46002986 */ /* 0x0007e4000c10112a */
[----:B---3--:R-:W-:Y:S02]  /*44c30*/  F2FP.SATFINITE.E4M3.F32.PACK_AB_MERGE_C R74, R31, R30, RZ ;  /* 0x0000001e1f4a723e */ /* 0x008fe400048070ff */
[----:B------:R-:W3:Y:S04]  /*44c40*/  LDL.LU R30, [R1+0x588] ;  /* 0x00058800011e7983 */ /* 0x000ee80000300800 */
[----:B------:R-:W3:Y:S01]  /*44c50*/  LDL.LU R31, [R1+0x58c] ;  /* 0x00058c00011f7983 */ /* 0x000ee20000300800 */
[----:B------:R-:W-:Y:S01]  /*44c60*/  VIADD R69, R0, 0x62 ;  /* 0x0000006200457836 */ /* 0x000fe20000000000 */
[----:B------:R-:W-:-:S02]  /*44c70*/  IADD3 R68, P4, PT, R72, R3, RZ ;  /* 0x0000000348447210 */ /* 0x000fc40007f9e0ff */
[----:B------:R-:W-:Y:S01]  /*44c80*/  F2FP.SATFINITE.E4M3.F32.PACK_AB_MERGE_C R70, R33, R32, RZ ;  /* 0x000000202146723e */ /* 0x000fe200048070ff */
[C---:B------:R-:W-:Y:S01]  /*44c90*/  VIADD R71, R72.reuse, UR6 ;  /* 0x0000000648477c36 */ /* 0x040fe20008000000 */
[----:B--2---:R-:W-:Y:S01]  /*44ca0*/  ISETP.LT.AND P2, PT, R69, UR7, !P0 ;  /* 0x0000000745007c0c */ /* 0x004fe2000c741270 */
[----:B------:R-:W2:Y:S01]  /*44cb0*/  LDCU UR7, c[0x0][0x39c] ;  /* 0x00007380ff0777ac */ /* 0x000ea20008000800 */
[----:B------:R-:W-:Y:S02]  /*44cc0*/  LEA.HI.X.SX32 R69, R72, R2, 0x1, P4 ;  /* 0x0000000248457211 */ /* 0x000fe400020f0eff */
[----:B-1----:R-:W-:Y:S01]  /*44cd0*/  ISETP.LT.AND P4, PT, R73, UR4, !P0 ;  /* 0x0000000449007c0c */ /* 0x002fe2000c781270 */
[----:B------:R-:W1:Y:S01]  /*44ce0*/  LDCU UR4, c[0x0][0x39c] ;  /* 0x00007380ff0477ac */ /* 0x000e620008000800 */
[----:B------:R-:W-:Y:S01]  /*44cf0*/  PRMT R72, R70, 0x9910, RZ ;  /* 0x0000991046487816 */ /* 0x000fe200000000ff */
[----:B------:R4:W-:Y:S01]  /*44d00*/  @P1 STG.E.U8 desc[UR42][R68.64], R70 ;  /* 0x0000004644001986 */ /* 0x0009e2000c10112a */
[----:B------:R-:W-:-:S03]  /*44d10*/  VIADD R73, R0, 0x64 ;  /* 0x0000006400497836 */ /* 0x000fc60000000000 */
[----:B----4-:R-:W-:Y:S01]  /*44d20*/  IMAD.MOV.U32 R69, RZ, RZ, R72 ;  /* 0x000000ffff457224 */ /* 0x010fe200078e0048 */
[C---:B------:R-:W-:Y:S01]  /*44d30*/  IADD3 R70, P1, PT, R71.reuse, R3, RZ ;  /* 0x0000000347467210 */ /* 0x040fe20007f3e0ff */
[----:B------:R-:W-:-:S03]  /*44d40*/  VIADD R72, R71, UR6 ;  /* 0x0000000647487c36 */ /* 0x000fc60008000000 */
[----:B------:R-:W-:Y:S02]  /*44d50*/  LEA.HI.X.SX32 R71, R71, R2, 0x1, P1 ;  /* 0x0000000247477211 */ /* 0x000fe400008f0eff */
[----:B------:R-:W-:Y:S02]  /*44d60*/  SHF.R.S32.HI R69, RZ, 0x8, R69 ;  /* 0x00000008ff457819 */ /* 0x000fe40000011445 */
[----:B------:R-:W-:-:S03]  /*44d70*/  IADD3 R68, P1, PT, R72, R3, RZ ;  /* 0x0000000348447210 */ /* 0x000fc60007f3e0ff */
[----:B------:R4:W-:Y:S02]  /*44d80*/  @P5 STG.E.U8 desc[UR42][R70.64], R69 ;  /* 0x0000004546005986 */ /* 0x0009e4000c10112a */
[C---:B----4-:R-:W-:Y:S01]  /*44d90*/  LEA.HI.X.SX32 R69, R72.reuse, R2, 0x1, P1 ;  /* 0x0000000248457211 */ /* 0x050fe200008f0eff */
[----:B------:R-:W-:Y:S01]  /*44da0*/  VIADD R71, R72, UR6 ;  /* 0x0000000648477c36 */ /* 0x000fe20008000000 */
[----:B-1----:R-:W-:Y:S01]  /*44db0*/  ISETP.LT.AND P1, PT, R73, UR4, !P0 ;  /* 0x0000000449007c0c */ /* 0x002fe2000c721270 */
[----:B------:R-:W1:Y:S01]  /*44dc0*/  LDCU UR4, c[0x0][0x39c] ;  /* 0x00007380ff0477ac */ /* 0x000e620008000800 */
[----:B------:R-:W-:Y:S01]  /*44dd0*/  PRMT R73, R74, 0x9910, RZ ;  /* 0x000099104a497816 */ /* 0x000fe200000000ff */
[----:B------:R4:W-:Y:S01]  /*44de0*/  @P3 STG.E.U8 desc[UR42][R68.64], R74 ;  /* 0x0000004a44003986 */ /* 0x0009e2000c10112a */
[C---:B------:R-:W-:Y:S01]  /*44df0*/  IADD3 R70, P3, PT, R71.reuse, R3, RZ ;  /* 0x0000000347467210 */ /* 0x040fe20007f7e0ff */
[----:B------:R-:W-:Y:S01]  /*44e00*/  VIADD R72, R71, UR6 ;  /* 0x0000000647487c36 */ /* 0x000fe20008000000 */
[----:B------:R-:W-:-:S02]  /*44e10*/  SHF.R.S32.HI R73, RZ, 0x8, R73 ;  /* 0x00000008ff497819 */ /* 0x000fc40000011449 */
[----:B------:R-:W-:Y:S01]  /*44e20*/  LEA.HI.X.SX32 R71, R71, R2, 0x1, P3 ;  /* 0x0000000247477211 */ /* 0x000fe200018f0eff */
[C---:B----4-:R-:W-:Y:S02]  /*44e30*/  VIADD R68, R0.reuse, 0x65 ;  /* 0x0000006500447836 */ /* 0x050fe40000000000 */
[----:B------:R-:W-:-:S03]  /*44e40*/  VIADD R69, R0, 0x66 ;  /* 0x0000006600457836 */ /* 0x000fc60000000000 */
[----:B0-----:R-:W-:Y:S01]  /*44e50*/  ISETP.LT.AND P3, PT, R68, UR8, !P0 ;  /* 0x0000000844007c0c */ /* 0x001fe2000c761270 */
[----:B------:R0:W-:Y:S01]  /*44e60*/  @P6 STG.E.U8 desc[UR42][R70.64], R73 ;  /* 0x0000004946006986 */ /* 0x0001e2000c10112a */
[C---:B------:R-:W-:Y:S01]  /*44e70*/  IADD3 R68, P5, PT, R72.reuse, R3, RZ ;  /* 0x0000000348447210 */ /* 0x040fe20007fbe0ff */
[----:B------:R-:W4:Y:S01]  /*44e80*/  LDCU UR8, c[0x0][0x39c] ;  /* 0x00007380ff0877ac */ /* 0x000f220008000800 */
[----:B--2---:R-:W-:Y:S02]  /*44e90*/  ISETP.LT.AND P6, PT, R69, UR7, !P0 ;  /* 0x0000000745007c0c */ /* 0x004fe4000c7c1270 */
[----:B------:R-:W-:Y:S01]  /*44ea0*/  LEA.HI.X.SX32 R69, R72, R2, 0x1, P5 ;  /* 0x0000000248457211 */ /* 0x000fe200028f0eff */
[----:B------:R-:W2:Y:S01]  /*44eb0*/  LDCU UR7, c[0x0][0x39c] ;  /* 0x00007380ff0777ac */ /* 0x000ea20008000800 */
[----:B0-----:R-:W-:Y:S02]  /*44ec0*/  VIADD R70, R0, 0x67 ;  /* 0x0000006700467836 */ /* 0x001fe40000000000 */
[----:B------:R-:W-:-:S03]  /*44ed0*/  VIADD R71, R72, UR6 ;  /* 0x0000000648477c36 */ /* 0x000fc60008000000 */
[----:B-1----:R-:W-:Y:S01]  /*44ee0*/  ISETP.LT.AND P5, PT, R70, UR4, !P0 ;  /* 0x0000000446007c0c */ /* 0x002fe2000c7a1270 */
[----:B------:R-:W-:Y:S01]  /*44ef0*/  VIADD R72, R71, UR6 ;  /* 0x0000000647487c36 */ /* 0x000fe20008000000 */
[----:B------:R-:W0:Y:S01]  /*44f00*/  LDCU UR4, c[0x0][0x39c] ;  /* 0x00007380ff0477ac */ /* 0x000e220008000800 */
[----:B------:R-:W-:Y:S02]  /*44f10*/  F2FP.SATFINITE.E4M3.F32.PACK_AB_MERGE_C R74, R29, R28, RZ ;  /* 0x0000001c1d4a723e */ /* 0x000fe400048070ff */
[----:B---3--:R-:W-:-:S05]  /*44f20*/  F2FP.SATFINITE.E4M3.F32.PACK_AB_MERGE_C R73, R31, R30, RZ ;  /* 0x0000001e1f49723e */ /* 0x008fca00048070ff */
[----:B------:R1:W-:Y:S01]  /*44f30*/  @P2 STG.E.U8 desc[UR42][R68.64], R73 ;  /* 0x0000004944002986 */ /* 0x0003e2000c10112a */
[-C--:B------:R-:W-:Y:S02]  /*44f40*/  IADD3 R70, P2, PT, R71, R3.reuse, RZ ;  /* 0x0000000347467210 */ /* 0x080fe40007f5e0ff */
[----:B------:R-:W-:Y:S02]  /*44f50*/  PRMT R75, R73, 0x9910, RZ ;  /* 0x00009910494b7816 */ /* 0x000fe400000000ff */
[----:B------:R-:W-:Y:S02]  /*44f60*/  LEA.HI.X.SX32 R71, R71, R2, 0x1, P2 ;  /* 0x0000000247477211 */ /* 0x000fe400010f0eff */
[----:B------:R-:W-:Y:S02]  /*44f70*/  SHF.R.S32.HI R75, RZ, 0x8, R75 ;  /* 0x00000008ff4b7819 */ /* 0x000fe4000001144b */
[----:B-1----:R-:W-:-:S03]  /*44f80*/  IADD3 R68, P2, PT, R72, R3, RZ ;  /* 0x0000000348447210 */ /* 0x002fc60007f5e0ff */
[----:B------:R1:W-:Y:S01]  /*44f90*/  @P4 STG.E.U8 desc[UR42][R70.64], R75 ;  /* 0x0000004b46004986 */ /* 0x0003e2000c10112a */
[----:B------:R-:W-:-:S05]  /*44fa0*/  LEA.HI.X.SX32 R69, R72, R2, 0x1, P2 ;  /* 0x0000000248457211 */ /* 0x000fca00010f0eff */
[----:B------:R3:W-:Y:S01]  /*44fb0*/  @P1 STG.E.U8 desc[UR42][R68.64], R74 ;  /* 0x0000004a44001986 */ /* 0x0007e2000c10112a */
[----:B-1----:R-:W-:Y:S01]  /*44fc0*/  VIADD R70, R72, UR6 ;  /* 0x0000000648467c36 */ /* 0x002fe20008000000 */
[----:B------:R-:W-:Y:S01]  /*44fd0*/  PRMT R72, R74, 0x9910, RZ ;  /* 0x000099104a487816 */ /* 0x000fe200000000ff */
[C---:B------:R-:W-:Y:S02]  /*44fe0*/  VIADD R71, R0.reuse, 0x6a ;  /* 0x0000006a00477836 */ /* 0x040fe40000000000 */
[----:B---3--:R-:W-:Y:S01]  /*44ff0*/  VIADD R69, R0, 0x69 ;  /* 0x0000006900457836 */ /* 0x008fe20000000000 */
[----:B------:R-:W-:Y:S02]  /*45000*/  IADD3 R68, P1, PT, R70, R3, RZ ;  /* 0x0000000346447210 */ /* 0x000fe40007f3e0ff */
[----:B------:R-:W-:Y:S02]  /*45010*/  SHF.R.S32.HI R72, RZ, 0x8, R72 ;  /* 0x00000008ff487819 */ /* 0x000fe40000011448 */
[----:B--2---:R-:W-:Y:S01]  /*45020*/  ISETP.LT.AND P4, PT, R69, UR7, !P0 ;  /* 0x0000000745007c0c */ /* 0x004fe2000c781270 */
[----:B------:R-:W-:Y:S01]  /*45030*/  VIADD R73, R0, 0x68 ;  /* 0x0000006800497836 */ /* 0x000fe20000000000 */
[C---:B------:R-:W-:Y:S01]  /*45040*/  LEA.HI.X.SX32 R69, R70.reuse, R2, 0x1, P1 ;  /* 0x0000000246457211 */ /* 0x040fe200008f0eff */
[----:B------:R-:W1:Y:S01]  /*45050*/  LDCU UR7, c[0x0][0x39c] ;  /* 0x00007380ff0777ac */ /* 0x000e620008000800 */
[----:B0-----:R-:W-:Y:S01]  /*45060*/  ISETP.LT.AND P1, PT, R71, UR4, !P0 ;  /* 0x0000000447007c0c */ /* 0x001fe2000c721270 */
[----:B------:R-:W-:-:S02]  /*45070*/  VIADD R71, R70, UR6 ;  /* 0x0000000646477c36 */ /* 0x000fc40008000000 */
[----:B------:R0:W-:Y:S01]  /*45080*/  @P3 STG.E.U8 desc[UR42][R68.64], R72 ;  /* 0x0000004844003986 */ /* 0x0001e2000c10112a */
[----:B----4-:R-:W-:Y:S01]  /*45090*/  ISETP.LT.AND P2, PT, R73, UR8, !P0 ;  /* 0x0000000849007c0c */ /* 0x010fe2000c741270 */
[----:B------:R-:W2:Y:S01]  /*450a0*/  LDCU UR8, c[0x0][0x39c] ;  /* 0x00007380ff0877ac */ /* 0x000ea20008000800 */
[----:B------:R-:W-:Y:S02]  /*450b0*/  IADD3 R70, P3, PT, R71, R3, RZ ;  /* 0x0000000347467210 */ /* 0x000fe40007f7e0ff */
[----:B------:R-:W-:Y:S01]  /*450c0*/  F2FP.SATFINITE.E4M3.F32.PACK_AB_MERGE_C R74, R27, R26, RZ ;  /* 0x0000001a1b4a723e */ /* 0x000fe200048070ff */
[----:B------:R-:W3:Y:S01]  /*450d0*/  LDCU UR4, c[0x0][0x39c] ;  /* 0x00007380ff0477ac */ /* 0x000ee20008000800 */
[C---:B0-----:R-:W-:Y:S01]  /*450e0*/  VIADD R72, R71.reuse, UR6 ;  /* 0x0000000647487c36 */ /* 0x041fe20008000000 */
[----:B------:R-:W-:Y:S02]  /*450f0*/  LEA.HI.X.SX32 R71, R71, R2, 0x1, P3 ;  /* 0x0000000247477211 */ /* 0x000fe400018f0eff */
[----:B------:R-:W-:-:S02]  /*45100*/  PRMT R75, R74, 0x9910, RZ ;  /* 0x000099104a4b7816 */ /* 0x000fc400000000ff */
[C---:B------:R-:W-:Y:S01]  /*45110*/  IADD3 R68, P3, PT, R72.reuse, R3, RZ ;  /* 0x0000000348447210 */ /* 0x040fe20007f7e0ff */
[----:B------:R0:W-:Y:S03]  /*45120*/  @P6 STG.E.U8 desc[UR42][R70.64], R74 ;  /* 0x0000004a46006986 */ /* 0x0001e6000c10112a */
[----:B------:R-:W-:Y:S01]  /*45130*/  LEA.HI.X.SX32 R69, R72, R2, 0x1, P3 ;  /* 0x0000000248457211 */ /* 0x000fe200018f0eff */
[----:B------:R-:W-:Y:S01]  /*45140*/  VIADD R73, R0, 0x6b ;  /* 0x0000006b00497836 */ /* 0x000fe20000000000 */
[----:B0-----:R-:W-:Y:S01]  /*45150*/  SHF.R.S32.HI R74, RZ, 0x8, R75 ;  /* 0x00000008ff4a7819 */ /* 0x001fe2000001144b */
[----:B------:R-:W-:Y:S02]  /*45160*/  VIADD R71, R72, UR6 ;  /* 0x0000000648477c36 */ /* 0x000fe40008000000 */
[----:B------:R-:W-:Y:S02]  /*45170*/  VIADD R70, R0, 0x6c ;  /* 0x0000006c00467836 */ /* 0x000fe40000000000 */
[----:B------:R0:W-:Y:S01]  /*45180*/  @P5 STG.E.U8 desc[UR42][R68.64], R74 ;  /* 0x0000004a44005986 */ /* 0x0001e2000c10112a */
[----:B------:R-:W-:-:S02]  /*45190*/  F2FP.SATFINITE.E4M3.F32.PACK_AB_MERGE_C R72, R25, R24, RZ ;  /* 0x000000181948723e */ /* 0x000fc400048070ff */
[----:B--2---:R-:W-:Y:S01]  /*451a0*/  ISETP.LT.AND P3, PT, R73, UR8, !P0 ;  /* 0x0000000849007c0c */ /* 0x004fe2000c761270 */
[----:B------:R-:W2:Y:S01]  /*451b0*/  LDCU UR8, c[0x0][0x39c] ;  /* 0x00007380ff0877ac */ /* 0x000ea20008000800 */
[----:B-1----:R-:W-:Y:S01]  /*451c0*/  ISETP.LT.AND P5, PT, R70, UR7, !P0 ;  /* 0x0000000746007c0c */ /* 0x002fe2000c7a1270 */
[----:B------:R-:W-:Y:S01]  /*451d0*/  VIADD R70, R0, 0x6d ;  /* 0x0000006d00467836 */ /* 0x000fe20000000000 */
[----:B------:R-:W-:Y:S01]  /*451e0*/  PRMT R73, R72, 0x9910, RZ ;  /* 0x0000991048497816 */ /* 0x000fe200000000ff */
[----:B------:R-:W1:Y:S01]  /*451f0*/  LDCU UR7, c[0x0][0x39c] ;  /* 0x00007380ff0777ac */ /* 0x000e620008000800 */
[----:B0-----:R-:W-:-:S04]  /*45200*/  IADD3 R68, P6, PT, R71, R3, RZ ;  /* 0x0000000347447210 */ /* 0x001fc80007fde0ff */
[CC--:B------:R-:W-:Y:S01]  /*45210*/  LEA.HI.X.SX32 R69, R71.reuse, R2.reuse, 0x1, P6 ;  /* 0x0000000247457211 */ /* 0x0c0fe200030f0eff */
[----:B------:R-:W-:Y:S01]  /*45220*/  VIADD R71, R71, UR6 ;  /* 0x0000000647477c36 */ /* 0x000fe20008000000 */
[----:B---3--:R-:W-:Y:S01]  /*45230*/  ISETP.LT.AND P6, PT, R70, UR4, !P0 ;  /* 0x0000000446007c0c */ /* 0x008fe2000c7c1270 */
[----:B------:R-:W0:Y:S02]  /*45240*/  LDCU UR4, c[0x0][0x39c] ;  /* 0x00007380ff0477ac */ /* 0x000e240008000800 */
[----:B------:R3:W-:Y:S01]  /*45250*/  @P2 STG.E.U8 desc[UR42][R68.64], R72 ;  /* 0x0000004844002986 */ /* 0x0007e2000c10112a */
[C---:B------:R-:W-:Y:S01]  /*45260*/  IADD3 R70, P2, PT, R71.reuse, R3, RZ ;  /* 0x0000000347467210 */ /* 0x040fe20007f5e0ff */
[----:B---3--:R-:W-:Y:S02]  /*45270*/  IMAD.MOV.U32 R69, RZ, RZ, R73 ;  /* 0x000000ffff457224 */ /* 0x008fe400078e0049 */
[C---:B------:R-:W-:Y:S01]  /*45280*/  VIADD R72, R71.reuse, UR6 ;  /* 0x0000000647487c36 */ /* 0x040fe20008000000 */
[----:B------:R-:W-:-:S02]  /*45290*/  LEA.HI.X.SX32 R71, R71, R2, 0x1, P2 ;  /* 0x0000000247477211 */ /* 0x000fc400010f0eff */
[----:B------:R-:W-:Y:S02]  /*452a0*/  SHF.R.S32.HI R69, RZ, 0x8, R69 ;  /* 0x00000008ff457819 */ /* 0x000fe40000011445 */
[----:B------:R-:W-:Y:S01]  /*452b0*/  IADD3 R68, P2, PT, R72, R3, RZ ;  /* 0x0000000348447210 */ /* 0x000fe20007f5e0ff */
[----:B------:R-:W-:Y:S01]  /*452c0*/  VIADD R73, R0, 0x6e ;  /* 0x0000006e00497836 */ /* 0x000fe20000000000 */
[----:B------:R-:W-:Y:S01]  /*452d0*/  F2FP.SATFINITE.E4M3.F32.PACK_AB_MERGE_C R74, R23, R22, RZ ;  /* 0x00000016174a723e */ /* 0x000fe200048070ff */
[----:B------:R3:W-:Y:S03]  /*452e0*/  @P4 STG.E.U8 desc[UR42][R70.64], R69 ;  /* 0x0000004546004986 */ /* 0x0007e6000c10112a */
[----:B-1----:R-:W-:Y:S01]  /*452f0*/  ISETP.LT.AND P4, PT, R73, UR7, !P0 ;  /* 0x0000000749007c0c */ /* 0x002fe2000c781270 */
[----:B------:R-:W1:Y:S01]  /*45300*/  LDCU UR7, c[0x0][0x39c] ;  /* 0x00007380ff0777ac */ /* 0x000e620008000800 */
[----:B------:R-:W-:-:S02]  /*45310*/  PRMT R73, R74, 0x9910, RZ ;  /* 0x000099104a497816 */ /* 0x000fc400000000ff */
[C---:B---3--:R-:W-:Y:S01]  /*45320*/  LEA.HI.X.SX32 R69, R72.reuse, R2, 0x1, P2 ;  /* 0x0000000248457211 */ /* 0x048fe200010f0eff */
[----:B------:R-:W-:-:S04]  /*45330*/  VIADD R71, R72, UR6 ;  /* 0x0000000648477c36 */ /* 0x000fc80008000000 */
[----:B------:R3:W-:Y:S01]  /*45340*/  @P1 STG.E.U8 desc[UR42][R68.64], R74 ;  /* 0x0000004a44001986 */ /* 0x0007e2000c10112a */
[C---:B------:R-:W-:Y:S01]  /*45350*/  IADD3 R70, P1, PT, R71.reuse, R3, RZ ;  /* 0x0000000347467210 */ /* 0x040fe20007f3e0ff */
[C---:B------:R-:W-:Y:S01]  /*45360*/  VIADD R72, R71.reuse, UR6 ;  /* 0x0000000647487c36 */ /* 0x040fe20008000000 */
[----:B------:R-:W-:Y:S02]  /*45370*/  SHF.R.S32.HI R73, RZ, 0x8, R73 ;  /* 0x00000008ff497819 */ /* 0x000fe40000011449 */
[----:B------:R-:W-:Y:S01]  /*45380*/  LEA.HI.X.SX32 R71, R71, R2, 0x1, P1 ;  /* 0x0000000247477211 */ /* 0x000fe200008f0eff */
[C---:B---3--:R-:W-:Y:S02]  /*45390*/  VIADD R68, R0.reuse, 0x6f ;  /* 0x0000006f00447836 */ /* 0x048fe40000000000 */
[----:B------:R-:W-:-:S03]  /*453a0*/  VIADD R69, R0, 0x70 ;  /* 0x0000007000457836 */ /* 0x000fc60000000000 */
[----:B0-----:R-:W-:Y:S01]  /*453b0*/  ISETP.LT.AND P2, PT, R68, UR4, !P0 ;  /* 0x0000000444007c0c */ /* 0x001fe2000c741270 */
[----:B------:R0:W-:Y:S01]  /*453c0*/  @P3 STG.E.U8 desc[UR42][R70.64], R73 ;  /* 0x0000004946003986 */ /* 0x0001e2000c10112a */
[C---:B------:R-:W-:Y:S01]  /*453d0*/  IADD3 R68, P1, PT, R72.reuse, R3, RZ ;  /* 0x0000000348447210 */ /* 0x040fe20007f3e0ff */
[----:B------:R-:W3:Y:S01]  /*453e0*/  LDCU UR4, c[0x0][0x39c] ;  /* 0x00007380ff0477ac */ /* 0x000ee20008000800 */
[----:B------:R-:W-:Y:S02]  /*453f0*/  ISETP.LT.AND P3, PT, R69, UR11, !P0 ;  /* 0x0000000b45007c0c */ /* 0x000fe4000c761270 */
[----:B------:R-:W-:Y:S01]  /*45400*/  LEA.HI.X.SX32 R69, R72, R2, 0x1, P1 ;  /* 0x0000000248457211 */ /* 0x000fe200008f0eff */
[----:B------:R-:W4:Y:S01]  /*45410*/  LDCU UR11, c[0x0][0x39c] ;  /* 0x00007380ff0b77ac */ /* 0x000f220008000800 */
[----:B0-----:R-:W-:Y:S01]  /*45420*/  VIADD R70, R0, 0x71 ;  /* 0x0000007100467836 */ /* 0x001fe20000000000 */
[----:B------:R-:W-:Y:S01]  /*45430*/  F2FP.SATFINITE.E4M3.F32.PACK_AB_MERGE_C R73, R21, R20, RZ ;  /* 0x000000141549723e */ /* 0x000fe200048070ff */
[----:B------:R-:W-:-:S03]  /*45440*/  VIADD R71, R72, UR6 ;  /* 0x0000000648477c36 */ /* 0x000fc60008000000 */
[----:B-1----:R-:W-:Y:S01]  /*45450*/  ISETP.LT.AND P1, PT, R70, UR7, !P0 ;  /* 0x0000000746007c0c */ /* 0x002fe2000c721270 */
[----:B------:R0:W-:Y:S01]  /*45460*/  @P5 STG.E.U8 desc[UR42][R68.64], R73 ;  /* 0x0000004944005986 */ /* 0x0001e2000c10112a */
[CC--:B------:R-:W-:Y:S01]  /*45470*/  IADD3 R70, P5, PT, R71.reuse, R3.reuse, RZ ;  /* 0x0000000347467210 */ /* 0x0c0fe20007fbe0ff */
[----:B------:R-:W-:Y:S01]  /*45480*/  VIADD R72, R71, UR6 ;  /* 0x0000000647487c36 */ /* 0x000fe20008000000 */
[----:B------:R-:W-:Y:S01]  /*45490*/  PRMT R75, R73, 0x9910, RZ ;  /* 0x00009910494b7816 */ /* 0x000fe200000000ff */
[----:B------:R-:W1:Y:S01]  /*454a0*/  LDCU UR7, c[0x0][0x39c] ;  /* 0x00007380ff0777ac */ /* 0x000e620008000800 */
[----:B------:R-:W-:Y:S02]  /*454b0*/  LEA.HI.X.SX32 R71, R71, R2, 0x1, P5 ;  /* 0x0000000247477211 */ /* 0x000fe400028f0eff */
[----:B------:R-:W-:Y:S02]  /*454c0*/  SHF.R.S32.HI R75, RZ, 0x8, R75 ;  /* 0x00000008ff4b7819 */ /* 0x000fe4000001144b */
[----:B0-----:R-:W-:-:S02]  /*454d0*/  IADD3 R68, P5, PT, R72, R3, RZ ;  /* 0x0000000348447210 */ /* 0x001fc40007fbe0ff */
[----:B------:R-:W-:Y:S02]  /*454e0*/  F2FP.SATFINITE.E4M3.F32.PACK_AB_MERGE_C R74, R19, R18, RZ ;  /* 0x00000012134a723e */ /* 0x000fe400048070ff */
[C---:B------:R-:W-:Y:S01]  /*454f0*/  LEA.HI.X.SX32 R69, R72.reuse, R2, 0x1, P5 ;  /* 0x0000000248457211 */ /* 0x040fe200028f0eff */
[----:B------:R0:W-:Y:S04]  /*45500*/  @P6 STG.E.U8 desc[UR42][R70.64], R75 ;  /* 0x0000004b46006986 */ /* 0x0001e8000c10112a */
[----:B------:R5:W-:Y:S01]  /*45510*/  @P4 STG.E.U8 desc[UR42][R68.64], R74 ;  /* 0x0000004a44004986 */ /* 0x000be2000c10112a */
[----:B0-----:R-:W-:Y:S01]  /*45520*/  VIADD R70, R72, UR6 ;  /* 0x0000000648467c36 */ /* 0x001fe20008000000 */
[----:B------:R-:W-:Y:S01]  /*45530*/  PRMT R72, R74, 0x9910, RZ ;  /* 0x000099104a487816 */ /* 0x000fe200000000ff */
[----:B------:R-:W-:-:S02]  /*45540*/  VIADD R71, R0, 0x74 ;  /* 0x0000007400477836 */ /* 0x000fc40000000000 */
[----:B-----5:R-:W-:Y:S01]  /*45550*/  VIADD R69, R0, 0x73 ;  /* 0x0000007300457836 */ /* 0x020fe20000000000 */
[----:B------:R-:W-:Y:S02]  /*45560*/  IADD3 R68, P4, PT, R70, R3, RZ ;  /* 0x0000000346447210 */ /* 0x000fe40007f9e0ff */
[----:B------:R-:W-:Y:S02]  /*45570*/  SHF.R.S32.HI R72, RZ, 0x8, R72 ;  /* 0x00000008ff487819 */ /* 0x000fe40000011448 */
[----:B-1----:R-:W-:Y:S01]  /*45580*/  ISETP.LT.AND P6, PT, R69, UR7, !P0 ;  /* 0x0000000745007c0c */ /* 0x002fe2000c7c1270 */
[----:B------:R-:W-:Y:S01]  /*45590*/  VIADD R73, R0, 0x72 ;  /* 0x0000007200497836 */ /* 0x000fe20000000000 */
[C---:B------:R-:W-:Y:S01]  /*455a0*/  LEA.HI.X.SX32 R69, R70.reuse, R2, 0x1, P4 ;  /* 0x0000000246457211 */ /* 0x040fe200020f0eff */
[----:B------:R-:W0:Y:S01]  /*455b0*/  LDCU UR7, c[0x0][0x39c] ;  /* 0x00007380ff0777ac */ /* 0x000e220008000800 */
[----:B--2---:R-:W-:Y:S01]  /*455c0*/  ISETP.LT.AND P4, PT, R71, UR8, !P0 ;  /* 0x0000000847007c0c */ /* 0x004fe2000c781270 */
[----:B------:R-:W-:-:S02]  /*455d0*/  VIADD R71, R70, UR6 ;  /* 0x0000000646477c36 */ /* 0x000fc40008000000 */
[----:B------:R1:W-:Y:S01]  /*455e0*/  @P2 STG.E.U8 desc[UR42][R68.64], R72 ;  /* 0x0000004844002986 */ /* 0x0003e2000c10112a */
[----:B---3--:R-:W-:Y:S01]  /*455f0*/  ISETP.LT.AND P5, PT, R73, UR4, !P0 ;  /* 0x0000000449007c0c */ /* 0x008fe2000c7a1270 */
[----:B------:R-:W2:Y:S01]  /*45600*/  LDCU UR4, c[0x0][0x39c] ;  /* 0x00007380ff0477ac */ /* 0x000ea20008000800 */
[----:B------:R-:W-:Y:S02]  /*45610*/  IADD3 R70, P2, PT, R71, R3, RZ ;  /* 0x0000000347467210 */ /* 0x000fe40007f5e0ff */
[----:B------:R-:W-:Y:S01]  /*45620*/  F2FP.SATFINITE.E4M3.F32.PACK_AB_MERGE_C R74, R17, R16, RZ ;  /* 0x00000010114a723e */ /* 0x000fe200048070ff */
[----:B------:R-:W3:Y:S01]  /*45630*/  LDCU UR8, c[0x0][0x39c] ;  /* 0x00007380ff0877ac */ /* 0x000ee20008000800 */
[C---:B-1----:R-:W-:Y:S01]  /*45640*/  VIADD R72, R71.reuse, UR6 ;  /* 0x0000000647487c36 */ /* 0x042fe20008000000 */
[----:B------:R-:W-:Y:S02]  /*45650*/  LEA.HI.X.SX32 R71, R71, R2, 0x1, P2 ;  /* 0x0000000247477211 */ /* 0x000fe400010f0eff */
[----:B------:R-:W-:-:S02]  /*45660*/  PRMT R75, R74, 0x9910, RZ ;  /* 0x000099104a4b7816 */ /* 0x000fc400000000ff */
[CC--:B------:R-:W-:Y:S01]  /*45670*/  IADD3 R68, P2, PT, R72.reuse, R3.reuse, RZ ;  /* 0x0000000348447210 */ /* 0x0c0fe20007f5e0ff */
[----:B------:R1:W-:Y:S03]  /*45680*/  @P3 STG.E.U8 desc[UR42][R70.64], R74 ;  /* 0x0000004a46003986 */ /* 0x0003e6000c10112a */
[----:B------:R-:W-:Y:S01]  /*45690*/  LEA.HI.X.SX32 R69, R72, R2, 0x1, P2 ;  /* 0x0000000248457211 */ /* 0x000fe200010f0eff */
[----:B------:R-:W-:Y:S01]  /*456a0*/  VIADD R73, R0, 0x75 ;  /* 0x0000007500497836 */ /* 0x000fe20000000000 */
[----:B-1----:R-:W-:Y:S01]  /*456b0*/  SHF.R.S32.HI R74, RZ, 0x8, R75 ;  /* 0x00000008ff4a7819 */ /* 0x002fe2000001144b */
[----:B------:R-:W-:Y:S02]  /*456c0*/  VIADD R71, R72, UR6 ;  /* 0x0000000648477c36 */ /* 0x000fe40008000000 */
[----:B------:R-:W-:Y:S02]  /*456d0*/  VIADD R70, R0, 0x76 ;  /* 0x0000007600467836 */ /* 0x000fe40000000000 */
[----:B------:R1:W-:Y:S01]  /*456e0*/  @P1 STG.E.U8 desc[UR42][R68.64], R74 ;  /* 0x0000004a44001986 */ /* 0x0003e2000c10112a */
[----:B--2---:R-:W-:Y:S01]  /*456f0*/  ISETP.LT.AND P2, PT, R73, UR4, !P0 ;  /* 0x0000000449007c0c */ /* 0x004fe2000c741270 */
[----:B------:R-:W2:Y:S01]  /*45700*/  LDCU UR4, c[0x0][0x39c] ;  /* 0x00007380ff0477ac */ /* 0x000ea20008000800 */
[----:B0-----:R-:W-:Y:S01]  /*45710*/  ISETP.LT.AND P3, PT, R70, UR7, !P0 ;  /* 0x0000000746007c0c */ /* 0x001fe2000c761270 */
[----:B------:R-:W-:Y:S01]  /*45720*/  VIADD R70, R0, 0x77 ;  /* 0x0000007700467836 */ /* 0x000fe20000000000 */
[----:B------:R-:W-:Y:S01]  /*45730*/  F2FP.SATFINITE.E4M3.F32.PACK_AB_MERGE_C R72, R15, R14, RZ ;  /* 0x0000000e0f48723e */ /* 0x000fe200048070ff */
[----:B------:R-:W0:Y:S01]  /*45740*/  LDCU UR7, c[0x0][0x39c] ;  /* 0x00007380ff0777ac */ /* 0x000e220008000800 */
[----:B-1----:R-:W-:-:S04]  /*45750*/  IADD3 R68, P1, PT, R71, R3, RZ ;  /* 0x0000000347447210 */ /* 0x002fc80007f3e0ff */
[C---:B------:R-:W-:Y:S01]  /*45760*/  LEA.HI.X.SX32 R69, R71.reuse, R2, 0x1, P1 ;  /* 0x0000000247457211 */ /* 0x040fe200008f0eff */
[----:B------:R-:W-:Y:S01]  /*45770*/  VIADD R71, R71, UR6 ;  /* 0x0000000647477c36 */ /* 0x000fe20008000000 */
[----:B---3--:R-:W-:Y:S02]  /*45780*/  ISETP.LT.AND P1, PT, R70, UR8, !P0 ;  /* 0x0000000846007c0c */ /* 0x008fe4000c721270 */
[----:B------:R-:W-:Y:S01]  /*45790*/  F2FP.SATFINITE.E4M3.F32.PACK_AB_MERGE_C R74, R13, R12, RZ ;  /* 0x0000000c0d4a723e */ /* 0x000fe200048070ff */
[----:B------:R1:W-:Y:S01]  /*457a0*/  @P5 STG.E.U8 desc[UR42][R68.64], R72 ;  /* 0x0000004844005986 */ /* 0x0003e2000c10112a */
[----:B------:R-:W-:Y:S01]  /*457b0*/  PRMT R75, R72, 0x9910, RZ ;  /* 0x00009910484b7816 */ /* 0x000fe200000000ff */
[----:B------:R-:W-:Y:S01]  /*457c0*/  VIADD R73, R0, 0x78 ;  /* 0x0000007800497836 */ /* 0x000fe20000000000 */
[C---:B------:R-:W-:Y:S01]  /*457d0*/  IADD3 R70, P5, PT, R71.reuse, R3, RZ ;  /* 0x0000000347467210 */ /* 0x040fe20007fbe0ff */
[----:B------:R-:W3:Y:S01]  /*457e0*/  LDCU UR8, c[0x0][0x39c] ;  /* 0x00007380ff0877ac */ /* 0x000ee20008000800 */
[----:B------:R-:W-:Y:S01]  /*457f0*/  SHF.R.S32.HI R75, RZ, 0x8, R75 ;  /* 0x00000008ff4b7819 */ /* 0x000fe2000001144b */
[C---:B-1----:R-:W-:Y:S01]  /*45800*/  VIADD R72, R71.reuse, UR6 ;  /* 0x0000000647487c36 */ /* 0x042fe20008000000 */
[----:B------:R-:W-:-:S04]  /*45810*/  LEA.HI.X.SX32 R71, R71, R2, 0x1, P5 ;  /* 0x0000000247477211 */ /* 0x000fc800028f0eff */
[C---:B------:R-:W-:Y:S01]  /*45820*/  IADD3 R68, P5, PT, R72.reuse, R3, RZ ;  /* 0x0000000348447210 */ /* 0x040fe20007fbe0ff */
[----:B------:R1:W-:Y:S03]  /*45830*/  @P6 STG.E.U8 desc[UR42][R70.64], R75 ;  /* 0x0000004b46006986 */ /* 0x0003e6000c10112a */
[----:B------:R-:W-:Y:S02]  /*45840*/  LEA.HI.X.SX32 R69, R72, R2, 0x1, P5 ;  /* 0x0000000248457211 */ /* 0x000fe400028f0eff */
[----:B--2---:R-:W-:Y:S01]  /*45850*/  ISETP.LT.AND P5, PT, R73, UR4, !P0 ;  /* 0x0000000449007c0c */ /* 0x004fe2000c7a1270 */
[----:B------:R-:W2:Y:S01]  /*45860*/  LDCU UR4, c[0x0][0x39c] ;  /* 0x00007380ff0477ac */ /* 0x000ea20008000800 */
[----:B-1----:R-:W-:Y:S01]  /*45870*/  PRMT R70, R74, 0x9910, RZ ;  /* 0x000099104a467816 */ /* 0x002fe200000000ff */
[----:B------:R-:W-:Y:S01]  /*45880*/  VIADD R71, R72, UR6 ;  /* 0x0000000648477c36 */ /* 0x000fe20008000000 */
[----:B------:R1:W-:Y:S03]  /*45890*/  @P4 STG.E.U8 desc[UR42][R68.64], R74 ;  /* 0x0000004a44004986 */ /* 0x0003e6000c10112a */
[----:B------:R-:W-:-:S02]  /*458a0*/  IMAD.MOV.U32 R72, RZ, RZ, R70 ;  /* 0x000000ffff487224 */ /* 0x000fc400078e0046 */
[----:B------:R-:W-:-:S03]  /*458b0*/  VIADD R70, R0, 0x79 ;  /* 0x0000007900467836 */ /* 0x000fc60000000000 */
[----:B------:R-:W-:Y:S02]  /*458c0*/  SHF.R.S32.HI R72, RZ, 0x8, R72 ;  /* 0x00000008ff487819 */ /* 0x000fe40000011448 */
[----:B-1----:R-:W-:-:S04]  /*458d0*/  IADD3 R68, P4, PT, R71, R3, RZ ;  /* 0x0000000347447210 */ /* 0x002fc80007f9e0ff */
[C---:B------:R-:W-:Y:S01]  /*458e0*/  LEA.HI.X.SX32 R69, R71.reuse, R2, 0x1, P4 ;  /* 0x0000000247457211 */ /* 0x040fe200020f0eff */
[----:B------:R-:W-:Y:S01]  /*458f0*/  VIADD R71, R71, UR6 ;  /* 0x0000000647477c36 */ /* 0x000fe20008000000 */
[----:B0-----:R-:W-:Y:S01]  /*45900*/  ISETP.LT.AND P4, PT, R70, UR7, !P0 ;  /* 0x0000000746007c0c */ /* 0x001fe2000c781270 */
[----:B------:R-:W0:Y:S02]  /*45910*/  LDCU UR7, c[0x0][0x39c] ;  /* 0x00007380ff0777ac */ /* 0x000e240008000800 */
[----:B------:R1:W-:Y:S01]  /*45920*/  @P2 STG.E.U8 desc[UR42][R68.64], R72 ;  /* 0x0000004844002986 */ /* 0x0003e2000c10112a */
[----:B------:R-:W-:Y:S02]  /*45930*/  IADD3 R70, P2, PT, R71, R3, RZ ;  /* 0x0000000347467210 */ /* 0x000fe40007f5e0ff */
[----:B------:R-:W-:Y:S01]  /*45940*/  F2FP.SATFINITE.E4M3.F32.PACK_AB_MERGE_C R73, R11, R10, RZ ;  /* 0x0000000a0b49723e */ /* 0x000fe200048070ff */
[C---:B-1----:R-:W-:Y:S02]  /*45950*/  VIADD R68, R0.reuse, 0x7a ;  /* 0x0000007a00447836 */ /* 0x042fe40000000000 */
[C---:B------:R-:W-:Y:S01]  /*45960*/  VIADD R72, R71.reuse, UR6 ;  /* 0x0000000647487c36 */ /* 0x040fe20008000000 */
[----:B------:R-:W-:Y:S01]  /*45970*/  LEA.HI.X.SX32 R71, R71, R2, 0x1, P2 ;  /* 0x0000000247477211 */ /* 0x000fe200010f0eff */
[----:B------:R-:W-:Y:S01]  /*45980*/  VIADD R69, R0, 0x7b ;  /* 0x0000007b00457836 */ /* 0x000fe20000000000 */
[----:B--2---:R-:W-:Y:S01]  /*45990*/  ISETP.LT.AND P2, PT, R68, UR4, !P0 ;  /* 0x0000000444007c0c */ /* 0x004fe2000c741270 */
[----:B------:R-:W1:Y:S01]  /*459a0*/  LDCU UR4, c[0x0][0x39c] ;  /* 0x00007380ff0477ac */ /* 0x000e620008000800 */
[----:B------:R-:W-:-:S02]  /*459b0*/  PRMT R74, R73, 0x9910, RZ ;  /* 0x00009910494a7816 */ /* 0x000fc400000000ff */
[CC--:B------:R-:W-:Y:S01]  /*459c0*/  IADD3 R68, P6, PT, R72.reuse, R3.reuse, RZ ;  /* 0x0000000348447210 */ /* 0x0c0fe20007fde0ff */
[----:B------:R2:W-:Y:S01]  /*459d0*/  @P3 STG.E.U8 desc[UR42][R70.64], R73 ;  /* 0x0000004946003986 */ /* 0x0005e2000c10112a */
[----:B---3--:R-:W-:Y:S01]  /*459e0*/  ISETP.LT.AND P3, PT, R69, UR8, !P0 ;  /* 0x0000000845007c0c */ /* 0x008fe2000c761270 */
[----:B------:R-:W3:Y:S01]  /*459f0*/  LDCU UR8, c[0x0][0x39c] ;  /* 0x00007380ff0877ac */ /* 0x000ee20008000800 */
[C---:B------:R-:W-:Y:S02]  /*45a00*/  LEA.HI.X.SX32 R69, R72.reuse, R2, 0x1, P6 ;  /* 0x0000000248457211 */ /* 0x040fe400030f0eff */
[----:B--2---:R-:W-:Y:S01]  /*45a10*/  SHF.R.S32.HI R73, RZ, 0x8, R74 ;  /* 0x00000008ff497819 */ /* 0x004fe2000001144a */
[----:B------:R-:W-:Y:S02]  /*45a20*/  VIADD R71, R72, UR6 ;  /* 0x0000000648477c36 */ /* 0x000fe40008000000 */
[----:B------:R-:W-:Y:S02]  /*45a30*/  VIADD R70, R0, 0x7c ;  /* 0x0000007c00467836 */ /* 0x000fe40000000000 */
[----:B------:R2:W-:Y:S03]  /*45a40*/  @P1 STG.E.U8 desc[UR42][R68.64], R73 ;  /* 0x0000004944001986 */ /* 0x0005e6000c10112a */
[----:B0-----:R-:W-:Y:S01]  /*45a50*/  ISETP.LT.AND P1, PT, R70, UR7, !P0 ;  /* 0x0000000746007c0c */ /* 0x001fe2000c721270 */
[----:B------:R-:W-:Y:S01]  /*45a60*/  VIADD R72, R0, 0x7d ;  /* 0x0000007d00487836 */ /* 0x000fe20000000000 */
[----:B------:R-:W-:Y:S01]  /*45a70*/  F2FP.SATFINITE.E4M3.F32.PACK_AB_MERGE_C R70, R9, R8, RZ ;  /* 0x000000080946723e */ /* 0x000fe200048070ff */
[----:B------:R-:W0:Y:S01]  /*45a80*/  LDCU UR7, c[0x0][0x39c] ;  /* 0x00007380ff0777ac */ /* 0x000e220008000800 */
[----:B--2---:R-:W-:-:S04]  /*45a90*/  IADD3 R68, P6, PT, R71, R3, RZ ;  /* 0x0000000347447210 */ /* 0x004fc80007fde0ff */
[C---:B------:R-:W-:Y:S01]  /*45aa0*/  LEA.HI.X.SX32 R69, R71.reuse, R2, 0x1, P6 ;  /* 0x0000000247457211 */ /* 0x040fe200030f0eff */
[----:B------:R-:W-:Y:S01]  /*45ab0*/  VIADD R71, R71, UR6 ;  /* 0x0000000647477c36 */ /* 0x000fe20008000000 */
[----:B------:R-:W-:-:S03]  /*45ac0*/  PRMT R74, R70, 0x9910, RZ ;  /* 0x00009910464a7816 */ /* 0x000fc600000000ff */
[----:B------:R2:W-:Y:S01]  /*45ad0*/  @P5 STG.E.U8 desc[UR42][R68.64], R70 ;  /* 0x0000004644005986 */ /* 0x0005e2000c10112a */
[----:B-1----:R-:W-:Y:S01]  /*45ae0*/  ISETP.LT.AND P5, PT, R72, UR4, !P0 ;  /* 0x0000000448007c0c */ /* 0x002fe2000c7a1270 */
[C---:B------:R-:W-:Y:S01]  /*45af0*/  VIADD R72, R71.reuse, UR6 ;  /* 0x0000000647487c36 */ /* 0x040fe20008000000 */
[----:B------:R-:W-:Y:S01]  /*45b00*/  SHF.R.S32.HI R74, RZ, 0x8, R74 ;  /* 0x00000008ff4a7819 */ /* 0x000fe2000001144a */
[----:B------:R-:W1:Y:S01]  /*45b10*/  LDCU UR4, c[0x0][0x39c] ;  /* 0x00007380ff0477ac */ /* 0x000e620008000800 */
[----:B--2---:R-:W-:-:S04]  /*45b20*/  IADD3 R70, P6, PT, R71, R3, RZ ;  /* 0x0000000347467210 */ /* 0x004fc80007fde0ff */
[----:B------:R-:W-:-:S05]  /*45b30*/  LEA.HI.X.SX32 R71, R71, R2, 0x1, P6 ;  /* 0x0000000247477211 */ /* 0x000fca00030f0eff */
[----:B------:R2:W-:Y:S02]  /*45b40*/  @P4 STG.E.U8 desc[UR42][R70.64], R74 ;  /* 0x0000004a46004986 */ /* 0x0005e4000c10112a */
[----:B--2---:R-:W-:Y:S02]  /*45b50*/  F2FP.SATFINITE.E4M3.F32.PACK_AB_MERGE_C R74, R5, R4, RZ ;  /* 0x00000004054a723e */ /* 0x004fe400048070ff */
[----:B------:R-:W2:Y:S04]  /*45b60*/  LDL.LU R4, [R1+0x5f8] ;  /* 0x0005f80001047983 */ /* 0x000ea80000300800 */
[----:B------:R-:W2:Y:S04]  /*45b70*/  LDL.LU R5, [R1+0x5fc] ;  /* 0x0005fc0001057983 */ /* 0x000ea80000300800 */
[----:B------:R-:W5:Y:S04]  /*45b80*/  LDL.LU R40, [R1+0x400] ;  /* 0x0004000001287983 */ /* 0x000f680000300800 */
[----:B------:R-:W5:Y:S04]  /*45b90*/  LDL.LU R41, [R1+0x404] ;  /* 0x0004040001297983 */ /* 0x000f680000300800 */
        /* <DEDUP_REMOVED lines=14> */
[----:B------:R-:W-:Y:S01]  /*45c80*/  VIADD R69, R0, 0x7e ;  /* 0x0000007e00457836 */ /* 0x000fe20000000000 */
[----:B------:R-:W-:-:S02]  /*45c90*/  IADD3 R68, P6, PT, R72, R3, RZ ;  /* 0x0000000348447210 */ /* 0x000fc40007fde0ff */
[----:B------:R-:W-:Y:S01]  /*45ca0*/  F2FP.SATFINITE.E4M3.F32.PACK_AB_MERGE_C R70, R7, R6, RZ ;  /* 0x000000060746723e */ /* 0x000fe200048070ff */
[----:B------:R-:W-:Y:S01]  /*45cb0*/  VIADD R71, R72, UR6 ;  /* 0x0000000648477c36 */ /* 0x000fe20008000000 */
[----:B---3--:R-:W-:Y:S01]  /*45cc0*/  ISETP.LT.AND P4, PT, R69, UR8, !P0 ;  /* 0x0000000845007c0c */ /* 0x008fe2000c781270 */
[----:B------:R-:W-:Y:S01]  /*45cd0*/  VIADD R73, R0, 0x7f ;  /* 0x0000007f00497836 */ /* 0x000fe20000000000 */
[-C--:B------:R-:W-:Y:S01]  /*45ce0*/  LEA.HI.X.SX32 R69, R72, R2.reuse, 0x1, P6 ;  /* 0x0000000248457211 */ /* 0x080fe200030f0eff */
[----:B------:R-:W3:Y:S01]  /*45cf0*/  LDCU UR8, c[0x0][0x39c] ;  /* 0x00007380ff0877ac */ /* 0x000ee20008000800 */
[----:B------:R-:W-:Y:S01]  /*45d00*/  PRMT R72, R70, 0x9910, RZ ;  /* 0x0000991046487816 */ /* 0x000fe200000000ff */
[----:B------:R-:W4:Y:S04]  /*45d10*/  LDL.LU R24, [R1+0x448] ;  /* 0x0004480001187983 */ /* 0x000f280000300800 */
[----:B------:R1:W-:Y:S01]  /*45d20*/  @P2 STG.E.U8 desc[UR42][R68.64], R70 ;  /* 0x0000004644002986 */ /* 0x0003e2000c10112a */
[----:B0-----:R-:W-:Y:S01]  /*45d30*/  ISETP.LT.AND P6, PT, R73, UR7, !P0 ;  /* 0x0000000749007c0c */ /* 0x001fe2000c7c1270 */
[----:B------:R-:W0:Y:S01]  /*45d40*/  LDCU UR7, c[0x0][0x39c] ;  /* 0x00007380ff0777ac */ /* 0x000e220008000800 */
[----:B------:R-:W-:Y:S01]  /*45d50*/  VIADD R73, R0, 0x80 ;  /* 0x0000008000497836 */ /* 0x000fe20000000000 */
[----:B------:R-:W4:Y:S04]  /*45d60*/  LDL.LU R25, [R1+0x44c] ;  /* 0x00044c0001197983 */ /* 0x000f280000300800 */
[----:B------:R-:W4:Y:S01]  /*45d70*/  LDL.LU R22, [R1+0x458] ;  /* 0x0004580001167983 */ /* 0x000f220000300800 */
[----:B-1----:R-:W-:Y:S01]  /*45d80*/  IMAD.MOV.U32 R69, RZ, RZ, R72 ;  /* 0x000000ffff457224 */ /* 0x002fe200078e0048 */
[C---:B------:R-:W-:Y:S01]  /*45d90*/  IADD3 R70, P2, PT, R71.reuse, R3, RZ ;  /* 0x0000000347467210 */ /* 0x040fe20007f5e0ff */
[C---:B------:R-:W-:Y:S01]  /*45da0*/  VIADD R72, R71.reuse, UR6 ;  /* 0x0000000647487c36 */ /* 0x040fe20008000000 */
[----:B------:R-:W4:Y:S02]  /*45db0*/  LDL.LU R23, [R1+0x45c] ;  /* 0x00045c0001177983 */ /* 0x000f240000300800 */
[----:B------:R-:W-:-:S02]  /*45dc0*/  LEA.HI.X.SX32 R71, R71, R2, 0x1, P2 ;  /* 0x0000000247477211 */ /* 0x000fc400010f0eff */
[----:B------:R-:W-:Y:S01]  /*45dd0*/  SHF.R.S32.HI R69, RZ, 0x8, R69 ;  /* 0x00000008ff457819 */ /* 0x000fe20000011445 */
[----:B------:R-:W4:Y:S01]  /*45de0*/  LDL.LU R20, [R1+0x468] ;  /* 0x0004680001147983 */ /* 0x000f220000300800 */
[----:B------:R-:W-:-:S03]  /*45df0*/  IADD3 R68, P2, PT, R72, R3, RZ ;  /* 0x0000000348447210 */ /* 0x000fc60007f5e0ff */
[----:B------:R1:W-:Y:S04]  /*45e00*/  @P3 STG.E.U8 desc[UR42][R70.64], R69 ;  /* 0x0000004546003986 */ /* 0x0003e8000c10112a */
[----:B------:R-:W4:Y:S04]  /*45e10*/  LDL.LU R21, [R1+0x46c] ;  /* 0x00046c0001157983 */ /* 0x000f280000300800 */
[----:B------:R-:W4:Y:S01]  /*45e20*/  LDL.LU R18, [R1+0x478] ;  /* 0x0004780001127983 */ /* 0x000f220000300800 */
[CC--:B-1----:R-:W-:Y:S01]  /*45e30*/  LEA.HI.X.SX32 R69, R72.reuse, R2.reuse, 0x1, P2 ;  /* 0x0000000248457211 */ /* 0x0c2fe200010f0eff */
[----:B------:R-:W-:Y:S01]  /*45e40*/  VIADD R71, R72, UR6 ;  /* 0x0000000648477c36 */ /* 0x000fe20008000000 */
[----:B------:R-:W-:Y:S01]  /*45e50*/  ISETP.LT.AND P2, PT, R73, UR4, !P0 ;  /* 0x0000000449007c0c */ /* 0x000fe2000c741270 */
[----:B------:R-:W1:Y:S01]  /*45e60*/  LDCU UR4, c[0x0][0x39c] ;  /* 0x00007380ff0477ac */ /* 0x000e620008000800 */
[----:B------:R-:W-:Y:S01]  /*45e70*/  PRMT R73, R74, 0x9910, RZ ;  /* 0x000099104a497816 */ /* 0x000fe200000000ff */
[----:B------:R0:W-:Y:S01]  /*45e80*/  @P1 STG.E.U8 desc[UR42][R68.64], R74 ;  /* 0x0000004a44001986 */ /* 0x0001e2000c10112a */
[C---:B------:R-:W-:Y:S01]  /*45e90*/  IADD3 R70, P1, PT, R71.reuse, R3, RZ ;  /* 0x0000000347467210 */ /* 0x040fe20007f3e0ff */
[C---:B------:R-:W-:Y:S01]  /*45ea0*/  VIADD R72, R71.reuse, UR6 ;  /* 0x0000000647487c36 */ /* 0x040fe20008000000 */
[----:B------:R-:W-:Y:S01]  /*45eb0*/  SHF.R.S32.HI R73, RZ, 0x8, R73 ;  /* 0x00000008ff497819 */ /* 0x000fe20000011449 */
[----:B------:R-:W4:Y:S01]  /*45ec0*/  LDL.LU R19, [R1+0x47c] ;  /* 0x00047c0001137983 */ /* 0x000f220000300800 */
[----:B------:R-:W-:-:S03]  /*45ed0*/  LEA.HI.X.SX32 R71, R71, R2, 0x1, P1 ;  /* 0x0000000247477211 */ /* 0x000fc600008f0eff */
[----:B------:R-:W4:Y:S01]  /*45ee0*/  LDL.LU R16, [R1+0x488] ;  /* 0x0004880001107983 */ /* 0x000f220000300800 */
[C---:B0-----:R-:W-:Y:S02]  /*45ef0*/  VIADD R68, R0.reuse, 0x81 ;  /* 0x0000008100447836 */ /* 0x041fe40000000000 */
[----:B------:R-:W-:Y:S01]  /*45f00*/  VIADD R69, R0, 0x82 ;  /* 0x0000008200457836 */ /* 0x000fe20000000000 */
[----:B------:R0:W-:Y:S02]  /*45f10*/  @P5 STG.E.U8 desc[UR42][R70.64], R73 ;  /* 0x0000004946005986 */ /* 0x0001e4000c10112a */
[----:B------:R-:W-:Y:S01]  /*45f20*/  ISETP.LT.AND P1, PT, R68, UR7, !P0 ;  /* 0x0000000744007c0c */ /* 0x000fe2000c721270 */
[----:B------:R-:W2:Y:S01]  /*45f30*/  LDCU UR7, c[0x0][0x39c] ;  /* 0x00007380ff0777ac */ /* 0x000ea20008000800 */
[C---:B------:R-:W-:Y:S01]  /*45f40*/  IADD3 R68, P3, PT, R72.reuse, R3, RZ ;  /* 0x0000000348447210 */ /* 0x040fe20007f7e0ff */
[----:B------:R-:W4:Y:S01]  /*45f50*/  LDL.LU R17, [R1+0x48c] ;  /* 0x00048c0001117983 */ /* 0x000f220000300800 */
[----:B---3--:R-:W-:Y:S01]  /*45f60*/  ISETP.LT.AND P5, PT, R69, UR8, !P0 ;  /* 0x0000000845007c0c */ /* 0x008fe2000c7a1270 */
[----:B------:R-:W3:Y:S01]  /*45f70*/  LDCU UR8, c[0x0][0x39c] ;  /* 0x00007380ff0877ac */ /* 0x000ee20008000800 */
[----:B------:R-:W-:Y:S01]  /*45f80*/  LEA.HI.X.SX32 R69, R72, R2, 0x1, P3 ;  /* 0x0000000248457211 */ /* 0x000fe200018f0eff */
[----:B------:R-:W4:Y:S01]  /*45f90*/  LDL.LU R14, [R1+0x498] ;  /* 0x00049800010e7983 */ /* 0x000f220000300800 */
[----:B0-----:R-:W-:-:S03]  /*45fa0*/  VIADD R70, R0, 0x83 ;  /* 0x0000008300467836 */ /* 0x001fc60000000000 */
[----:B------:R-:W4:Y:S01]  /*45fb0*/  LDL.LU R15, [R1+0x49c] ;  /* 0x00049c00010f7983 */ /* 0x000f220000300800 */
[----:B------:R-:W-:Y:S01]  /*45fc0*/  VIADD R71, R72, UR6 ;  /* 0x0000000648477c36 */ /* 0x000fe20008000000 */
[----:B-1----:R-:W-:-:S03]  /*45fd0*/  ISETP.LT.AND P3, PT, R70, UR4, !P0 ;  /* 0x0000000446007c0c */ /* 0x002fc6000c761270 */
[----:B------:R-:W-:Y:S01]  /*45fe0*/  VIADD R72, R71, UR6 ;  /* 0x0000000647487c36 */ /* 0x000fe20008000000 */
[----:B------:R-:W0:Y:S01]  /*45ff0*/  LDCU UR4, c[0x0][0x39c] ;  /* 0x00007380ff0477ac */ /* 0x000e220008000800 */
[----:B------:R-:W4:Y:S04]  /*46000*/  LDL.LU R12, [R1+0x4a0] ;  /* 0x0004a000010c7983 */ /* 0x000f280000300800 */
[----:B------:R-:W4:Y:S04]  /*46010*/  LDL.LU R13, [R1+0x4a4] ;  /* 0x0004a400010d7983 */ /* 0x000f280000300800 */
[----:B------:R-:W4:Y:S04]  /*46020*/  LDL.LU R10, [R1+0x4a8] ;  /* 0x0004a800010a7983 */ /* 0x000f280000300800 */
[----:B------:R-:W4:Y:S04]  /*46030*/  LDL.LU R11, [R1+0x4ac] ;  /* 0x0004ac00010b7983 */ /* 0x000f280000300800 */
[----:B------:R-:W4:Y:S04]  /*46040*/  LDL.LU R8, [R1+0x4b0] ;  /* 0x0004b00001087983 */ /* 0x000f280000300800 */
[----:B------:R-:W4:Y:S01]  /*46050*/  LDL.LU R9, [R1+0x4b4] ;  /* 0x0004b40001097983 */ /* 0x000f220000300800 */
[----:B--2---:R-:W-:-:S03]  /*46060*/  F2FP.SATFINITE.E4M3.F32.PACK_AB_MERGE_C R73, R5, R4, RZ ;  /* 0x000000040549723e */ /* 0x004fc600048070ff */
[----:B------:R-:W2:Y:S04]  /*46070*/  LDL.LU R4, [R1+0x4b8] ;  /* 0x0004b80001047983 */ /* 0x000ea80000300800 */
[----:B------:R1:W-:Y:S01]  /*46080*/  @P4 STG.E.U8 desc[UR42][R68.64], R73 ;  /* 0x0000004944004986 */ /* 0x0003e2000c10112a */
[-C--:B------:R-:W-:Y:S02]  /*46090*/  IADD3 R70, P4, PT, R71, R3.reuse, RZ ;  /* 0x0000000347467210 */ /* 0x080fe40007f9e0ff */
[----:B------:R-:W-:Y:S01]  /*460a0*/  PRMT R75, R73, 0x9910, RZ ;  /* 0x00009910494b7816 */ /* 0x000fe200000000ff */
[----:B------:R-:W2:Y:S01]  /*460b0*/  LDL.LU R5, [R1+0x4bc] ;  /* 0x0004bc0001057983 */ /* 0x000ea20000300800 */
[----:B------:R-:W-:Y:S02]  /*460c0*/  LEA.HI.X.SX32 R71, R71, R2, 0x1, P4 ;  /* 0x0000000247477211 */ /* 0x000fe400020f0eff */
[----:B------:R-:W-:Y:S01]  /*460d0*/  SHF.R.S32.HI R75, RZ, 0x8, R75 ;  /* 0x00000008ff4b7819 */ /* 0x000fe2000001144b */
[----:B------:R-:W2:Y:S01]  /*460e0*/  LDL.LU R6, [R1+0x4c0] ;  /* 0x0004c00001067983 */ /* 0x000ea20000300800 */
[----:B-1----:R-:W-:-:S02]  /*460f0*/  IADD3 R68, P4, PT, R72, R3, RZ ;  /* 0x0000000348447210 */ /* 0x002fc40007f9e0ff */
[----:B-----5:R-:W-:Y:S01]  /*46100*/  F2FP.SATFINITE.E4M3.F32.PACK_AB_MERGE_C R74, R41, R40, RZ ;  /* 0x00000028294a723e */ /* 0x020fe200048070ff */
[----:B------:R1:W-:Y:S01]  /*46110*/  @P6 STG.E.U8 desc[UR42][R70.64], R75 ;  /* 0x0000004b46006986 */ /* 0x0003e2000c10112a */
[----:B------:R-:W-:Y:S01]  /*46120*/  LEA.HI.X.SX32 R69, R72, R2, 0x1, P4 ;  /* 0x0000000248457211 */ /* 0x000fe200020f0eff */
[----:B------:R-:W-:Y:S02]  /*46130*/  VIADD R73, R0, 0x84 ;  /* 0x0000008400497836 */ /* 0x000fe40000000000 */
[----:B------:R-:W5:Y:S04]  /*46140*/  LDL.LU R7, [R1+0x4c4] ;  /* 0x0004c40001077983 */ /* 0x000f680000300800 */
[----:B------:R0:W-:Y:S01]  /*46150*/  @P2 STG.E.U8 desc[UR42][R68.64], R74 ;  /* 0x0000004a44002986 */ /* 0x0001e2000c10112a */
[----:B-1----:R-:W-:Y:S01]  /*46160*/  VIADD R70, R72, UR6 ;  /* 0x0000000648467c36 */ /* 0x002fe20008000000 */
[----:B------:R-:W-:Y:S01]  /*46170*/  PRMT R72, R74, 0x9910, RZ ;  /* 0x000099104a487816 */ /* 0x000fe200000000ff */
[----:B------:R-:W-:-:S02]  /*46180*/  VIADD R71, R0, 0x86 ;  /* 0x0000008600477836 */ /* 0x000fc40000000000 */
[----:B0-----:R-:W-:Y:S01]  /*46190*/  VIADD R69, R0, 0x85 ;  /* 0x0000008500457836 */ /* 0x001fe20000000000 */
[CC--:B------:R-:W-:Y:S02]  /*461a0*/  IADD3 R68, P2, PT, R70.reuse, R3.reuse, RZ ;  /* 0x0000000346447210 */ /* 0x0c0fe40007f5e0ff */
[----:B------:R-:W-:Y:S02]  /*461b0*/  SHF.R.S32.HI R72, RZ, 0x8, R72 ;  /* 0x00000008ff487819 */ /* 0x000fe40000011448 */
[----:B------:R-:W-:Y:S01]  /*461c0*/  ISETP.LT.AND P6, PT, R69, UR7, !P0 ;  /* 0x0000000745007c0c */ /* 0x000fe2000c7c1270 */
[----:B------:R-:W0:Y:S01]  /*461d0*/  LDCU UR7, c[0x0][0x39c] ;  /* 0x00007380ff0777ac */ /* 0x000e220008000800 */
[C---:B------:R-:W-:Y:S02]  /*461e0*/  LEA.HI.X.SX32 R69, R70.reuse, R2, 0x1, P2 ;  /* 0x0000000246457211 */ /* 0x040fe400010f0eff */
[----:B---3--:R-:W-:Y:S01]  /*461f0*/  ISETP.LT.AND P2, PT, R71, UR8, !P0 ;  /* 0x0000000847007c0c */ /* 0x008fe2000c741270 */
[----:B------:R-:W-:Y:S01]  /*46200*/  VIADD R71, R70, UR6 ;  /* 0x0000000646477c36 */ /* 0x000fe20008000000 */
[----:B------:R-:W-:Y:S01]  /*46210*/  ISETP.LT.AND P4, PT, R73, UR4, !P0 ;  /* 0x0000000449007c0c */ /* 0x000fe2000c781270 */
[----:B------:R1:W-:Y:S01]  /*46220*/  @P1 STG.E.U8 desc[UR42][R68.64], R72 ;  /* 0x0000004844001986 */ /* 0x0003e2000c10112a */
[----:B------:R-:W3:Y:S02]  /*46230*/  LDCU UR4, c[0x0][0x39c] ;  /* 0x00007380ff0477ac */ /* 0x000ee40008000800 */
[----:B------:R-:W-:-:S02]  /*46240*/  IADD3 R70, P1, PT, R71, R3, RZ ;  /* 0x0000000347467210 */ /* 0x000fc40007f3e0ff */
[----:B----4-:R-:W-:Y:S01]  /*46250*/  F2FP.SATFINITE.E4M3.F32.PACK_AB_MERGE_C R74, R39, R38, RZ ;  /* 0x00000026274a723e */ /* 0x010fe200048070ff */
[----:B------:R-:W4:Y:S01]  /*46260*/  LDCU UR8, c[0x0][0x39c] ;  /* 0x00007380ff0877ac */ /* 0x000f220008000800 */
[C---:B-1----:R-:W-:Y:S01]  /*46270*/  VIADD R72, R71.reuse, UR6 ;  /* 0x0000000647487c36 */ /* 0x042fe20008000000 */
[-C--:B------:R-:W-:Y:S02]  /*46280*/  LEA.HI.X.SX32 R71, R71, R2.reuse, 0x1, P1 ;  /* 0x0000000247477211 */ /* 0x080fe400008f0eff */
[----:B------:R-:W-:Y:S02]  /*46290*/  PRMT R75, R74, 0x9910, RZ ;  /* 0x000099104a4b7816 */ /* 0x000fe400000000ff */
[C---:B------:R-:W-:Y:S01]  /*462a0*/  IADD3 R68, P1, PT, R72.reuse, R3, RZ ;  /* 0x0000000348447210 */ /* 0x040fe20007f3e0ff */
[----:B------:R1:W-:Y:S03]  /*462b0*/  @P5 STG.E.U8 desc[UR42][R70.64], R74 ;  /* 0x0000004a46005986 */ /* 0x0003e6000c10112a */
[----:B------:R-:W-:Y:S01]  /*462c0*/  LEA.HI.X.SX32 R69, R72, R2, 0x1, P1 ;  /* 0x0000000248457211 */ /* 0x000fe200008f0eff */
[----:B------:R-:W-:Y:S01]  /*462d0*/  VIADD R73, R0, 0x87 ;  /* 0x0000008700497836 */ /* 0x000fe20000000000 */
[----:B-1----:R-:W-:Y:S01]  /*462e0*/  SHF.R.S32.HI R74, RZ, 0x8, R75 ;  /* 0x00000008ff4a7819 */ /* 0x002fe2000001144b */
[----:B------:R-:W-:-:S02]  /*462f0*/  VIADD R71, R72, UR6 ;  /* 0x0000000648477c36 */ /* 0x000fc40008000000 */
[----:B------:R-:W-:Y:S02]  /*46300*/  VIADD R70, R0, 0x88 ;  /* 0x0000008800467836 */ /* 0x000fe40000000000 */
[----:B------:R1:W-:Y:S01]  /*46310*/  @P3 STG.E.U8 desc[UR42][R68.64], R74 ;  /* 0x0000004a44003986 */ /* 0x0003e2000c10112a */
[----:B---3--:R-:W-:Y:S01]  /*46320*/  ISETP.LT.AND P1, PT, R73, UR4, !P0 ;  /* 0x0000000449007c0c */ /* 0x008fe2000c721270 */
[----:B------:R-:W3:Y:S01]  /*46330*/  LDCU UR4, c[0x0][0x39c] ;  /* 0x00007380ff0477ac */ /* 0x000ee20008000800 */
[----:B0-----:R-:W-:Y:S01]  /*46340*/  ISETP.LT.AND P5, PT, R70, UR7, !P0 ;  /* 0x0000000746007c0c */ /* 0x001fe2000c7a1270 */
[----:B------:R-:W-:Y:S01]  /*46350*/  VIADD R70, R0, 0x89 ;  /* 0x0000008900467836 */ /* 0x000fe20000000000 */
[----:B------:R-:W-:Y:S01]  /*46360*/  F2FP.SATFINITE.E4M3.F32.PACK_AB_MERGE_C R72, R37, R36, RZ ;  /* 0x000000242548723e */ /* 0x000fe200048070ff */
[----:B------:R-:W0:Y:S01]  /*46370*/  LDCU UR7, c[0x0][0x39c] ;  /* 0x00007380ff0777ac */ /* 0x000e220008000800 */
[----:B-1----:R-:W-:-:S04]  /*46380*/  IADD3 R68, P3, PT, R71, R3, RZ ;  /* 0x0000000347447210 */ /* 0x002fc80007f7e0ff */
[C---:B------:R-:W-:Y:S01]  /*46390*/  LEA.HI.X.SX32 R69, R71.reuse, R2, 0x1, P3 ;  /* 0x0000000247457211 */ /* 0x040fe200018f0eff */
[----:B------:R-:W-:Y:S01]  /*463a0*/  VIADD R71, R71, UR6 ;  /* 0x0000000647477c36 */ /* 0x000fe20008000000 */
[----:B----4-:R-:W-:Y:S02]  /*463b0*/  ISETP.LT.AND P3, PT, R70, UR8, !P0 ;  /* 0x0000000846007c0c */ /* 0x010fe4000c761270 */
[----:B------:R-:W-:Y:S01]  /*463c0*/  F2FP.SATFINITE.E4M3.F32.PACK_AB_MERGE_C R74, R35, R34, RZ ;  /* 0x00000022234a723e */ /* 0x000fe200048070ff */
[----:B------:R1:W-:Y:S01]  /*463d0*/  @P4 STG.E.U8 desc[UR42][R68.64], R72 ;  /* 0x0000004844004986 */ /* 0x0003e2000c10112a */
[----:B------:R-:W-:Y:S01]  /*463e0*/  PRMT R75, R72, 0x9910, RZ ;  /* 0x00009910484b7816 */ /* 0x000fe200000000ff */
[----:B------:R-:W-:Y:S01]  /*463f0*/  VIADD R73, R0, 0x8a ;  /* 0x0000008a00497836 */ /* 0x000fe20000000000 */
[C---:B------:R-:W-:Y:S01]  /*46400*/  IADD3 R70, P4, PT, R71.reuse, R3, RZ ;  /* 0x0000000347467210 */ /* 0x040fe20007f9e0ff */
[----:B------:R-:W4:Y:S01]  /*46410*/  LDCU UR8, c[0x0][0x39c] ;  /* 0x00007380ff0877ac */ /* 0x000f220008000800 */
[----:B------:R-:W-:Y:S01]  /*46420*/  SHF.R.S32.HI R75, RZ, 0x8, R75 ;  /* 0x00000008ff4b7819 */ /* 0x000fe2000001144b */
[C---:B-1----:R-:W-:Y:S01]  /*46430*/  VIADD R72, R71.reuse, UR6 ;  /* 0x0000000647487c36 */ /* 0x042fe20008000000 */
[----:B------:R-:W-:-:S04]  /*46440*/  LEA.HI.X.SX32 R71, R71, R2, 0x1, P4 ;  /* 0x0000000247477211 */ /* 0x000fc800020f0eff */
[C---:B------:R-:W-:Y:S01]  /*46450*/  IADD3 R68, P4, PT, R72.reuse, R3, RZ ;  /* 0x0000000348447210 */ /* 0x040fe20007f9e0ff */
[----:B------:R1:W-:Y:S03]  /*46460*/  @P6 STG.E.U8 desc[UR42][R70.64], R75 ;  /* 0x0000004b46006986 */ /* 0x0003e6000c10112a */
[----:B------:R-:W-:Y:S02]  /*46470*/  LEA.HI.X.SX32 R69, R72, R2, 0x1, P4 ;  /* 0x0000000248457211 */ /* 0x000fe400020f0eff */
[----:B---3--:R-:W-:Y:S01]  /*46480*/  ISETP.LT.AND P4, PT, R73, UR4, !P0 ;  /* 0x0000000449007c0c */ /* 0x008fe2000c781270 */
[----:B------:R-:W3:Y:S01]  /*46490*/  LDCU UR4, c[0x0][0x39c] ;  /* 0x00007380ff0477ac */ /* 0x000ee20008000800 */
        /* <DEDUP_REMOVED lines=18> */
[----:B---3--:R-:W-:Y:S01]  /*465c0*/  ISETP.LT.AND P1, PT, R68, UR4, !P0 ;  /* 0x0000000444007c0c */ /* 0x008fe2000c721270 */
[----:B------:R-:W1:Y:S01]  /*465d0*/  LDCU UR4, c[0x0][0x39c] ;  /* 0x00007380ff0477ac */ /* 0x000e620008000800 */
[----:B------:R-:W-:-:S02]  /*465e0*/  PRMT R74, R73, 0x9910, RZ ;  /* 0x00009910494a7816 */ /* 0x000fc400000000ff */
[CC--:B------:R-:W-:Y:S01]  /*465f0*/  IADD3 R68, P6, PT, R72.reuse, R3.reuse, RZ ;  /* 0x0000000348447210 */ /* 0x0c0fe20007fde0ff */
[----:B------:R3:W-:Y:S01]  /*46600*/  @P5 STG.E.U8 desc[UR42][R70.64], R73 ;  /* 0x0000004946005986 */ /* 0x0007e2000c10112a */
[----:B----4-:R-:W-:Y:S01]  /*46610*/  ISETP.LT.AND P5, PT, R69, UR8, !P0 ;  /* 0x0000000845007c0c */ /* 0x010fe2000c7a1270 */
[----:B------:R-:W4:Y:S01]  /*46620*/  LDCU UR8, c[0x0][0x39c] ;  /* 0x00007380ff0877ac */ /* 0x000f220008000800 */
[C---:B------:R-:W-:Y:S02]  /*46630*/  LEA.HI.X.SX32 R69, R72.reuse, R2, 0x1, P6 ;  /* 0x0000000248457211 */ /* 0x040fe400030f0eff */
[----:B---3--:R-:W-:Y:S01]  /*46640*/  SHF.R.S32.HI R73, RZ, 0x8, R74 ;  /* 0x00000008ff497819 */ /* 0x008fe2000001144a */
[----:B------:R-:W-:Y:S02]  /*46650*/  VIADD R71, R72, UR6 ;  /* 0x0000000648477c36 */ /* 0x000fe40008000000 */
[----:B------:R-:W-:Y:S02]  /*46660*/  VIADD R70, R0, 0x8e ;  /* 0x0000008e00467836 */ /* 0x000fe40000000000 */
[----:B------:R3:W-:Y:S03]  /*46670*/  @P3 STG.E.U8 desc[UR42][R68.64], R73 ;  /* 0x0000004944003986 */ /* 0x0007e6000c10112a */
[----:B0-----:R-:W-:Y:S01]  /*46680*/  ISETP.LT.AND P3, PT, R70, UR7, !P0 ;  /* 0x0000000746007c0c */ /* 0x001fe2000c761270 */
[----:B------:R-:W-:Y:S01]  /*46690*/  VIADD R72, R0, 0x8f ;  /* 0x0000008f00487836 */ /* 0x000fe20000000000 */
[----:B------:R-:W-:Y:S01]  /*466a0*/  F2FP.SATFINITE.E4M3.F32.PACK_AB_MERGE_C R70, R31, R30, RZ ;  /* 0x0000001e1f46723e */ /* 0x000fe200048070ff */
[----:B------:R-:W0:Y:S01]  /*466b0*/  LDCU UR7, c[0x0][0x39c] ;  /* 0x00007380ff0777ac */ /* 0x000e220008000800 */
[----:B---3--:R-:W-:-:S04]  /*466c0*/  IADD3 R68, P6, PT, R71, R3, RZ ;  /* 0x0000000347447210 */ /* 0x008fc80007fde0ff */
        /* <DEDUP_REMOVED lines=17> */
[----:B------:R-:W-:Y:S01]  /*467e0*/  VIADD R71, R72, UR6 ;  /* 0x0000000648477c36 */ /* 0x000fe20008000000 */
[----:B----4-:R-:W-:Y:S01]  /*467f0*/  ISETP.LT.AND P2, PT, R69, UR8, !P0 ;  /* 0x0000000845007c0c */ /* 0x010fe2000c741270 */
[----:B------:R-:W-:Y:S01]  /*46800*/  VIADD R73, R0, 0x91 ;  /* 0x0000009100497836 */ /* 0x000fe20000000000 */
[----:B------:R-:W-:Y:S01]  /*46810*/  LEA.HI.X.SX32 R69, R72, R2, 0x1, P6 ;  /* 0x0000000248457211 */ /* 0x000fe200030f0eff */
[----:B------:R-:W4:Y:S01]  /*46820*/  LDCU UR8, c[0x0][0x39c] ;  /* 0x00007380ff0877ac */ /* 0x000f220008000800 */
[----:B------:R-:W-:-:S03]  /*46830*/  PRMT R72, R70, 0x9910, RZ ;  /* 0x0000991046487816 */ /* 0x000fc600000000ff */
[----:B------:R1:W-:Y:S01]  /*46840*/  @P1 STG.E.U8 desc[UR42][R68.64], R70 ;  /* 0x0000004644001986 */ /* 0x0003e2000c10112a */
[----:B0-----:R-:W-:Y:S01]  /*46850*/  ISETP.LT.AND P6, PT, R73, UR7, !P0 ;  /* 0x0000000749007c0c */ /* 0x001fe2000c7c1270 */
[----:B------:R-:W0:Y:S01]  /*46860*/  LDCU UR7, c[0x0][0x39c] ;  /* 0x00007380ff0777ac */ /* 0x000e220008000800 */
[----:B-1----:R-:W-:Y:S01]  /*46870*/  IMAD.MOV.U32 R69, RZ, RZ, R72 ;  /* 0x000000ffff457224 */ /* 0x002fe200078e0048 */
[C---:B------:R-:W-:Y:S01]  /*46880*/  IADD3 R70, P1, PT, R71.reuse, R3, RZ ;  /* 0x0000000347467210 */ /* 0x040fe20007f3e0ff */
[----:B------:R-:W-:-:S03]  /*46890*/  VIADD R72, R71, UR6 ;  /* 0x0000000647487c36 */ /* 0x000fc60008000000 */
[-C--:B------:R-:W-:Y:S02]  /*468a0*/  LEA.HI.X.SX32 R71, R71, R2.reuse, 0x1, P1 ;  /* 0x0000000247477211 */ /* 0x080fe400008f0eff */
[----:B------:R-:W-:Y:S02]  /*468b0*/  SHF.R.S32.HI R69, RZ, 0x8, R69 ;  /* 0x00000008ff457819 */ /* 0x000fe40000011445 */
[----:B------:R-:W-:Y:S01]  /*468c0*/  IADD3 R68, P1, PT, R72, R3, RZ ;  /* 0x0000000348447210 */ /* 0x000fe20007f3e0ff */
[----:B------:R-:W-:Y:S02]  /*468d0*/  VIADD R73, R0, 0x92 ;  /* 0x0000009200497836 */ /* 0x000fe40000000000 */
[----:B------:R1:W-:Y:S02]  /*468e0*/  @P5 STG.E.U8 desc[UR42][R70.64], R69 ;  /* 0x0000004546005986 */ /* 0x0003e4000c10112a */
[C---:B-1----:R-:W-:Y:S01]  /*468f0*/  LEA.HI.X.SX32 R69, R72.reuse, R2, 0x1, P1 ;  /* 0x0000000248457211 */ /* 0x042fe200008f0eff */
[----:B------:R-:W-:Y:S01]  /*46900*/  VIADD R71, R72, UR6 ;  /* 0x0000000648477c36 */ /* 0x000fe20008000000 */
[----:B------:R-:W-:-:S02]  /*46910*/  PRMT R70, R74, 0x9910, RZ ;  /* 0x000099104a467816 */ /* 0x000fc400000000ff */
[----:B------:R-:W-:Y:S01]  /*46920*/  ISETP.LT.AND P1, PT, R73, UR4, !P0 ;  /* 0x0000000449007c0c */ /* 0x000fe2000c721270 */
[----:B------:R-:W1:Y:S01]  /*46930*/  LDCU UR4, c[0x0][0x39c] ;  /* 0x00007380ff0477ac */ /* 0x000e620008000800 */
[----:B------:R0:W-:Y:S01]  /*46940*/  @P3 STG.E.U8 desc[UR42][R68.64], R74 ;  /* 0x0000004a44003986 */ /* 0x0001e2000c10112a */
[----:B------:R-:W-:Y:S02]  /*46950*/  IMAD.MOV.U32 R72, RZ, RZ, R70 ;  /* 0x000000ffff487224 */ /* 0x000fe400078e0046 */
[----:B------:R-:W-:-:S03]  /*46960*/  VIADD R70, R0, 0x93 ;  /* 0x0000009300467836 */ /* 0x000fc60000000000 */
[----:B------:R-:W-:Y:S02]  /*46970*/  SHF.R.S32.HI R72, RZ, 0x8, R72 ;  /* 0x00000008ff487819 */ /* 0x000fe40000011448 */
[----:B0-----:R-:W-:Y:S02]  /*46980*/  IADD3 R68, P3, PT, R71, R3, RZ ;  /* 0x0000000347447210 */ /* 0x001fe40007f7e0ff */
[----:B------:R-:W-:Y:S02]  /*46990*/  F2FP.SATFINITE.E4M3.F32.PACK_AB_MERGE_C R74, R25, R24, RZ ;  /* 0x00000018194a723e */ /* 0x000fe400048070ff */
[----:B------:R-:W2:Y:S01]  /*469a0*/  LDL.LU R24, [R1+0x450] ;  /* 0x0004500001187983 */ /* 0x000ea20000300800 */
[----:B------:R-:W-:-:S03]  /*469b0*/  LEA.HI.X.SX32 R69, R71, R2, 0x1, P3 ;  /* 0x0000000247457211 */ /* 0x000fc600018f0eff */
[----:B------:R-:W2:Y:S01]  /*469c0*/  LDL.LU R25, [R1+0x454] ;  /* 0x0004540001197983 */ /* 0x000ea20000300800 */
[----:B------:R-:W-:Y:S01]  /*469d0*/  VIADD R71, R71, UR6 ;  /* 0x0000000647477c36 */ /* 0x000fe20008000000 */
[----:B------:R-:W-:Y:S02]  /*469e0*/  ISETP.LT.AND P3, PT, R70, UR7, !P0 ;  /* 0x0000000746007c0c */ /* 0x000fe4000c761270 */
[----:B------:R0:W-:Y:S01]  /*469f0*/  @P4 STG.E.U8 desc[UR42][R68.64], R72 ;  /* 0x0000004844004986 */ /* 0x0001e2000c10112a */
[C---:B------:R-:W-:Y:S01]  /*46a00*/  VIADD R70, R0.reuse, 0x95 ;  /* 0x0000009500467836 */ /* 0x040fe20000000000 */
[----:B------:R-:W1:Y:S01]  /*46a10*/  LDCU UR7, c[0x0][0x39c] ;  /* 0x00007380ff0777ac */ /* 0x000e620008000800 */
[----:B0-----:R-:W-:Y:S01]  /*46a20*/  VIADD R69, R0, 0x94 ;  /* 0x0000009400457836 */ /* 0x001fe20000000000 */
[----:B------:R-:W-:-:S04]  /*46a30*/  IADD3 R68, P5, PT, R71, R3, RZ ;  /* 0x0000000347447210 */ /* 0x000fc80007fbe0ff */
[----:B----4-:R-:W-:Y:S01]  /*46a40*/  ISETP.LT.AND P4, PT, R69, UR8, !P0 ;  /* 0x0000000845007c0c */ /* 0x010fe2000c781270 */
[----:B------:R-:W-:Y:S01]  /*46a50*/  VIADD R73, R0, 0x96 ;  /* 0x0000009600497836 */ /* 0x000fe20000000000 */
[C---:B------:R-:W-:Y:S01]  /*46a60*/  LEA.HI.X.SX32 R69, R71.reuse, R2, 0x1, P5 ;  /* 0x0000000247457211 */ /* 0x040fe200028f0eff */
[----:B------:R-:W0:Y:S01]  /*46a70*/  LDCU UR8, c[0x0][0x39c] ;  /* 0x00007380ff0877ac */ /* 0x000e220008000800 */
[----:B-1----:R-:W-:Y:S01]  /*46a80*/  ISETP.LT.AND P5, PT, R70, UR4, !P0 ;  /* 0x0000000446007c0c */ /* 0x002fe2000c7a1270 */
[----:B------:R-:W-:Y:S01]  /*46a90*/  VIADD R71, R71, UR6 ;  /* 0x0000000647477c36 */ /* 0x000fe20008000000 */
[----:B------:R-:W1:Y:S01]  /*46aa0*/  LDCU UR4, c[0x0][0x39c] ;  /* 0x00007380ff0477ac */ /* 0x000e620008000800 */
[----:B---3--:R-:W-:-:S04]  /*46ab0*/  F2FP.SATFINITE.E4M3.F32.PACK_AB_MERGE_C R70, R27, R26, RZ ;  /* 0x0000001a1b46723e */ /* 0x008fc800048070ff */
[----:B------:R-:W-:Y:S01]  /*46ac0*/  PRMT R72, R70, 0x9910, RZ ;  /* 0x0000991046487816 */ /* 0x000fe200000000ff */
[----:B------:R3:W-:Y:S04]  /*46ad0*/  @P2 STG.E.U8 desc[UR42][R68.64], R70 ;  /* 0x0000004644002986 */ /* 0x0007e8000c10112a */
[----:B---3--:R-:W-:Y:S01]  /*46ae0*/  IMAD.MOV.U32 R69, RZ, RZ, R72 ;  /* 0x000000ffff457224 */ /* 0x008fe200078e0048 */
[C---:B------:R-:W-:Y:S01]  /*46af0*/  IADD3 R70, P2, PT, R71.reuse, R3, RZ ;  /* 0x0000000347467210 */ /* 0x040fe20007f5e0ff */
[----:B------:R-:W-:-:S03]  /*46b00*/  VIADD R72, R71, UR6 ;  /* 0x0000000647487c36 */ /* 0x000fc60008000000 */
[----:B------:R-:W-:Y:S02]  /*46b10*/  LEA.HI.X.SX32 R71, R71, R2, 0x1, P2 ;  /* 0x0000000247477211 */ /* 0x000fe400010f0eff */
[----:B------:R-:W-:Y:S02]  /*46b20*/  SHF.R.S32.HI R69, RZ, 0x8, R69 ;  /* 0x00000008ff457819 */ /* 0x000fe40000011445 */
[----:B------:R-:W-:-:S03]  /*46b30*/  IADD3 R68, P2, PT, R72, R3, RZ ;  /* 0x0000000348447210 */ /* 0x000fc60007f5e0ff */
[----:B------:R3:W-:Y:S02]  /*46b40*/  @P6 STG.E.U8 desc[UR42][R70.64], R69 ;  /* 0x0000004546006986 */ /* 0x0007e4000c10112a */
[----:B---3--:R-:W-:Y:S02]  /*46b50*/  LEA.HI.X.SX32 R69, R72, R2, 0x1, P2 ;  /* 0x0000000248457211 */ /* 0x008fe400010f0eff */
[----:B------:R-:W-:-:S03]  /*46b60*/  PRMT R70, R74, 0x9910, RZ ;  /* 0x000099104a467816 */ /* 0x000fc600000000ff */
[----:B------:R3:W-:Y:S02]  /*46b70*/  @P1 STG.E.U8 desc[UR42][R68.64], R74 ;  /* 0x0000004a44001986 */ /* 0x0007e4000c10112a */
[----:B---3--:R-:W-:Y:S02]  /*46b80*/  F2FP.SATFINITE.E4M3.F32.PACK_AB_MERGE_C R74, R23, R22, RZ ;  /* 0x00000016174a723e */ /* 0x008fe400048070ff */
[----:B------:R-:W3:Y:S04]  /*46b90*/  LDL.LU R22, [R1+0x460] ;  /* 0x0004600001167983 */ /* 0x000ee80000300800 */
[----:B------:R-:W3:Y:S01]  /*46ba0*/  LDL.LU R23, [R1+0x464] ;  /* 0x0004640001177983 */ /* 0x000ee20000300800 */
[----:B------:R-:W-:Y:S02]  /*46bb0*/  VIADD R71, R72, UR6 ;  /* 0x0000000648477c36 */ /* 0x000fe40008000000 */
[----:B------:R-:W-:-:S03]  /*46bc0*/  IMAD.MOV.U32 R72, RZ, RZ, R70 ;  /* 0x000000ffff487224 */ /* 0x000fc600078e0046 */
[CC--:B------:R-:W-:Y:S02]  /*46bd0*/  IADD3 R68, P1, PT, R71.reuse, R3.reuse, RZ ;  /* 0x0000000347447210 */ /* 0x0c0fe40007f3e0ff */
[----:B------:R-:W-:Y:S02]  /*46be0*/  SHF.R.S32.HI R72, RZ, 0x8, R72 ;  /* 0x00000008ff487819 */ /* 0x000fe40000011448 */
[C---:B------:R-:W-:Y:S01]  /*46bf0*/  LEA.HI.X.SX32 R69, R71.reuse, R2, 0x1, P1 ;  /* 0x0000000247457211 */ /* 0x040fe200008f0eff */
[----:B------:R-:W-:Y:S02]  /*46c00*/  VIADD R70, R0, 0x97 ;  /* 0x0000009700467836 */ /* 0x000fe40000000000 */
[----:B------:R-:W-:Y:S02]  /*46c10*/  VIADD R71, R71, UR6 ;  /* 0x0000000647477c36 */ /* 0x000fe40008000000 */
[----:B------:R4:W-:Y:S01]  /*46c20*/  @P3 STG.E.U8 desc[UR42][R68.64], R72 ;  /* 0x0000004844003986 */ /* 0x0009e2000c10112a */
[----:B------:R-:W-:Y:S01]  /*46c30*/  ISETP.LT.AND P1, PT, R70, UR10, !P0 ;  /* 0x0000000a46007c0c */ /* 0x000fe2000c721270 */
[C---:B------:R-:W-:Y:S01]  /*46c40*/  VIADD R70, R0.reuse, 0x99 ;  /* 0x0000009900467836 */ /* 0x040fe20000000000 */
[----:B------:R-:W-:Y:S01]  /*46c50*/  ISETP.LT.AND P2, PT, R73, UR9, !P0 ;  /* 0x0000000949007c0c */ /* 0x000fe2000c741270 */
[C---:B----4-:R-:W-:Y:S01]  /*46c60*/  VIADD R69, R0.reuse, 0x98 ;  /* 0x0000009800457836 */ /* 0x050fe20000000000 */
[----:B------:R-:W-:Y:S01]  /*46c70*/  IADD3 R68, P6, PT, R71, R3, RZ ;  /* 0x0000000347447210 */ /* 0x000fe20007fde0ff */
[----:B------:R-:W-:Y:S01]  /*46c80*/  VIADD R73, R0, 0x9a ;  /* 0x0000009a00497836 */ /* 0x000fe20000000000 */
[----:B------:R-:W-:Y:S01]  /*46c90*/  F2FP.SATFINITE.E4M3.F32.PACK_AB_MERGE_C R75, R17, R16, RZ ;  /* 0x00000010114b723e */ /* 0x000fe200048070ff */
[----:B------:R-:W4:Y:S01]  /*46ca0*/  LDCU UR10, c[0x0][0x39c] ;  /* 0x00007380ff0a77ac */ /* 0x000f220008000800 */
[----:B------:R-:W-:-:S02]  /*46cb0*/  ISETP.LT.AND P3, PT, R69, UR7, !P0 ;  /* 0x0000000745007c0c */ /* 0x000fc4000c761270 */
[----:B------:R-:W-:Y:S01]  /*46cc0*/  LEA.HI.X.SX32 R69, R71, R2, 0x1, P6 ;  /* 0x0000000247457211 */ /* 0x000fe200030f0eff */
[----:B------:R-:W0:Y:S01]  /*46cd0*/  LDCU UR9, c[0x0][0x39c] ;  /* 0x00007380ff0977ac */ /* 0x000e220008000800 */
[----:B------:R-:W-:Y:S02]  /*46ce0*/  ISETP.LT.AND P6, PT, R70, UR11, !P0 ;  /* 0x0000000b46007c0c */ /* 0x000fe4000c7c1270 */
[----:B--2---:R-:W-:Y:S01]  /*46cf0*/  F2FP.SATFINITE.E4M3.F32.PACK_AB_MERGE_C R70, R25, R24, RZ ;  /* 0x000000181946723e */ /* 0x004fe200048070ff */
[----:B------:R-:W-:Y:S01]  /*46d00*/  VIADD R71, R71, UR6 ;  /* 0x0000000647477c36 */ /* 0x000fe20008000000 */
[----:B------:R-:W2:Y:S02]  /*46d10*/  LDCU UR7, c[0x0][0x39c] ;  /* 0x00007380ff0777ac */ /* 0x000ea40008000800 */
[----:B------:R-:W-:Y:S01]  /*46d20*/  PRMT R72, R70, 0x9910, RZ ;  /* 0x0000991046487816 */ /* 0x000fe200000000ff */
[----:B------:R0:W-:Y:S01]  /*46d30*/  @P4 STG.E.U8 desc[UR42][R68.64], R70 ;  /* 0x0000004644004986 */ /* 0x0001e2000c10112a */
[----:B------:R-:W-:Y:S01]  /*46d40*/  F2FP.SATFINITE.E4M3.F32.PACK_AB_MERGE_C R77, R15, R14, RZ ;  /* 0x0000000e0f4d723e */ /* 0x000fe200048070ff */
[C---:B------:R-:W-:Y:S01]  /*46d50*/  VIADD R78, R0.reuse, 0xac ;  /* 0x000000ac004e7836 */ /* 0x040fe20000000000 */
[----:B------:R-:W-:Y:S01]  /*46d60*/  F2FP.SATFINITE.E4M3.F32.PACK_AB_MERGE_C R81, R13, R12, RZ ;  /* 0x0000000c0d51723e */ /* 0x000fe200048070ff */
[C---:B------:R-:W-:Y:S01]  /*46d70*/  VIADD R82, R0.reuse, 0xae ;  /* 0x000000ae00527836 */ /* 0x040fe20000000000 */
[----:B------:R-:W-:Y:S01]  /*46d80*/  F2FP.SATFINITE.E4M3.F32.PACK_AB_MERGE_C R90, R9, R8, RZ ;  /* 0x00000008095a723e */ /* 0x000fe200048070ff */
[----:B------:R-:W-:Y:S01]  /*46d90*/  VIADD R88, R0, 0xb0 ;  /* 0x000000b000587836 */ /* 0x000fe20000000000 */
[----:B------:R-:W-:Y:S01]  /*46da0*/  F2FP.SATFINITE.E4M3.F32.PACK_AB_MERGE_C R4, R5, R4, RZ ;  /* 0x000000040504723e */ /* 0x000fe200048070ff */
[----:B------:R-:W1:Y:S01]  /*46db0*/  LDCU UR11, c[0x0][0x39c] ;  /* 0x00007380ff0b77ac */ /* 0x000e620008000800 */
[----:B0-----:R-:W-:Y:S01]  /*46dc0*/  IMAD.MOV.U32 R69, RZ, RZ, R72 ;  /* 0x000000ffff457224 */ /* 0x001fe200078e0048 */
[C---:B------:R-:W-:Y:S01]  /*46dd0*/  IADD3 R70, P4, PT, R71.reuse, R3, RZ ;  /* 0x0000000347467210 */ /* 0x040fe20007f9e0ff */
[----:B------:R-:W-:-:S03]  /*46de0*/  VIADD R72, R71, UR6 ;  /* 0x0000000647487c36 */ /* 0x000fc60008000000 */
[----:B------:R-:W-:Y:S02]  /*46df0*/  LEA.HI.X.SX32 R71, R71, R2, 0x1, P4 ;  /* 0x0000000247477211 */ /* 0x000fe400020f0eff */
[----:B------:R-:W-:Y:S02]  /*46e00*/  SHF.R.S32.HI R69, RZ, 0x8, R69 ;  /* 0x00000008ff457819 */ /* 0x000fe40000011445 */
[----:B------:R-:W-:-:S03]  /*46e10*/  IADD3 R68, P4, PT, R72, R3, RZ ;  /* 0x0000000348447210 */ /* 0x000fc60007f9e0ff */
[----:B------:R0:W-:Y:S02]  /*46e20*/  @P5 STG.E.U8 desc[UR42][R70.64], R69 ;  /* 0x0000004546005986 */ /* 0x0001e4000c10112a */
[C---:B0-----:R-:W-:Y:S01]  /*46e30*/  LEA.HI.X.SX32 R69, R72.reuse, R2, 0x1, P4 ;  /* 0x0000000248457211 */ /* 0x041fe200020f0eff */
[----:B------:R-:W-:Y:S01]  /*46e40*/  VIADD R71, R72, UR6 ;  /* 0x0000000648477c36 */ /* 0x000fe20008000000 */
[----:B------:R-:W-:-:S03]  /*46e50*/  PRMT R70, R74, 0x9910, RZ ;  /* 0x000099104a467816 */ /* 0x000fc600000000ff */
[----:B------:R0:W-:Y:S02]  /*46e60*/  @P2 STG.E.U8 desc[UR42][R68.64], R74 ;  /* 0x0000004a44002986 */ /* 0x0001e4000c10112a */
        /* <DEDUP_REMOVED lines=9> */
[----:B-1----:R-:W-:Y:S02]  /*46f00*/  ISETP.LT.AND P2, PT, R70, UR4, !P0 ;  /* 0x0000000446007c0c */ /* 0x002fe4000c741270 */
[----:B------:R0:W-:Y:S01]  /*46f10*/  @P1 STG.E.U8 desc[UR42][R68.64], R72 ;  /* 0x0000004844001986 */ /* 0x0001e2000c10112a */
[C---:B------:R-:W-:Y:S01]  /*46f20*/  VIADD R70, R0.reuse, 0x9d ;  /* 0x0000009d00467836 */ /* 0x040fe20000000000 */
[----:B------:R-:W-:Y:S01]  /*46f30*/  ISETP.LT.AND P4, PT, R73, UR8, !P0 ;  /* 0x0000000849007c0c */ /* 0x000fe2000c781270 */
[----:B------:R-:W1:Y:S01]  /*46f40*/  LDCU UR4, c[0x0][0x39c] ;  /* 0x00007380ff0477ac */ /* 0x000e620008000800 */
[C---:B0-----:R-:W-:Y:S01]  /*46f50*/  VIADD R69, R0.reuse, 0x9c ;  /* 0x0000009c00457836 */ /* 0x041fe20000000000 */
[----:B------:R-:W-:Y:S01]  /*46f60*/  IADD3 R68, P5, PT, R71, R3, RZ ;  /* 0x0000000347447210 */ /* 0x000fe20007fbe0ff */
[----:B------:R-:W-:Y:S01]  /*46f70*/  VIADD R73, R0, 0x9e ;  /* 0x0000009e00497836 */ /* 0x000fe20000000000 */
[----:B------:R-:W0:Y:S02]  /*46f80*/  LDCU UR8, c[0x0][0x39c] ;  /* 0x00007380ff0877ac */ /* 0x000e240008000800 */
[----:B------:R-:W-:-:S02]  /*46f90*/  ISETP.LT.AND P1, PT, R69, UR12, !P0 ;  /* 0x0000000c45007c0c */ /* 0x000fc4000c721270 */
[C---:B------:R-:W-:Y:S01]  /*46fa0*/  LEA.HI.X.SX32 R69, R71.reuse, R2, 0x1, P5 ;  /* 0x0000000247457211 */ /* 0x040fe200028f0eff */
[----:B------:R-:W0:Y:S01]  /*46fb0*/  LDCU UR12, c[0x0][0x39c] ;  /* 0x00007380ff0c77ac */ /* 0x000e220008000800 */
[----:B------:R-:W-:Y:S01]  /*46fc0*/  ISETP.LT.AND P5, PT, R70, UR13, !P0 ;  /* 0x0000000d46007c0c */ /* 0x000fe2000c7a1270 */
[----:B------:R-:W-:Y:S01]  /*46fd0*/  VIADD R71, R71, UR6 ;  /* 0x0000000647477c36 */ /* 0x000fe20008000000 */
[----:B------:R-:W-:Y:S01]  /*46fe0*/  PRMT R79, R77, 0x9910, RZ ;  /* 0x000099104d4f7816 */ /* 0x000fe200000000ff */
[----:B------:R-:W0:Y:S01]  /*46ff0*/  LDCU UR13, c[0x0][0x3b8] ;  /* 0x00007700ff0d77ac */ /* 0x000e220008000800 */
        /* <DEDUP_REMOVED lines=15> */
[----:B------:R-:W3:Y:S04]  /*470f0*/  LDL.LU R19, [R1+0x484] ;  /* 0x0004840001137983 */ /* 0x000ee80000300800 */
[----:B------:R-:W3:Y:S04]  /*47100*/  LDL.LU R16, [R1+0x490] ;  /* 0x0004900001107983 */ /* 0x000ee80000300800 */
[----:B------:R-:W3:Y:S01]  /*47110*/  LDL.LU R17, [R1+0x494] ;  /* 0x0004940001117983 */ /* 0x000ee20000300800 */
[----:B------:R-:W-:-:S02]  /*47120*/  VIADD R71, R72, UR6 ;  /* 0x0000000648477c36 */ /* 0x000fc40008000000 */
        /* <DEDUP_REMOVED lines=10> */
[C---:B0-----:R-:W-:Y:S01]  /*471d0*/  VIADD R69, R0.reuse, 0xa0 ;  /* 0x000000a000457836 */ /* 0x041fe20000000000 */
[----:B------:R-:W-:Y:S01]  /*471e0*/  IADD3 R68, P6, PT, R71, R3, RZ ;  /* 0x0000000347447210 */ /* 0x000fe20007fde0ff */
[----:B------:R-:W-:Y:S01]  /*471f0*/  VIADD R73, R0, 0xa2 ;  /* 0x000000a200497836 */ /* 0x000fe20000000000 */
[----:B------:R-:W-:Y:S01]  /*47200*/  PRMT R84, R81, 0x9910, RZ ;  /* 0x0000991051547816 */ /* 0x000fe200000000ff */
[----:B------:R-:W0:Y:S01]  /*47210*/  LDCU UR14, c[0x0][0x39c] ;  /* 0x00007380ff0e77ac */ /* 0x000e220008000800 */
[----:B------:R-:W-:-:S02]  /*47220*/  ISETP.LT.AND P2, PT, R69, UR15, !P0 ;  /* 0x0000000f45007c0c */ /* 0x000fc4000c741270 */
[----:B------:R-:W-:Y:S01]  /*47230*/  LEA.HI.X.SX32 R69, R71, R2, 0x1, P6 ;  /* 0x0000000247457211 */ /* 0x000fe200030f0eff */
[----:B------:R-:W0:Y:S01]  /*47240*/  LDCU UR15, c[0x0][0x39c] ;  /* 0x00007380ff0f77ac */ /* 0x000e220008000800 */
[----:B----4-:R-:W-:Y:S02]  /*47250*/  ISETP.LT.AND P6, PT, R70, UR10, !P0 ;  /* 0x0000000a46007c0c */ /* 0x010fe4000c7c1270 */
[----:B--2---:R-:W-:Y:S01]  /*47260*/  F2FP.SATFINITE.E4M3.F32.PACK_AB_MERGE_C R70, R21, R20, RZ ;  /* 0x000000141546723e */ /* 0x004fe200048070ff */
[----:B------:R-:W-:Y:S01]  /*47270*/  VIADD R71, R71, UR6 ;  /* 0x0000000647477c36 */ /* 0x000fe20008000000 */
[----:B------:R-:W-:Y:S01]  /*47280*/  SHF.R.S32.HI R84, RZ, 0x8, R84 ;  /* 0x00000008ff547819 */ /* 0x000fe20000011454 */
[----:B------:R-:W2:Y:S01]  /*47290*/  LDCU UR9, c[0x0][0x39c] ;  /* 0x00007380ff0977ac */ /* 0x000ea20008000800 */
[----:B------:R-:W-:Y:S01]  /*472a0*/  PRMT R72, R70, 0x9910, RZ ;  /* 0x0000991046487816 */ /* 0x000fe200000000ff */
[----:B------:R4:W-:Y:S01]  /*472b0*/  @P1 STG.E.U8 desc[UR42][R68.64], R70 ;  /* 0x0000004644001986 */ /* 0x0009e2000c10112a */
[----:B------:R-:W-:Y:S01]  /*472c0*/  PRMT R93, R90, 0x9910, RZ ;  /* 0x000099105a5d7816 */ /* 0x000fe200000000ff */
[----:B------:R-:W0:Y:S02]  /*472d0*/  LDCU UR10, c[0x0][0x3b8] ;  /* 0x00007700ff0a77ac */ /* 0x000e240008000800 */
        /* <DEDUP_REMOVED lines=9> */
[----:B------:R-:W-:-:S03]  /*47370*/  PRMT R70, R74, 0x9910, RZ ;  /* 0x000099104a467816 */ /* 0x000fc600000000ff */
[----:B------:R4:W-:Y:S02]  /*47380*/  @P3 STG.E.U8 desc[UR42][R68.64], R74 ;  /* 0x0000004a44003986 */ /* 0x0009e4000c10112a */
[----:B------:R-:W-:Y:S02]  /*47390*/  IMAD.MOV.U32 R72, RZ, RZ, R70 ;  /* 0x000000ffff487224 */ /* 0x000fe400078e0046 */
[----:B------:R-:W-:-:S03]  /*473a0*/  VIADD R70, R0, 0xa3 ;  /* 0x000000a300467836 */ /* 0x000fc60000000000 */
[----:B------:R-:W-:Y:S02]  /*473b0*/  SHF.R.S32.HI R72, RZ, 0x8, R72 ;  /* 0x00000008ff487819 */ /* 0x000fe40000011448 */
[----:B----4-:R-:W-:-:S04]  /*473c0*/  IADD3 R68, P3, PT, R71, R3, RZ ;  /* 0x0000000347447210 */ /* 0x010fc80007f7e0ff */
[C---:B------:R-:W-:Y:S01]  /*473d0*/  LEA.HI.X.SX32 R69, R71.reuse, R2, 0x1, P3 ;  /* 0x0000000247457211 */ /* 0x040fe200018f0eff */
[----:B------:R-:W-:Y:S01]  /*473e0*/  VIADD R71, R71, UR6 ;  /* 0x0000000647477c36 */ /* 0x000fe20008000000 */
[----:B------:R-:W-:-:S03]  /*473f0*/  ISETP.LT.AND P3, PT, R70, UR7, !P0 ;  /* 0x0000000746007c0c */ /* 0x000fc6000c761270 */
[----:B------:R4:W-:Y:S01]  /*47400*/  @P4 STG.E.U8 desc[UR42][R68.64], R72 ;  /* 0x0000004844004986 */ /* 0x0009e2000c10112a */
[C---:B------:R-:W-:Y:S01]  /*47410*/  VIADD R70, R0.reuse, 0xa5 ;  /* 0x000000a500467836 */ /* 0x040fe20000000000 */
[----:B------:R-:W-:Y:S01]  /*47420*/  ISETP.LT.AND P1, PT, R73, UR16, !P0 ;  /* 0x0000001049007c0c */ /* 0x000fe2000c721270 */
[----:B------:R-:W0:Y:S01]  /*47430*/  LDCU UR7, c[0x0][0x3b8] ;  /* 0x00007700ff0777ac */ /* 0x000e220008000800 */
[C---:B----4-:R-:W-:Y:S01]  /*47440*/  VIADD R69, R0.reuse, 0xa4 ;  /* 0x000000a400457836 */ /* 0x050fe20000000000 */
[----:B------:R-:W-:Y:S01]  /*47450*/  IADD3 R68, P5, PT, R71, R3, RZ ;  /* 0x0000000347447210 */ /* 0x000fe20007fbe0ff */
[----:B------:R-:W-:Y:S01]  /*47460*/  VIADD R73, R0, 0xa6 ;  /* 0x000000a600497836 */ /* 0x000fe20000000000 */
[----:B------:R-:W-:Y:S01]  /*47470*/  SHF.R.S32.HI R93, RZ, 0x8, R93 ;  /* 0x00000008ff5d7819 */ /* 0x000fe2000001145d */
[----:B------:R-:W4:Y:S01]  /*47480*/  LDCU UR16, c[0x0][0x39c] ;  /* 0x00007380ff1077ac */ /* 0x000f220008000800 */
[----:B------:R-:W-:Y:S02]  /*47490*/  ISETP.LT.AND P4, PT, R69, UR17, !P0 ;  /* 0x0000001145007c0c */ /* 0x000fe4000c781270 */
[C---:B------:R-:W-:Y:S01]  /*474a0*/  LEA.HI.X.SX32 R69, R71.reuse, R2, 0x1, P5 ;  /* 0x0000000247457211 */ /* 0x040fe200028f0eff */
[----:B------:R-:W0:Y:S01]  /*474b0*/  LDCU UR17, c[0x0][0x3b8] ;  /* 0x00007700ff1177ac */ /* 0x000e220008000800 */
[----:B------:R-:W-:Y:S01]  /*474c0*/  ISETP.LT.AND P5, PT, R70, UR18, !P0 ;  /* 0x0000001246007c0c */ /* 0x000fe2000c7a1270 */
[----:B------:R-:W-:Y:S01]  /*474d0*/  VIADD R71, R71, UR6 ;  /* 0x0000000647477c36 */ /* 0x000fe20008000000 */
[----:B-----5:R-:W-:Y:S01]  /*474e0*/  F2FP.SATFINITE.E4M3.F32.PACK_AB_MERGE_C R6, R7, R6, RZ ;  /* 0x000000060706723e */ /* 0x020fe200048070ff */
[----:B------:R-:W5:Y:S02]  /*474f0*/  LDCU UR18, c[0x0][0x3b8] ;  /* 0x00007700ff1277ac */ /* 0x000f640008000800 */
[----:B------:R-:W-:Y:S01]  /*47500*/  VIADD R72, R71, UR6 ;  /* 0x0000000647487c36 */ /* 0x000fe20008000000 */
[----:B---3--:R-:W-:-:S04]  /*47510*/  F2FP.SATFINITE.E4M3.F32.PACK_AB_MERGE_C R70, R19, R18, RZ ;  /* 0x000000121346723e */ /* 0x008fc800048070ff */
[----:B------:R-:W-:Y:S01]  /*47520*/  PRMT R74, R70, 0x9910, RZ ;  /* 0x00009910464a7816 */ /* 0x000fe200000000ff */
[----:B------:R3:W-:Y:S03]  /*47530*/  @P2 STG.E.U8 desc[UR42][R68.64], R70 ;  /* 0x0000004644002986 */ /* 0x0007e6000c10112a */
[----:B------:R-:W-:Y:S02]  /*47540*/  SHF.R.S32.HI R74, RZ, 0x8, R74 ;  /* 0x00000008ff4a7819 */ /* 0x000fe4000001144a */
[----:B---3--:R-:W-:-:S04]  /*47550*/  IADD3 R70, P2, PT, R71, R3, RZ ;  /* 0x0000000347467210 */ /* 0x008fc80007f5e0ff */
[----:B------:R-:W-:Y:S02]  /*47560*/  LEA.HI.X.SX32 R71, R71, R2, 0x1, P2 ;  /* 0x0000000247477211 */ /* 0x000fe400010f0eff */
[----:B------:R-:W-:-:S04]  /*47570*/  IADD3 R68, P2, PT, R72, R3, RZ ;  /* 0x0000000348447210 */ /* 0x000fc80007f5e0ff */
[C---:B------:R-:W-:Y:S01]  /*47580*/  LEA.HI.X.SX32 R69, R72.reuse, R2, 0x1, P2 ;  /* 0x0000000248457211 */ /* 0x040fe200010f0eff */
[----:B------:R3:W-:Y:S04]  /*47590*/  @P6 STG.E.U8 desc[UR42][R70.64], R74 ;  /* 0x0000004a46006986 */ /* 0x0007e8000c10112a */
[----:B------:R0:W-:Y:S01]  /*475a0*/  @P1 STG.E.U8 desc[UR42][R68.64], R75 ;  /* 0x0000004b44001986 */ /* 0x0001e2000c10112a */
[----:B---3--:R-:W-:Y:S01]  /*475b0*/  VIADD R70, R72, UR6 ;  /* 0x0000000648467c36 */ /* 0x008fe20008000000 */
[----:B------:R-:W-:Y:S01]  /*475c0*/  PRMT R72, R75, 0x9910, RZ ;  /* 0x000099104b487816 */ /* 0x000fe200000000ff */
[----:B0-----:R-:W-:-:S03]  /*475d0*/  VIADD R69, R0, 0xa7 ;  /* 0x000000a700457836 */ /* 0x001fc60000000000 */
[----:B------:R-:W-:Y:S01]  /*475e0*/  IADD3 R68, P6, PT, R70, R3, RZ ;  /* 0x0000000346447210 */ /* 0x000fe20007fde0ff */
[----:B------:R-:W-:Y:S01]  /*475f0*/  VIADD R71, R0, 0xa8 ;  /* 0x000000a800477836 */ /* 0x000fe20000000000 */
[----:B------:R-:W-:Y:S02]  /*47600*/  SHF.R.S32.HI R72, RZ, 0x8, R72 ;  /* 0x00000008ff487819 */ /* 0x000fe40000011448 */
[----:B------:R-:W-:Y:S01]  /*47610*/  ISETP.LT.AND P1, PT, R69, UR8, !P0 ;  /* 0x0000000845007c0c */ /* 0x000fe2000c721270 */
[----:B------:R-:W0:Y:S01]  /*47620*/  LDCU UR8, c[0x0][0x3b8] ;  /* 0x00007700ff0877ac */ /* 0x000e220008000800 */
[C---:B------:R-:W-:Y:S01]  /*47630*/  LEA.HI.X.SX32 R69, R70.reuse, R2, 0x1, P6 ;  /* 0x0000000246457211 */ /* 0x040fe200030f0eff */
[----:B------:R-:W-:-:S04]  /*47640*/  VIADD R70, R70, UR6 ;  /* 0x0000000646467c36 */ /* 0x000fc80008000000 */
[----:B------:R3:W-:Y:S01]  /*47650*/  @P3 STG.E.U8 desc[UR42][R68.64], R72 ;  /* 0x0000004844003986 */ /* 0x0007e2000c10112a */
[----:B------:R-:W-:Y:S01]  /*47660*/  ISETP.LT.AND P3, PT, R71, UR21, !P0 ;  /* 0x0000001547007c0c */ /* 0x000fe2000c761270 */
[----:B------:R-:W-:Y:S01]  /*47670*/  VIADD R71, R0, 0xa9 ;  /* 0x000000a900477836 */ /* 0x000fe20000000000 */
[----:B------:R-:W-:Y:S02]  /*47680*/  ISETP.LT.AND P2, PT, R73, UR19, !P0 ;  /* 0x0000001349007c0c */ /* 0x000fe4000c741270 */
[-C--:B---3--:R-:W-:Y:S02]  /*47690*/  IADD3 R68, P6, PT, R70, R3.reuse, RZ ;  /* 0x0000000346447210 */ /* 0x088fe40007fde0ff */
[----:B------:R-:W-:Y:S01]  /*476a0*/  F2FP.SATFINITE.E4M3.F32.PACK_AB_MERGE_C R72, R17, R16, RZ ;  /* 0x000000101148723e */ /* 0x000fe200048070ff */
[----:B------:R-:W-:Y:S01]  /*476b0*/  VIADD R73, R0, 0xaa ;  /* 0x000000aa00497836 */ /* 0x000fe20000000000 */
[C---:B------:R-:W-:Y:S01]  /*476c0*/  LEA.HI.X.SX32 R69, R70.reuse, R2, 0x1, P6 ;  /* 0x0000000246457211 */ /* 0x040fe200030f0eff */
[----:B------:R-:W3:Y:S01]  /*476d0*/  LDCU UR19, c[0x0][0x3b8] ;  /* 0x00007700ff1377ac */ /* 0x000ee20008000800 */
[----:B------:R-:W-:Y:S01]  /*476e0*/  ISETP.LT.AND P6, PT, R71, UR22, !P0 ;  /* 0x0000001647007c0c */ /* 0x000fe2000c7c1270 */
[----:B------:R-:W-:Y:S01]  /*476f0*/  VIADD R71, R70, UR6 ;  /* 0x0000000646477c36 */ /* 0x000fe20008000000 */
[----:B------:R-:W-:Y:S01]  /*47700*/  PRMT R75, R72, 0x9910, RZ ;  /* 0x00009910484b7816 */ /* 0x000fe200000000ff */
[----:B------:R0:W-:Y:S01]  /*47710*/  @P4 STG.E.U8 desc[UR42][R68.64], R72 ;  /* 0x0000004844004986 */ /* 0x0001e2000c10112a */
[----:B------:R-:W1:Y:S01]  /*47720*/  LDCU UR22, c[0x0][0x3b8] ;  /* 0x00007700ff1677ac */ /* 0x000e620008000800 */
[C---:B------:R-:W-:Y:S01]  /*47730*/  VIADD R70, R71.reuse, UR6 ;  /* 0x0000000647467c36 */ /* 0x040fe20008000000 */
[----:B------:R-:W-:Y:S01]  /*47740*/  SHF.R.S32.HI R75, RZ, 0x8, R75 ;  /* 0x00000008ff4b7819 */ /* 0x000fe2000001144b */
[----:B------:R-:W1:Y:S01]  /*47750*/  LDCU UR21, c[0x0][0x3b8] ;  /* 0x00007700ff1577ac */ /* 0x000e620008000800 */
[----:B0-----:R-:W-:-:S04]  /*47760*/  IADD3 R68, P4, PT, R71, R3, RZ ;  /* 0x0000000347447210 */ /* 0x001fc80007f9e0ff */
[----:B------:R-:W-:-:S05]  /*47770*/  LEA.HI.X.SX32 R69, R71, R2, 0x1, P4 ;  /* 0x0000000247457211 */ /* 0x000fca00020f0eff */
[----:B------:R0:W-:Y:S01]  /*47780*/  @P5 STG.E.U8 desc[UR42][R68.64], R75 ;  /* 0x0000004b44005986 */ /* 0x0001e2000c10112a */
[C---:B------:R-:W-:Y:S01]  /*47790*/  VIADD R72, R70.reuse, UR6 ;  /* 0x0000000646487c36 */ /* 0x040fe20008000000 */
[----:B0-----:R-:W-:-:S04]  /*477a0*/  IADD3 R68, P5, PT, R70, R3, RZ ;  /* 0x0000000346447210 */ /* 0x001fc80007fbe0ff */
[----:B------:R-:W-:-:S05]  /*477b0*/  LEA.HI.X.SX32 R69, R70, R2, 0x1, P5 ;  /* 0x0000000246457211 */ /* 0x000fca00028f0eff */
[----:B------:R0:W-:Y:S01]  /*477c0*/  @P2 STG.E.U8 desc[UR42][R68.64], R77 ;  /* 0x0000004d44002986 */ /* 0x0001e2000c10112a */
[C---:B------:R-:W-:Y:S01]  /*477d0*/  VIADD R71, R72.reuse, UR6 ;  /* 0x0000000648477c36 */ /* 0x040fe20008000000 */
[----:B0-----:R-:W-:-:S04]  /*477e0*/  IADD3 R68, P2, PT, R72, R3, RZ ;  /* 0x0000000348447210 */ /* 0x001fc80007f5e0ff */
[----:B------:R-:W-:Y:S02]  /*477f0*/  LEA.HI.X.SX32 R69, R72, R2, 0x1, P2 ;  /* 0x0000000248457211 */ /* 0x000fe400010f0eff */
[----:B------:R-:W-:-:S05]  /*47800*/  SHF.R.S32.HI R72, RZ, 0x8, R79 ;  /* 0x00000008ff487819 */ /* 0x000fca000001144f */
[----:B------:R0:W-:Y:S01]  /*47810*/  @P1 STG.E.U8 desc[UR42][R68.64], R72 ;  /* 0x0000004844001986 */ /* 0x0001e2000c10112a */
[C---:B------:R-:W-:Y:S01]  /*47820*/  VIADD R74, R71.reuse, UR6 ;  /* 0x00000006474a7c36 */ /* 0x040fe20008000000 */
[----:B0-----:R-:W-:-:S04]  /*47830*/  IADD3 R68, P1, PT, R71, R3, RZ ;  /* 0x0000000347447210 */ /* 0x001fc80007f3e0ff */
[----:B------:R-:W-:-:S05]  /*47840*/  LEA.HI.X.SX32 R69, R71, R2, 0x1, P1 ;  /* 0x0000000247457211 */ /* 0x000fca00008f0eff */
[----:B------:R0:W-:Y:S01]  /*47850*/  @P3 STG.E.U8 desc[UR42][R68.64], R81 ;  /* 0x0000005144003986 */ /* 0x0001e2000c10112a */
[----:B------:R-:W-:Y:S01]  /*47860*/  ISETP.LT.AND P4, PT, R73, UR23, !P0 ;  /* 0x0000001749007c0c */ /* 0x000fe2000c781270 */
[----:B------:R-:W-:Y:S02]  /*47870*/  VIADD R73, R74, UR6 ;  /* 0x000000064a497c36 */ /* 0x000fe40008000000 */
[----:B------:R-:W-:Y:S01]  /*47880*/  VIADD R75, R0, 0xab ;  /* 0x000000ab004b7836 */ /* 0x000fe20000000000 */
[----:B------:R-:W-:Y:S02]  /*47890*/  ISETP.LT.AND P2, PT, R78, UR12, !P0 ;  /* 0x0000000c4e007c0c */ /* 0x000fe4000c741270 */
[-C--:B0-----:R-:W-:Y:S01]  /*478a0*/  IADD3 R68, P3, PT, R74, R3.reuse, RZ ;  /* 0x000000034a447210 */ /* 0x081fe20007f7e0ff */
[----:B------:R-:W-:Y:S01]  /*478b0*/  VIADD R70, R73, UR6 ;  /* 0x0000000649467c36 */ /* 0x000fe20008000000 */
[----:B------:R-:W-:Y:S01]  /*478c0*/  ISETP.LT.AND P5, PT, R75, UR24, !P0 ;  /* 0x000000184b007c0c */ /* 0x000fe2000c7a1270 */
[----:B------:R-:W-:Y:S01]  /*478d0*/  VIADD R79, R0, 0xad ;  /* 0x000000ad004f7836 */ /* 0x000fe20000000000 */
[----:B------:R-:W-:Y:S01]  /*478e0*/  LEA.HI.X.SX32 R69, R74, R2, 0x1, P3 ;  /* 0x000000024a457211 */ /* 0x000fe200018f0eff */
[----:B------:R-:W-:Y:S01]  /*478f0*/  VIADD R76, R70, UR6 ;  /* 0x00000006464c7c36 */ /* 0x000fe20008000000 */
[----:B------:R-:W0:Y:S03]  /*47900*/  LDCU UR12, c[0x0][0x3b8] ;  /* 0x00007700ff0c77ac */ /* 0x000e260008000800 */
[----:B------:R1:W-:Y:S01]  /*47910*/  @P6 STG.E.U8 desc[UR42][R68.64], R84 ;  /* 0x0000005444006986 */ /* 0x0003e2000c10112a */
[----:B------:R-:W0:Y:S01]  /*47920*/  LDCU UR24, c[0x0][0x3b8] ;  /* 0x00007700ff1877ac */ /* 0x000e220008000800 */
[----:B------:R-:W0:Y:S01]  /*47930*/  LDCU UR23, c[0x0][0x3b8] ;  /* 0x00007700ff1777ac */ /* 0x000e220008000800 */
[----:B-1----:R-:W-:-:S04]  /*47940*/  IADD3 R68, P6, PT, R73, R3, RZ ;  /* 0x0000000349447210 */ /* 0x002fc80007fde0ff */
[----:B------:R-:W-:Y:S02]  /*47950*/  LEA.HI.X.SX32 R69, R73, R2, 0x1, P6 ;  /* 0x0000000249457211 */ /* 0x000fe400030f0eff */
[----:B------:R-:W-:-:S05]  /*47960*/  F2FP.SATFINITE.E4M3.F32.PACK_AB_MERGE_C R73, R11, R10, RZ ;  /* 0x0000000a0b49723e */ /* 0x000fca00048070ff */
[----:B------:R1:W-:Y:S01]  /*47970*/  @P4 STG.E.U8 desc[UR42][R68.64], R73 ;  /* 0x0000004944004986 */ /* 0x0003e2000c10112a */
[----:B------:R-:W-:Y:S02]  /*47980*/  PRMT R87, R73, 0x9910, RZ ;  /* 0x0000991049577816 */ /* 0x000fe400000000ff */
[----:B-1----:R-:W-:-:S04]  /*47990*/  IADD3 R68, P4, PT, R70, R3, RZ ;  /* 0x0000000346447210 */ /* 0x002fc80007f9e0ff */
[----:B------:R-:W-:Y:S02]  /*479a0*/  LEA.HI.X.SX32 R69, R70, R2, 0x1, P4 ;  /* 0x0000000246457211 */ /* 0x000fe400020f0eff */
[----:B------:R-:W-:-:S05]  /*479b0*/  SHF.R.S32.HI R70, RZ, 0x8, R87 ;  /* 0x00000008ff467819 */ /* 0x000fca0000011457 */
[----:B------:R1:W-:Y:S01]  /*479c0*/  @P5 STG.E.U8 desc[UR42][R68.64], R70 ;  /* 0x0000004644005986 */ /* 0x0003e2000c10112a */
[----:B------:R-:W-:Y:S01]  /*479d0*/  VIADD R75, R76, UR6 ;  /* 0x000000064c4b7c36 */ /* 0x000fe20008000000 */
[----:B------:R-:W-:Y:S02]  /*479e0*/  ISETP.LT.AND P1, PT, R79, UR25, !P0 ;  /* 0x000000194f007c0c */ /* 0x000fe4000c721270 */
[----:B------:R-:W-:Y:S02]  /*479f0*/  ISETP.LT.AND P3, PT, R82, UR26, !P0 ;  /* 0x0000001a52007c0c */ /* 0x000fe4000c761270 */
[----:B-1----:R-:W-:Y:S01]  /*47a00*/  IADD3 R68, P5, PT, R76, R3, RZ ;  /* 0x000000034c447210 */ /* 0x002fe20007fbe0ff */
[----:B------:R-:W-:Y:S02]  /*47a10*/  VIADD R77, R75, UR6 ;  /* 0x000000064b4d7c36 */ /* 0x000fe40008000000 */
[----:B------:R-:W-:Y:S01]  /*47a20*/  VIADD R84, R0, 0xaf ;  /* 0x000000af00547836 */ /* 0x000fe20000000000 */
[----:B------:R-:W-:-:S02]  /*47a30*/  LEA.HI.X.SX32 R69, R76, R2, 0x1, P5 ;  /* 0x000000024c457211 */ /* 0x000fc400028f0eff */
[----:B------:R-:W-:Y:S01]  /*47a40*/  ISETP.LT.AND P4, PT, R88, UR32, !P0 ;  /* 0x0000002058007c0c */ /* 0x000fe2000c781270 */
[----:B------:R-:W-:Y:S01]  /*47a50*/  VIADD R78, R77, UR6 ;  /* 0x000000064d4e7c36 */ /* 0x000fe20008000000 */
[----:B------:R-:W-:Y:S01]  /*47a60*/  ISETP.LT.AND P6, PT, R84, UR31, !P0 ;  /* 0x0000001f54007c0c */ /* 0x000fe2000c7c1270 */
[----:B------:R1:W-:Y:S01]  /*47a70*/  @P2 STG.E.U8 desc[UR42][R68.64], R90 ;  /* 0x0000005a44002986 */ /* 0x0003e2000c10112a */
[----:B------:R-:W-:Y:S01]  /*47a80*/  VIADD R70, R0, 0xb1 ;  /* 0x000000b100467836 */ /* 0x000fe20000000000 */
[----:B------:R-:W0:Y:S01]  /*47a90*/  LDCU UR31, c[0x0][0x39c] ;  /* 0x00007380ff1f77ac */ /* 0x000e220008000800 */
[----:B------:R-:W0:Y:S01]  /*47aa0*/  LDCU UR26, c[0x0][0x3b8] ;  /* 0x00007700ff1a77ac */ /* 0x000e220008000800 */
[----:B------:R-:W0:Y:S01]  /*47ab0*/  LDCU UR25, c[0x0][0x3b8] ;  /* 0x00007700ff1977ac */ /* 0x000e220008000800 */
[C---:B-1----:R-:W-:Y:S01]  /*47ac0*/  IADD3 R68, P2, PT, R75.reuse, R3, RZ ;  /* 0x000000034b447210 */ /* 0x042fe20007f5e0ff */
[----:B------:R-:W1:Y:S03]  /*47ad0*/  LDCU UR32, c[0x0][0x3b8] ;  /* 0x00007700ff2077ac */ /* 0x000e660008000800 */
[----:B------:R-:W-:-:S05]  /*47ae0*/  LEA.HI.X.SX32 R69, R75, R2, 0x1, P2 ;  /* 0x000000024b457211 */ /* 0x000fca00010f0eff */
[----:B------:R0:W-:Y:S02]  /*47af0*/  @P1 STG.E.U8 desc[UR42][R68.64], R93 ;  /* 0x0000005d44001986 */ /* 0x0001e4000c10112a */
[----:B0-----:R-:W-:-:S04]  /*47b00*/  IADD3 R68, P1, PT, R77, R3, RZ ;  /* 0x000000034d447210 */ /* 0x001fc80007f3e0ff */
[----:B------:R-:W-:-:S05]  /*47b10*/  LEA.HI.X.SX32 R69, R77, R2, 0x1, P1 ;  /* 0x000000024d457211 */ /* 0x000fca00008f0eff */
[----:B------:R0:W-:Y:S02]  /*47b20*/  @P3 STG.E.U8 desc[UR42][R68.64], R4 ;  /* 0x0000000444003986 */ /* 0x0001e4000c10112a */
[----:B0-----:R-:W-:Y:S02]  /*47b30*/  PRMT R69, R4, 0x9910, RZ ;  /* 0x0000991004457816 */ /* 0x001fe400000000ff */
[----:B------:R-:W-:-:S03]  /*47b40*/  IADD3 R68, P3, PT, R78, R3, RZ ;  /* 0x000000034e447210 */ /* 0x000fc60007f7e0ff */
[----:B------:R-:W-:Y:S01]  /*47b50*/  IMAD.MOV.U32 R4, RZ, RZ, R69 ;  /* 0x000000ffff047224 */ /* 0x000fe200078e0045 */
[----:B------:R-:W-:-:S04]  /*47b60*/  LEA.HI.X.SX32 R69, R78, R2, 0x1, P3 ;  /* 0x000000024e457211 */ /* 0x000fc800018f0eff */
[----:B------:R-:W-:-:S05]  /*47b70*/  SHF.R.S32.HI R4, RZ, 0x8, R4 ;  /* 0x00000008ff047819 */ /* 0x000fca0000011404 */
[----:B------:R0:W-:Y:S04]  /*47b80*/  @P6 STG.E.U8 desc[UR42][R68.64], R4 ;  /* 0x0000000444006986 */ /* 0x0001e8000c10112a */
[----:B0-----:R-:W2:Y:S04]  /*47b90*/  LDL.LU R4, [R1+0x4c8] ;  /* 0x0004c80001047983 */ /* 0x001ea80000300800 */
[----:B------:R-:W2:Y:S01]  /*47ba0*/  LDL.LU R5, [R1+0x4cc] ;  /* 0x0004cc0001057983 */ /* 0x000ea20000300800 */
[----:B------:R-:W-:Y:S01]  /*47bb0*/  VIADD R72, R78, UR6 ;  /* 0x000000064e487c36 */ /* 0x000fe20008000000 */
[----:B------:R-:W-:-:S02]  /*47bc0*/  ISETP.LT.AND P5, PT, R70, UR33, !P0 ;  /* 0x0000002146007c0c */ /* 0x000fc4000c7a1270 */
[----:B------:R-:W3:Y:S01]  /*47bd0*/  LDL.LU R11, [R1+0x4d0] ;  /* 0x0004d000010b7983 */ /* 0x000ee20000300800 */
[C---:B------:R-:W-:Y:S01]  /*47be0*/  VIADD R80, R72.reuse, UR6 ;  /* 0x0000000648507c36 */ /* 0x040fe20008000000 */
[----:B------:R-:W-:Y:S01]  /*47bf0*/  IADD3 R68, P6, PT, R72, R3, RZ ;  /* 0x0000000348447210 */ /* 0x000fe20007fde0ff */
[----:B------:R-:W-:Y:S01]  /*47c00*/  VIADD R70, R0, 0xb2 ;  /* 0x000000b200467836 */ /* 0x000fe20000000000 */
[----:B------:R-:W0:Y:S01]  /*47c10*/  LDCU UR33, c[0x0][0x3b8] ;  /* 0x00007700ff2177ac */ /* 0x000e220008000800 */
        /* <DEDUP_REMOVED lines=26> */
[----:B------:R-:W-:-:S03]  /*47dc0*/  LEA.HI.X.SX32 R69, R72, R2, 0x1, P6 ;  /* 0x0000000248457211 */ /* 0x000fc600030f0eff */
[----:B------:R-:W-:-:S04]  /*47dd0*/  VIADD R13, R8, UR6 ;  /* 0x00000006080d7c36 */ /* 0x000fc80008000000 */
[----:B------:R-:W-:Y:S01]  /*47de0*/  VIADD R72, R13, UR6 ;  /* 0x000000060d487c36 */ /* 0x000fe20008000000 */
[----:B------:R0:W-:Y:S03]  /*47df0*/  @P4 STG.E.U8 desc[UR42][R68.64], R6 ;  /* 0x0000000644004986 */ /* 0x0001e6000c10112a */
[----:B------:R-:W-:-:S04]  /*47e00*/  VIADD R12, R72, UR6 ;  /* 0x00000006480c7c36 */ /* 0x000fc80008000000 */
[----:B------:R-:W-:Y:S01]  /*47e10*/  VIADD R21, R12, UR6 ;  /* 0x000000060c157c36 */ /* 0x000fe20008000000 */
[----:B0-----:R-:W-:-:S03]  /*47e20*/  PRMT R69, R6, 0x9910, RZ ;  /* 0x0000991006457816 */ /* 0x001fc600000000ff */
[----:B------:R-:W-:Y:S01]  /*47e30*/  VIADD R20, R21, UR6 ;  /* 0x0000000615147c36 */ /* 0x000fe20008000000 */
[----:B------:R-:W-:Y:S01]  /*47e40*/  IADD3 R68, P4, PT, R80, R3, RZ ;  /* 0x0000000350447210 */ /* 0x000fe20007f9e0ff */
[----:B------:R-:W-:-:S03]  /*47e50*/  IMAD.MOV.U32 R6, RZ, RZ, R69 ;  /* 0x000000ffff067224 */ /* 0x000fc600078e0045 */
[----:B------:R-:W-:Y:S01]  /*47e60*/  LEA.HI.X.SX32 R69, R80, R2, 0x1, P4 ;  /* 0x0000000250457211 */ /* 0x000fe200020f0eff */
[----:B------:R-:W-:Y:S01]  /*47e70*/  VIADD R60, R20, UR6 ;  /* 0x00000006143c7c36 */ /* 0x000fe20008000000 */
[----:B------:R-:W-:-:S03]  /*47e80*/  SHF.R.S32.HI R80, RZ, 0x8, R6 ;  /* 0x00000008ff507819 */ /* 0x000fc60000011406 */
[----:B------:R-:W-:Y:S01]  /*47e90*/  VIADD R57, R60, UR6 ;  /* 0x000000063c397c36 */ /* 0x000fe20008000000 */
[----:B------:R-:W3:Y:S04]  /*47ea0*/  LDL.LU R6, [R1+0x4d4] ;  /* 0x0004d40001067983 */ /* 0x000ee80000300800 */
[----:B------:R0:W-:Y:S01]  /*47eb0*/  @P5 STG.E.U8 desc[UR42][R68.64], R80 ;  /* 0x0000005044005986 */ /* 0x0001e2000c10112a */
[----:B------:R-:W-:Y:S01]  /*47ec0*/  VIADD R56, R57, UR6 ;  /* 0x0000000639387c36 */ /* 0x000fe20008000000 */
[----:B0-----:R-:W-:-:S04]  /*47ed0*/  IADD3 R68, P5, PT, R79, R3, RZ ;  /* 0x000000034f447210 */ /* 0x001fc80007fbe0ff */
[----:B------:R-:W-:Y:S02]  /*47ee0*/  LEA.HI.X.SX32 R69, R79, R2, 0x1, P5 ;  /* 0x000000024f457211 */ /* 0x000fe400028f0eff */
[----:B--2---:R-:W-:Y:S01]  /*47ef0*/  F2FP.SATFINITE.E4M3.F32.PACK_AB_MERGE_C R79, R5, R4, RZ ;  /* 0x00000004054f723e */ /* 0x004fe200048070ff */
[----:B------:R-:W-:-:S05]  /*47f00*/  VIADD R4, R56, UR6 ;  /* 0x0000000638047c36 */ /* 0x000fca0008000000 */
[----:B------:R0:W-:Y:S02]  /*47f10*/  STL [R1+0x54c], R4 ;  /* 0x00054c0401007387 */ /* 0x0001e40000100800 */
[----:B0-----:R-:W-:-:S05]  /*47f20*/  VIADD R4, R4, UR6 ;  /* 0x0000000604047c36 */ /* 0x001fca0008000000 */
[----:B------:R0:W-:Y:S02]  /*47f30*/  STL [R1+0x540], R4 ;  /* 0x0005400401007387 */ /* 0x0001e40000100800 */
[----:B0-----:R-:W-:-:S05]  /*47f40*/  VIADD R4, R4, UR6 ;  /* 0x0000000604047c36 */ /* 0x001fca0008000000 */
[----:B------:R0:W-:Y:S02]  /*47f50*/  STL [R1+0x544], R4 ;  /* 0x0005440401007387 */ /* 0x0001e40000100800 */
[----:B0-----:R-:W-:-:S05]  /*47f60*/  VIADD R4, R4, UR6 ;  /* 0x0000000604047c36 */ /* 0x001fca0008000000 */
[----:B------:R0:W-:Y:S04]  /*47f70*/  STL [R1+0x53c], R4 ;  /* 0x00053c0401007387 */ /* 0x0001e80000100800 */
[----:B------:R-:W2:Y:S04]  /*47f80*/  LDL.LU R7, [R1+0x4d8] ;  /* 0x0004d80001077983 */ /* 0x000ea80000300800 */
[----:B------:R-:W2:Y:S01]  /*47f90*/  LDL.LU R5, [R1+0x4dc] ;  /* 0x0004dc0001057983 */ /* 0x000ea20000300800 */
[----:B0-----:R-:W-:Y:S01]  /*47fa0*/  VIADD R4, R4, UR6 ;  /* 0x0000000604047c36 */ /* 0x001fe20008000000 */
[----:B------:R-:W-:-:S04]  /*47fb0*/  ISETP.LT.AND P2, PT, R70, UR34, !P0 ;  /* 0x0000002246007c0c */ /* 0x000fc8000c741270 */
[----:B------:R0:W-:Y:S01]  /*47fc0*/  STL [R1+0x538], R4 ;  /* 0x0005380401007387 */ /* 0x0001e20000100800 */
[----:B------:R-:W-:Y:S01]  /*47fd0*/  VIADD R70, R0, 0xb3 ;  /* 0x000000b300467836 */ /* 0x000fe20000000000 */
[----:B------:R-:W1:Y:S01]  /*47fe0*/  LDCU UR34, c[0x0][0x3b8] ;  /* 0x00007700ff2277ac */ /* 0x000e620008000800 */
[----:B0-----:R-:W-:-:S05]  /*47ff0*/  VIADD R4, R4, UR6 ;  /* 0x0000000604047c36 */ /* 0x001fca0008000000 */
[----:B------:R0:W-:Y:S01]  /*48000*/  STL [R1+0x534], R4 ;  /* 0x0005340401007387 */ /* 0x0001e20000100800 */
[----:B------:R-:W-:Y:S01]  /*48010*/  ISETP.LT.AND P1, PT, R70, UR35, !P0 ;  /* 0x0000002346007c0c */ /* 0x000fe2000c721270 */
[----:B0-----:R-:W-:Y:S02]  /*48020*/  VIADD R4, R4, UR6 ;  /* 0x0000000604047c36 */ /* 0x001fe40008000000 */
[----:B------:R0:W-:Y:S01]  /*48030*/  @P2 STG.E.U8 desc[UR42][R68.64], R79 ;  /* 0x0000004f44002986 */ /* 0x0001e2000c10112a */
[----:B------:R-:W-:Y:S01]  /*48040*/  VIADD R70, R0, 0xb4 ;  /* 0x000000b400467836 */ /* 0x000fe20000000000 */
[----:B------:R-:W1:Y:S02]  /*48050*/  LDCU UR35, c[0x0][0x3b8] ;  /* 0x00007700ff2377ac */ /* 0x000e640008000800 */
[----:B------:R4:W-:Y:S01]  /*48060*/  STL [R1+0x530], R4 ;  /* 0x0005300401007387 */ /* 0x0009e20000100800 */
[----:B0-----:R-:W-:Y:S01]  /*48070*/  IADD3 R68, P2, PT, R71, R3, RZ ;  /* 0x0000000347447210 */ /* 0x001fe20007f5e0ff */
[----:B----4-:R-:W-:Y:S01]  /*48080*/  VIADD R4, R4, UR6 ;  /* 0x0000000604047c36 */ /* 0x010fe20008000000 */
[----:B------:R-:W-:-:S02]  /*48090*/  PRMT R79, R79, 0x9910, RZ ;  /* 0x000099104f4f7816 */ /* 0x000fc400000000ff */
[----:B------:R-:W-:Y:S02]  /*480a0*/  LEA.HI.X.SX32 R69, R71, R2, 0x1, P2 ;  /* 0x0000000247457211 */ /* 0x000fe400010f0eff */
[----:B------:R0:W-:Y:S01]  /*480b0*/  STL [R1+0x524], R4 ;  /* 0x0005240401007387 */ /* 0x0001e20000100800 */
[----:B------:R-:W-:Y:S02]  /*480c0*/  SHF.R.S32.HI R71, RZ, 0x8, R79 ;  /* 0x00000008ff477819 */ /* 0x000fe4000001144f */
[----:B------:R-:W-:Y:S01]  /*480d0*/  ISETP.LT.AND P3, PT, R70, UR36, !P0 ;  /* 0x0000002446007c0c */ /* 0x000fe2000c761270 */
[----:B0-----:R-:W-:Y:S02]  /*480e0*/  VIADD R4, R4, UR6 ;  /* 0x0000000604047c36 */ /* 0x001fe40008000000 */
[----:B------:R0:W-:Y:S01]  /*480f0*/  @P1 STG.E.U8 desc[UR42][R68.64], R71 ;  /* 0x0000004744001986 */ /* 0x0001e2000c10112a */
[----:B------:R-:W-:Y:S01]  /*48100*/  VIADD R70, R0, 0xb5 ;  /* 0x000000b500467836 */ /* 0x000fe20000000000 */
[----:B------:R-:W4:Y:S02]  /*48110*/  LDCU UR36, c[0x0][0x3b8] ;  /* 0x00007700ff2477ac */ /* 0x000f240008000800 */
[----:B------:R1:W-:Y:S02]  /*48120*/  STL [R1+0x52c], R4 ;  /* 0x00052c0401007387 */ /* 0x0003e40000100800 */
[----:B------:R-:W-:-:S02]  /*48130*/  ISETP.LT.AND P6, PT, R70, UR37, !P0 ;  /* 0x0000002546007c0c */ /* 0x000fc4000c7c1270 */
[C---:B0-----:R-:W-:Y:S01]  /*48140*/  IADD3 R68, P1, PT, R81.reuse, R3, RZ ;  /* 0x0000000351447210 */ /* 0x041fe20007f3e0ff */
[----:B-1----:R-:W-:Y:S01]  /*48150*/  VIADD R4, R4, UR6 ;  /* 0x0000000604047c36 */ /* 0x002fe20008000000 */
[----:B------:R-:W0:Y:S02]  /*48160*/  LDCU UR37, c[0x0][0x3b8] ;  /* 0x00007700ff2577ac */ /* 0x000e240008000800 */
[----:B------:R-:W-:Y:S02]  /*48170*/  LEA.HI.X.SX32 R69, R81, R2, 0x1, P1 ;  /* 0x0000000251457211 */ /* 0x000fe400008f0eff */
[----:B------:R1:W-:Y:S01]  /*48180*/  STL [R1+0x520], R4 ;  /* 0x0005200401007387 */ /* 0x0003e20000100800 */
[----:B---3--:R-:W-:-:S05]  /*48190*/  F2FP.SATFINITE.E4M3.F32.PACK_AB_MERGE_C R71, R6, R11, RZ ;  /* 0x0000000b0647723e */ /* 0x008fca00048070ff */
[----:B------:R3:W-:Y:S01]  /*481a0*/  @P3 STG.E.U8 desc[UR42][R68.64], R71 ;  /* 0x0000004744003986 */ /* 0x0007e2000c10112a */
[----:B-1----:R-:W-:-:S05]  /*481b0*/  VIADD R4, R4, UR6 ;  /* 0x0000000604047c36 */ /* 0x002fca0008000000 */
[----:B------:R1:W-:Y:S01]  /*481c0*/  STL [R1+0x528], R4 ;  /* 0x0005280401007387 */ /* 0x0003e20000100800 */
[----:B---3--:R-:W-:Y:S02]  /*481d0*/  PRMT R71, R71, 0x9910, RZ ;  /* 0x0000991047477816 */ /* 0x008fe400000000ff */
[----:B------:R-:W-:Y:S02]  /*481e0*/  IADD3 R68, P3, PT, R74, R3, RZ ;  /* 0x000000034a447210 */ /* 0x000fe40007f7e0ff */
[----:B------:R-:W-:Y:S01]  /*481f0*/  SHF.R.S32.HI R71, RZ, 0x8, R71 ;  /* 0x00000008ff477819 */ /* 0x000fe20000011447 */
[----:B-1----:R-:W-:Y:S01]  /*48200*/  VIADD R4, R4, UR6 ;  /* 0x0000000604047c36 */ /* 0x002fe20008000000 */
[----:B------:R-:W-:-:S04]  /*48210*/  LEA.HI.X.SX32 R69, R74, R2, 0x1, P3 ;  /* 0x000000024a457211 */ /* 0x000fc800018f0eff */
[----:B------:R1:W-:Y:S04]  /*48220*/  STL [R1+0x51c], R4 ;  /* 0x00051c0401007387 */ /* 0x0003e80000100800 */
[----:B------:R2:W-:Y:S04]  /*48230*/  @P6 STG.E.U8 desc[UR42][R68.64], R71 ;  /* 0x0000004744006986 */ /* 0x0005e8000c10112a */
[----:B------:R-:W3:Y:S01]  /*48240*/  LDL.LU R14, [R1+0x4e0] ;  /* 0x0004e000010e7983 */ /* 0x000ee20000300800 */
[----:B-1----:R-:W-:-:S03]  /*48250*/  VIADD R4, R4, UR6 ;  /* 0x0000000604047c36 */ /* 0x002fc60008000000 */
[----:B------:R-:W3:Y:S04]  /*48260*/  LDL.LU R15, [R1+0x4e4] ;  /* 0x0004e400010f7983 */ /* 0x000ee80000300800 */
[----:B------:R1:W-:Y:S01]  /*48270*/  STL [R1+0x518], R4 ;  /* 0x0005180401007387 */ /* 0x0003e20000100800 */
[----:B--2---:R-:W-:Y:S01]  /*48280*/  F2FP.SATFINITE.E4M3.F32.PACK_AB_MERGE_C R71, R5, R7, RZ ;  /* 0x000000070547723e */ /* 0x004fe200048070ff */
[----:B------:R-:W-:-:S04]  /*48290*/  VIADD R5, R4, UR6 ;  /* 0x0000000604057c36 */ /* 0x000fc80008000000 */
[----:B-1----:R-:W-:-:S04]  /*482a0*/  VIADD R4, R5, UR6 ;  /* 0x0000000605047c36 */ /* 0x002fc80008000000 */
[----:B------:R-:W-:Y:S01]  /*482b0*/  VIADD R6, R4, UR6 ;  /* 0x0000000604067c36 */ /* 0x000fe20008000000 */
[----:B------:R-:W-:Y:S04]  /*482c0*/  STL.64 [R1+0xfb0], R4 ;  /* 0x000fb00401007387 */ /* 0x000fe80000100a00 */
[----:B------:R1:W-:Y:S02]  /*482d0*/  STL [R1+0x50c], R6 ;  /* 0x00050c0601007387 */ /* 0x0003e40000100800 */
[----:B-1----:R-:W-:-:S04]  /*482e0*/  VIADD R6, R6, UR6 ;  /* 0x0000000606067c36 */ /* 0x002fc80008000000 */
[----:B------:R-:W-:Y:S01]  /*482f0*/  VIADD R4, R6, UR6 ;  /* 0x0000000606047c36 */ /* 0x000fe20008000000 */
[----:B------:R-:W-:Y:S04]  /*48300*/  STL [R1+0x508], R6 ;  /* 0x0005080601007387 */ /* 0x000fe80000100800 */
[----:B------:R1:W-:Y:S04]  /*48310*/  STL [R1+0x504], R4 ;  /* 0x0005040401007387 */ /* 0x0003e80000100800 */
[----:B------:R-:W2:Y:S04]  /*48320*/  LDL.LU R10, [R1+0x4e8] ;  /* 0x0004e800010a7983 */ /* 0x000ea80000300800 */
[----:B------:R-:W2:Y:S01]  /*48330*/  LDL.LU R11, [R1+0x4ec] ;  /* 0x0004ec00010b7983 */ /* 0x000ea20000300800 */
[----:B-1----:R-:W-:-:S03]  /*48340*/  VIADD R4, R4, UR6 ;  /* 0x0000000604047c36 */ /* 0x002fc60008000000 */
[----:B------:R-:W2:Y:S04]  /*48350*/  LDL.LU R6, [R1+0x4f0] ;  /* 0x0004f00001067983 */ /* 0x000ea80000300800 */
[----:B------:R1:W-:Y:S04]  /*48360*/  STL [R1+0x500], R4 ;  /* 0x0005000401007387 */ /* 0x0003e80000100800 */
[----:B------:R-:W2:Y:S01]  /*48370*/  LDL.LU R7, [R1+0x4f4] ;  /* 0x0004f40001077983 */ /* 0x000ea20000300800 */
[----:B-1----:R-:W-:-:S05]  /*48380*/  VIADD R4, R4, UR6 ;  /* 0x0000000604047c36 */ /* 0x002fca0008000000 */
[----:B------:R1:W-:Y:S02]  /*48390*/  STL [R1+0x4dc], R4 ;  /* 0x0004dc0401007387 */ /* 0x0003e40000100800 */
        /* <DEDUP_REMOVED lines=11> */
[----:B------:R-:W-:Y:S01]  /*48450*/  STL [R1+0x4c8], R4 ;  /* 0x0004c80401007387 */ /* 0x000fe20000100800 */
[----:B--2---:R-:W-:-:S03]  /*48460*/  F2FP.SATFINITE.E4M3.F32.PACK_AB_MERGE_C R79, R7, R6, RZ ;  /* 0x00000006074f723e */ /* 0x004fc600048070ff */
[----:B------:R-:W2:Y:S04]  /*48470*/  LDL.LU R6, [R1+0x4f8] ;  /* 0x0004f80001067983 */ /* 0x000ea80000300800 */
[----:B------:R-:W2:Y:S01]  /*48480*/  LDL.LU R7, [R1+0x4fc] ;  /* 0x0004fc0001077983 */ /* 0x000ea20000300800 */
[----:B------:R-:W-:-:S05]  /*48490*/  VIADD R70, R0, 0xb6 ;  /* 0x000000b600467836 */ /* 0x000fca0000000000 */
[----:B------:R-:W-:Y:S01]  /*484a0*/  ISETP.LT.AND P4, PT, R70, UR38, !P0 ;  /* 0x0000002646007c0c */ /* 0x000fe2000c781270 */
[----:B------:R-:W-:Y:S01]  /*484b0*/  VIADD R70, R0, 0xb7 ;  /* 0x000000b700467836 */ /* 0x000fe20000000000 */
[C---:B------:R-:W-:Y:S01]  /*484c0*/  IADD3 R68, P6, PT, R83.reuse, R3, RZ ;  /* 0x0000000353447210 */ /* 0x040fe20007fde0ff */
[----:B------:R-:W-:Y:S01]  /*484d0*/  VIADD R67, R4, UR6 ;  /* 0x0000000604437c36 */ /* 0x000fe20008000000 */
[----:B------:R-:W1:Y:S02]  /*484e0*/  LDCU UR38, c[0x0][0x3b8] ;  /* 0x00007700ff2677ac */ /* 0x000e640008000800 */
[----:B------:R-:W-:Y:S01]  /*484f0*/  ISETP.LT.AND P5, PT, R70, UR50, !P0 ;  /* 0x0000003246007c0c */ /* 0x000fe2000c7a1270 */
[C---:B------:R-:W-:Y:S01]  /*48500*/  VIADD R70, R0.reuse, 0xb8 ;  /* 0x000000b800467836 */ /* 0x040fe20000000000 */
[----:B------:R-:W-:Y:S01]  /*48510*/  LEA.HI.X.SX32 R69, R83, R2, 0x1, P6 ;  /* 0x0000000253457211 */ /* 0x000fe200030f0eff */
[----:B------:R-:W-:Y:S01]  /*48520*/  VIADD R5, R0, 0xc3 ;  /* 0x000000c300057836 */ /* 0x000fe20000000000 */
[----:B------:R-:W0:Y:S02]  /*48530*/  LDCU UR50, c[0x0][0x3b8] ;  /* 0x00007700ff3277ac */ /* 0x000e240008000800 */
[----:B------:R-:W-:Y:S01]  /*48540*/  ISETP.LT.AND P2, PT, R70, UR51, !P0 ;  /* 0x0000003346007c0c */ /* 0x000fe2000c741270 */
[----:B------:R-:W-:Y:S01]  /*48550*/  VIADD R70, R0, 0xb9 ;  /* 0x000000b900467836 */ /* 0x000fe20000000000 */
[----:B------:R1:W-:Y:S01]  /*48560*/  @P4 STG.E.U8 desc[UR42][R68.64], R71 ;  /* 0x0000004744004986 */ /* 0x0003e2000c10112a */
[----:B------:R-:W-:Y:S01]  /*48570*/  VIADD R66, R67, UR6 ;  /* 0x0000000643427c36 */ /* 0x000fe20008000000 */
[----:B------:R-:W0:Y:S02]  /*48580*/  LDCU UR51, c[0x0][0x3b8] ;  /* 0x00007700ff3377ac */ /* 0x000e240008000800 */
[----:B------:R-:W-:Y:S01]  /*48590*/  ISETP.LT.AND P1, PT, R70, UR52, !P0 ;  /* 0x0000003446007c0c */ /* 0x000fe2000c721270 */
[----:B------:R-:W-:Y:S01]  /*485a0*/  VIADD R70, R0, 0xba ;  /* 0x000000ba00467836 */ /* 0x000fe20000000000 */
[----:B------:R-:W0:Y:S01]  /*485b0*/  LDCU UR52, c[0x0][0x3b8] ;  /* 0x00007700ff3477ac */ /* 0x000e220008000800 */
[----:B-1----:R-:W-:-:S02]  /*485c0*/  PRMT R71, R71, 0x9910, RZ ;  /* 0x0000991047477816 */ /* 0x002fc400000000ff */
[CC--:B------:R-:W-:Y:S02]  /*485d0*/  IADD3 R68, P4, PT, R82.reuse, R3.reuse, RZ ;  /* 0x0000000352447210 */ /* 0x0c0fe40007f9e0ff */
[----:B------:R-:W-:Y:S02]  /*485e0*/  SHF.R.S32.HI R71, RZ, 0x8, R71 ;  /* 0x00000008ff477819 */ /* 0x000fe40000011447 */
[----:B------:R-:W-:Y:S02]  /*485f0*/  LEA.HI.X.SX32 R69, R82, R2, 0x1, P4 ;  /* 0x0000000252457211 */ /* 0x000fe400020f0eff */
[----:B------:R-:W-:Y:S01]  /*48600*/  ISETP.LT.AND P3, PT, R70, UR16, !P0 ;  /* 0x0000001046007c0c */ /* 0x000fe2000c761270 */
[----:B------:R-:W-:Y:S01]  /*48610*/  VIADD R70, R0, 0xbb ;  /* 0x000000bb00467836 */ /* 0x000fe20000000000 */
[----:B------:R-:W1:Y:S01]  /*48620*/  LDCU UR16, c[0x0][0x3b8] ;  /* 0x00007700ff1077ac */ /* 0x000e620008000800 */
[----:B------:R0:W-:Y:S03]  /*48630*/  @P5 STG.E.U8 desc[UR42][R68.64], R71 ;  /* 0x0000004744005986 */ /* 0x0001e6000c10112a */
[----:B------:R-:W-:Y:S01]  /*48640*/  ISETP.LT.AND P6, PT, R70, UR15, !P0 ;  /* 0x0000000f46007c0c */ /* 0x000fe2000c7c1270 */
[----:B------:R-:W-:Y:S01]  /*48650*/  VIADD R70, R0, 0xbc ;  /* 0x000000bc00467836 */ /* 0x000fe20000000000 */
[----:B------:R-:W1:Y:S01]  /*48660*/  LDCU UR15, c[0x0][0x3b8] ;  /* 0x00007700ff0f77ac */ /* 0x000e620008000800 */
[----:B0-----:R-:W-:-:S02]  /*48670*/  IADD3 R68, P5, PT, R85, R3, RZ ;  /* 0x0000000355447210 */ /* 0x001fc40007fbe0ff */
[----:B---3--:R-:W-:Y:S02]  /*48680*/  F2FP.SATFINITE.E4M3.F32.PACK_AB_MERGE_C R71, R15, R14, RZ ;  /* 0x0000000e0f47723e */ /* 0x008fe400048070ff */
[----:B------:R-:W-:Y:S02]  /*48690*/  LEA.HI.X.SX32 R69, R85, R2, 0x1, P5 ;  /* 0x0000000255457211 */ /* 0x000fe400028f0eff */
[----:B------:R-:W-:Y:S01]  /*486a0*/  ISETP.LT.AND P4, PT, R70, UR14, !P0 ;  /* 0x0000000e46007c0c */ /* 0x000fe2000c781270 */
[----:B------:R-:W-:Y:S01]  /*486b0*/  VIADD R70, R0, 0xbd ;  /* 0x000000bd00467836 */ /* 0x000fe20000000000 */
[----:B------:R-:W0:Y:S01]  /*486c0*/  LDCU UR14, c[0x0][0x39c] ;  /* 0x00007380ff0e77ac */ /* 0x000e220008000800 */
[----:B------:R3:W-:Y:S03]  /*486d0*/  @P2 STG.E.U8 desc[UR42][R68.64], R71 ;  /* 0x0000004744002986 */ /* 0x0007e6000c10112a */
[----:B------:R-:W-:Y:S01]  /*486e0*/  ISETP.LT.AND P5, PT, R70, UR11, !P0 ;  /* 0x0000000b46007c0c */ /* 0x000fe2000c7a1270 */
[----:B------:R-:W-:Y:S01]  /*486f0*/  VIADD R70, R0, 0xbe ;  /* 0x000000be00467836 */ /* 0x000fe20000000000 */
[----:B------:R-:W0:Y:S01]  /*48700*/  LDCU UR11, c[0x0][0x3b8] ;  /* 0x00007700ff0b77ac */ /* 0x000e220008000800 */
[----:B---3--:R-:W-:-:S02]  /*48710*/  PRMT R71, R71, 0x9910, RZ ;  /* 0x0000991047477816 */ /* 0x008fc400000000ff */
[CC--:B------:R-:W-:Y:S02]  /*48720*/  IADD3 R68, P2, PT, R84.reuse, R3.reuse, RZ ;  /* 0x0000000354447210 */ /* 0x0c0fe40007f5e0ff */
[----:B------:R-:W-:Y:S02]  /*48730*/  SHF.R.S32.HI R71, RZ, 0x8, R71 ;  /* 0x00000008ff477819 */ /* 0x000fe40000011447 */
[----:B------:R-:W-:Y:S02]  /*48740*/  LEA.HI.X.SX32 R69, R84, R2, 0x1, P2 ;  /* 0x0000000254457211 */ /* 0x000fe400010f0eff */
[----:B------:R-:W-:Y:S01]  /*48750*/  ISETP.LT.AND P2, PT, R70, UR9, !P0 ;  /* 0x0000000946007c0c */ /* 0x000fe2000c741270 */
[----:B------:R-:W-:Y:S01]  /*48760*/  VIADD R70, R0, 0x1ff ;  /* 0x000001ff00467836 */ /* 0x000fe20000000000 */
[----:B------:R-:W3:Y:S01]  /*48770*/  LDCU UR9, c[0x0][0x39c] ;  /* 0x00007380ff0977ac */ /* 0x000ee20008000800 */
[----:B------:R0:W-:Y:S02]  /*48780*/  @P1 STG.E.U8 desc[UR42][R68.64], R71 ;  /* 0x0000004744001986 */ /* 0x0001e4000c10112a */
[----:B0-----:R-:W-:-:S04]  /*48790*/  IADD3 R68, P1, PT, R73, R3, RZ ;  /* 0x0000000349447210 */ /* 0x001fc80007f3e0ff */
[----:B------:R-:W-:Y:S02]  /*487a0*/  LEA.HI.X.SX32 R69, R73, R2, 0x1, P1 ;  /* 0x0000000249457211 */ /* 0x000fe400008f0eff */
[----:B------:R-:W-:Y:S01]  /*487b0*/  ISETP.LT.AND P1, PT, R70, UR4, !P0 ;  /* 0x0000000446007c0c */ /* 0x000fe2000c721270 */
[----:B------:R-:W0:Y:S01]  /*487c0*/  LDCU UR4, c[0x0][0x39c] ;  /* 0x00007380ff0477ac */ /* 0x000e220008000800 */
[----:B------:R-:W-:-:S04]  /*487d0*/  F2FP.SATFINITE.E4M3.F32.PACK_AB_MERGE_C R70, R11, R10, RZ ;  /* 0x0000000a0b46723e */ /* 0x000fc800048070ff */
[----:B------:R-:W-:Y:S01]  /*487e0*/  PRMT R74, R70, 0x9910, RZ ;  /* 0x00009910464a7816 */ /* 0x000fe200000000ff */
[----:B------:R0:W-:Y:S01]  /*487f0*/  @P3 STG.E.U8 desc[UR42][R68.64], R70 ;  /* 0x0000004644003986 */ /* 0x0001e2000c10112a */
[----:B------:R-:W-:Y:S02]  /*48800*/  VIADD R73, R0, 0xbf ;  /* 0x000000bf00497836 */ /* 0x000fe40000000000 */
[----:B------:R-:W-:Y:S02]  /*48810*/  SHF.R.S32.HI R74, RZ, 0x8, R74 ;  /* 0x00000008ff4a7819 */ /* 0x000fe4000001144a */
[----:B0-----:R-:W-:-:S04]  /*48820*/  IADD3 R70, P3, PT, R86, R3, RZ ;  /* 0x0000000356467210 */ /* 0x001fc80007f7e0ff */
[----:B------:R-:W-:Y:S02]  /*48830*/  LEA.HI.X.SX32 R71, R86, R2, 0x1, P3 ;  /* 0x0000000256477211 */ /* 0x000fe400018f0eff */
[----:B------:R-:W-:-:S04]  /*48840*/  IADD3 R68, P3, PT, R87, R3, RZ ;  /* 0x0000000357447210 */ /* 0x000fc80007f7e0ff */
[----:B------:R-:W-:Y:S02]  /*48850*/  LEA.HI.X.SX32 R69, R87, R2, 0x1, P3 ;  /* 0x0000000257457211 */ /* 0x000fe400018f0eff */
[----:B------:R-:W-:Y:S01]  /*48860*/  ISETP.LT.AND P3, PT, R73, UR4, !P0 ;  /* 0x0000000449007c0c */ /* 0x000fe2000c761270 */
[----:B------:R-:W0:Y:S01]  /*48870*/  LDCU UR4, c[0x0][0x39c] ;  /* 0x00007380ff0477ac */ /* 0x000e220008000800 */
[----:B------:R1:W-:Y:S04]  /*48880*/  @P6 STG.E.U8 desc[UR42][R70.64], R74 ;  /* 0x0000004a46006986 */ /* 0x0003e8000c10112a */
[----:B------:R3:W-:Y:S01]  /*48890*/  @P4 STG.E.U8 desc[UR42][R68.64], R79 ;  /* 0x0000004f44004986 */ /* 0x0007e2000c10112a */
[----:B-1----:R-:W-:Y:S02]  /*488a0*/  PRMT R71, R79, 0x9910, RZ ;  /* 0x000099104f477816 */ /* 0x002fe400000000ff */
[----:B---3--:R-:W-:-:S02]  /*488b0*/  IADD3 R68, P4, PT, R89, R3, RZ ;  /* 0x0000000359447210 */ /* 0x008fc40007f9e0ff */
[----:B------:R-:W-:Y:S02]  /*488c0*/  SHF.R.S32.HI R71, RZ, 0x8, R71 ;  /* 0x00000008ff477819 */ /* 0x000fe40000011447 */
[----:B------:R-:W-:-:S05]  /*488d0*/  LEA.HI.X.SX32 R69, R89, R2, 0x1, P4 ;  /* 0x0000000259457211 */ /* 0x000fca00020f0eff */
[----:B------:R1:W-:Y:S02]  /*488e0*/  @P5 STG.E.U8 desc[UR42][R68.64], R71 ;  /* 0x0000004744005986 */ /* 0x0003e4000c10112a */
[----:B-1----:R-:W-:Y:S01]  /*488f0*/  VIADD R69, R0, 0xc1 ;  /* 0x000000c100457836 */ /* 0x002fe20000000000 */
[----:B------:R-:W-:-:S04]  /*48900*/  IADD3 R68, P6, PT, R88, R3, RZ ;  /* 0x0000000358447210 */ /* 0x000fc80007fde0ff */
[----:B0-----:R-:W-:Y:S01]  /*48910*/  ISETP.LT.AND P5, PT, R69, UR4, !P0 ;  /* 0x0000000445007c0c */ /* 0x001fe2000c7a1270 */
[----:B------:R-:W-:Y:S01]  /*48920*/  VIADD R70, R0, 0xc0 ;  /* 0x000000c000467836 */ /* 0x000fe20000000000 */
[-C--:B------:R-:W-:Y:S01]  /*48930*/  LEA.HI.X.SX32 R69, R88, R2.reuse, 0x1, P6 ;  /* 0x0000000258457211 */ /* 0x080fe200030f0eff */
[----:B------:R-:W-:Y:S01]  /*48940*/  VIADD R65, R66, UR6 ;  /* 0x0000000642417c36 */ /* 0x000fe20008000000 */
[C---:B------:R-:W-:Y:S01]  /*48950*/  IADD3 R18, P6, PT, R76.reuse, R3, RZ ;  /* 0x000000034c127210 */ /* 0x040fe20007fde0ff */
[----:B------:R-:W0:Y:S03]  /*48960*/  LDCU UR4, c[0x0][0x3b8] ;  /* 0x00007700ff0477ac */ /* 0x000e260008000800 */
[----:B------:R-:W-:Y:S02]  /*48970*/  LEA.HI.X.SX32 R19, R76, R2, 0x1, P6 ;  /* 0x000000024c137211 */ /* 0x000fe400030f0eff */
[----:B--2---:R-:W-:-:S02]  /*48980*/  F2FP.SATFINITE.E4M3.F32.PACK_AB_MERGE_C R71, R7, R6, RZ ;  /* 0x000000060747723e */ /* 0x004fc400048070ff */
[----:B------:R-:W-:-:S03]  /*48990*/  IADD3 R6, P6, PT, R90, R3, RZ ;  /* 0x000000035a067210 */ /* 0x000fc60007fde0ff */
[----:B------:R1:W-:Y:S01]  /*489a0*/  @P2 STG.E.U8 desc[UR42][R68.64], R71 ;  /* 0x0000004744002986 */ /* 0x0003e2000c10112a */
[CC--:B------:R-:W-:Y:S02]  /*489b0*/  IADD3 R16, P2, PT, R91.reuse, R3.reuse, RZ ;  /* 0x000000035b107210 */ /* 0x0c0fe40007f5e0ff */
[-C--:B------:R-:W-:Y:S02]  /*489c0*/  LEA.HI.X.SX32 R7, R90, R2.reuse, 0x1, P6 ;  /* 0x000000025a077211 */ /* 0x080fe400030f0eff */
[-C--:B------:R-:W-:Y:S02]  /*489d0*/  LEA.HI.X.SX32 R17, R91, R2.reuse, 0x1, P2 ;  /* 0x000000025b117211 */ /* 0x080fe400010f0eff */
[CC--:B------:R-:W-:Y:S02]  /*489e0*/  IADD3 R10, P6, PT, R75.reuse, R3.reuse, RZ ;  /* 0x000000034b0a7210 */ /* 0x0c0fe40007fde0ff */
[----:B------:R-:W-:Y:S02]  /*489f0*/  IADD3 R14, P2, PT, R92, R3, RZ ;  /* 0x000000035c0e7210 */ /* 0x000fe40007f5e0ff */
[----:B------:R-:W-:-:S02]  /*48a00*/  LEA.HI.X.SX32 R11, R75, R2, 0x1, P6 ;  /* 0x000000024b0b7211 */ /* 0x000fc400030f0eff */
[-C--:B------:R-:W-:Y:S02]  /*48a10*/  LEA.HI.X.SX32 R15, R92, R2.reuse, 0x1, P2 ;  /* 0x000000025c0f7211 */ /* 0x080fe400010f0eff */
[CC--:B------:R-:W-:Y:S02]  /*48a20*/  IADD3 R90, P6, PT, R24.reuse, R3.reuse, RZ ;  /* 0x00000003185a7210 */ /* 0x0c0fe40007fde0ff */
[CC--:B------:R-:W-:Y:S02]  /*48a30*/  IADD3 R92, P2, PT, R93.reuse, R3.reuse, RZ ;  /* 0x000000035d5c7210 */ /* 0x0c0fe40007f5e0ff */
[-C--:B------:R-:W-:Y:S02]  /*48a40*/  LEA.HI.X.SX32 R91, R24, R2.reuse, 0x1, P6 ;  /* 0x00000002185b7211 */ /* 0x080fe400030f0eff */
[----:B------:R-:W-:Y:S02]  /*48a50*/  LEA.HI.X.SX32 R93, R93, R2, 0x1, P2 ;  /* 0x000000025d5d7211 */ /* 0x000fe400010f0eff */
[----:B------:R-:W-:-:S02]  /*48a60*/  IADD3 R86, P6, PT, R77, R3, RZ ;  /* 0x000000034d567210 */ /* 0x000fc40007fde0ff */
[-C--:B------:R-:W-:Y:S02]  /*48a70*/  IADD3 R88, P2, PT, R23, R3.reuse, RZ ;  /* 0x0000000317587210 */ /* 0x080fe40007f5e0ff */
[-C--:B------:R-:W-:Y:S02]  /*48a80*/  LEA.HI.X.SX32 R87, R77, R2.reuse, 0x1, P6 ;  /* 0x000000024d577211 */ /* 0x080fe400030f0eff */
[-C--:B------:R-:W-:Y:S02]  /*48a90*/  LEA.HI.X.SX32 R89, R23, R2.reuse, 0x1, P2 ;  /* 0x0000000217597211 */ /* 0x080fe400010f0eff */
[-C--:B------:R-:W-:Y:S02]  /*48aa0*/  IADD3 R82, P6, PT, R78, R3.reuse, RZ ;  /* 0x000000034e527210 */ /* 0x080fe40007fde0ff */
[----:B------:R-:W-:Y:S02]  /*48ab0*/  IADD3 R84, P2, PT, R22, R3, RZ ;  /* 0x0000000316547210 */ /* 0x000fe40007f5e0ff */
[----:B------:R-:W-:-:S02]  /*48ac0*/  LEA.HI.X.SX32 R83, R78, R2, 0x1, P6 ;  /* 0x000000024e537211 */ /* 0x000fc400030f0eff */
[-C--:B------:R-:W-:Y:S02]  /*48ad0*/  LEA.HI.X.SX32 R85, R22, R2.reuse, 0x1, P2 ;  /* 0x0000000216557211 */ /* 0x080fe400010f0eff */
[CC--:B------:R-:W-:Y:S02]  /*48ae0*/  IADD3 R78, P6, PT, R8.reuse, R3.reuse, RZ ;  /* 0x00000003084e7210 */ /* 0x0c0fe40007fde0ff */
[CC--:B------:R-:W-:Y:S02]  /*48af0*/  IADD3 R80, P2, PT, R9.reuse, R3.reuse, RZ ;  /* 0x0000000309507210 */ /* 0x0c0fe40007f5e0ff */
[-C--:B------:R-:W-:Y:S02]  /*48b00*/  LEA.HI.X.SX32 R79, R8, R2.reuse, 0x1, P6 ;  /* 0x00000002084f7211 */ /* 0x080fe400030f0eff */
[----:B------:R-:W-:Y:S01]  /*48b10*/  LEA.HI.X.SX32 R81, R9, R2, 0x1, P2 ;  /* 0x0000000209517211 */ /* 0x000fe200010f0eff */
[----:B------:R-:W2:Y:S04]  /*48b20*/  LDL.LU R8, [R1+0x300] ;  /* 0x0003000001087983 */ /* 0x000ea80000300800 */
[----:B------:R-:W2:Y:S01]  /*48b30*/  LDL.LU R9, [R1+0x304] ;  /* 0x0003040001097983 */ /* 0x000ea20000300800 */
[----:B------:R-:W-:-:S02]  /*48b40*/  IADD3 R74, P6, PT, R72, R3, RZ ;  /* 0x00000003484a7210 */ /* 0x000fc40007fde0ff */
[CC--:B------:R-:W-:Y:S02]  /*48b50*/  IADD3 R76, P2, PT, R13.reuse, R3.reuse, RZ ;  /* 0x000000030d4c7210 */ /* 0x0c0fe40007f5e0ff */
[-C--:B------:R-:W-:Y:S02]  /*48b60*/  LEA.HI.X.SX32 R75, R72, R2.reuse, 0x1, P6 ;  /* 0x00000002484b7211 */ /* 0x080fe400030f0eff */
[CC--:B------:R-:W-:Y:S02]  /*48b70*/  IADD3 R72, P6, PT, R12.reuse, R3.reuse, RZ ;  /* 0x000000030c487210 */ /* 0x0c0fe40007fde0ff */
[-C--:B------:R-:W-:Y:S02]  /*48b80*/  LEA.HI.X.SX32 R77, R13, R2.reuse, 0x1, P2 ;  /* 0x000000020d4d7211 */ /* 0x080fe400010f0eff */
[----:B------:R-:W-:Y:S02]  /*48b90*/  LEA.HI.X.SX32 R73, R12, R2, 0x1, P6 ;  /* 0x000000020c497211 */ /* 0x000fe400030f0eff */
[----:B------:R-:W3:Y:S04]  /*48ba0*/  LDL.LU R12, [R1+0x308] ;  /* 0x00030800010c7983 */ /* 0x000ee80000300800 */
[----:B------:R-:W3:Y:S01]  /*48bb0*/  LDL.LU R13, [R1+0x30c] ;  /* 0x00030c00010d7983 */ /* 0x000ee20000300800 */
[----:B------:R-:W-:Y:S01]  /*48bc0*/  ISETP.LT.AND P4, PT, R70, UR9, !P0 ;  /* 0x0000000946007c0c */ /* 0x000fe2000c781270 */
[----:B-1----:R-:W-:Y:S01]  /*48bd0*/  VIADD R68, R0, 0xc2 ;  /* 0x000000c200447836 */ /* 0x002fe20000000000 */
[----:B------:R-:W-:Y:S01]  /*48be0*/  IADD3 R70, P6, PT, R21, R3, RZ ;  /* 0x0000000315467210 */ /* 0x000fe20007fde0ff */
[----:B------:R-:W-:Y:S01]  /*48bf0*/  VIADD R64, R65, UR6 ;  /* 0x0000000641407c36 */ /* 0x000fe20008000000 */
[----:B------:R-:W-:Y:S01]  /*48c00*/  PRMT R69, R71, 0x9910, RZ ;  /* 0x0000991047457816 */ /* 0x000fe200000000ff */
[----:B------:R-:W1:Y:S01]  /*48c10*/  LDCU UR9, c[0x0][0x3b8] ;  /* 0x00007700ff0977ac */ /* 0x000e620008000800 */
[----:B------:R-:W-:-:S02]  /*48c20*/  ISETP.LT.AND P2, PT, R68, UR14, !P0 ;  /* 0x0000000e44007c0c */ /* 0x000fc4000c741270 */
[-C--:B------:R-:W-:Y:S01]  /*48c30*/  LEA.HI.X.SX32 R71, R21, R2.reuse, 0x1, P6 ;  /* 0x0000000215477211 */ /* 0x080fe200030f0eff */
[----:B------:R-:W-:Y:S01]  /*48c40*/  IMAD.MOV.U32 R4, RZ, RZ, R69 ;  /* 0x000000ffff047224 */ /* 0x000fe200078e0045 */
[----:B------:R-:W-:Y:S01]  /*48c50*/  IADD3 R68, P6, PT, R20, R3, RZ ;  /* 0x0000000314447210 */ /* 0x000fe20007fde0ff */
[----:B------:R-:W-:Y:S01]  /*48c60*/  VIADD R53, R64, UR6 ;  /* 0x0000000640357c36 */ /* 0x000fe20008000000 */
[----:B------:R-:W0:Y:S02]  /*48c70*/  LDCU UR14, c[0x0][0x3b8] ;  /* 0x00007700ff0e77ac */ /* 0x000e240008000800 */
[----:B------:R-:W-:Y:S02]  /*48c80*/  LEA.HI.X.SX32 R69, R20, R2, 0x1, P6 ;  /* 0x0000000214457211 */ /* 0x000fe400030f0eff */
[----:B------:R-:W-:Y:S01]  /*48c90*/  ISETP.LT.AND P6, PT, R5, UR31, !P0 ;  /* 0x0000001f05007c0c */ /* 0x000fe2000c7c1270 */
[----:B------:R-:W-:Y:S01]  /*48ca0*/  VIADD R52, R53, UR6 ;  /* 0x0000000635347c36 */ /* 0x000fe20008000000 */
[----:B------:R-:W-:Y:S01]  /*48cb0*/  SHF.R.S32.HI R5, RZ, 0x8, R4 ;  /* 0x00000008ff057819 */ /* 0x000fe20000011404 */
[----:B------:R-:W-:Y:S01]  /*48cc0*/  VIADD R4, R0, 0xc4 ;  /* 0x000000c400047836 */ /* 0x000fe20000000000 */
[----:B------:R-:W0:Y:S03]  /*48cd0*/  LDCU UR31, c[0x0][0x3b8] ;  /* 0x00007700ff1f77ac */ /* 0x000e260008000800 */
[----:B------:R1:W-:Y:S01]  /*48ce0*/  @P3 STG.E.U8 desc[UR42][R18.64], R5 ;  /* 0x0000000512003986 */ /* 0x0003e2000c10112a */
[----:B------:R-:W-:Y:S01]  /*48cf0*/  ISETP.LT.AND P3, PT, R4, UR77, !P0 ;  /* 0x0000004d04007c0c */ /* 0x000fe2000c761270 */
[----:B------:R-:W-:Y:S01]  /*48d00*/  VIADD R55, R52, UR6 ;  /* 0x0000000634377c36 */ /* 0x000fe20008000000 */
[----:B------:R-:W0:Y:S01]  /*48d10*/  LDCU UR77, c[0x0][0x3b8] ;  /* 0x00007700ff4d77ac */ /* 0x000e220008000800 */
[----:B-1----:R-:W-:-:S02]  /*48d20*/  VIADD R5, R0, 0xc5 ;  /* 0x000000c500057836 */ /* 0x002fc40000000000 */
        /* <DEDUP_REMOVED lines=13> */
[----:B--2---:R-:W-:-:S04]  /*48e00*/  F2FP.SATFINITE.E4M3.F32.PACK_AB_MERGE_C R8, R9, R8, RZ ;  /* 0x000000080908723e */ /* 0x004fc800048070ff */
[----:B------:R-:W-:Y:S01]  /*48e10*/  PRMT R4, R8, 0x9910, RZ ;  /* 0x0000991008047816 */ /* 0x000fe200000000ff */
[----:B------:R1:W-:Y:S01]  /*48e20*/  @P4 STG.E.U8 desc[UR42][R16.64], R8 ;  /* 0x0000000810004986 */ /* 0x0003e2000c10112a */
[----:B------:R-:W-:Y:S01]  /*48e30*/  ISETP.LT.AND P4, PT, R5, UR76, !P0 ;  /* 0x0000004c05007c0c */ /* 0x000fe2000c781270 */
[----:B------:R-:W-:Y:S01]  /*48e40*/  VIADD R43, R29, UR6 ;  /* 0x000000061d2b7c36 */ /* 0x000fe20008000000 */
[----:B------:R-:W-:Y:S01]  /*48e50*/  SHF.R.S32.HI R5, RZ, 0x8, R4 ;  /* 0x00000008ff057819 */ /* 0x000fe20000011404 */
[----:B------:R-:W2:Y:S01]  /*48e60*/  LDCU UR76, c[0x0][0x3b8] ;  /* 0x00007700ff4c77ac */ /* 0x000ea20008000800 */
[----:B-1----:R-:W2:Y:S04]  /*48e70*/  LDL.LU R8, [R1+0x310] ;  /* 0x0003100001087983 */ /* 0x002ea80000300800 */
[----:B------:R-:W2:Y:S04]  /*48e80*/  LDL.LU R9, [R1+0x314] ;  /* 0x0003140001097983 */ /* 0x000ea80000300800 */
[----:B------:R1:W-:Y:S04]  /*48e90*/  @P5 STG.E.U8 desc[UR42][R6.64], R5 ;  /* 0x0000000506005986 */ /* 0x0003e8000c10112a */
[----:B-1----:R-:W4:Y:S04]  /*48ea0*/  LDL.LU R6, [R1+0x318] ;  /* 0x0003180001067983 */ /* 0x002f280000300800 */
[----:B------:R-:W4:Y:S01]  /*48eb0*/  LDL.LU R7, [R1+0x31c] ;  /* 0x00031c0001077983 */ /* 0x000f220000300800 */
        /* <DEDUP_REMOVED lines=14> */
[----:B------:R-:W1:Y:S03]  /*48fa0*/  LDCU UR6, c[0x0][0x39c] ;  /* 0x00007380ff0677ac */ /* 0x000e660008000800 */
[----:B------:R-:W-:Y:S01]  /*48fb0*/  VIADD R21, R36, UR75 ;  /* 0x0000004b24157c36 */ /* 0x000fe20008000000 */
[----:B------:R-:W0:Y:S01]  /*48fc0*/  LDCU UR75, c[0x0][0x39c] ;  /* 0x00007380ff4b77ac */ /* 0x000e220008000800 */
[C---:B------:R-:W-:Y:S01]  /*48fd0*/  VIADD R4, R0.reuse, 0xc6 ;  /* 0x000000c600047836 */ /* 0x040fe20000000000 */
[----:B---3--:R-:W-:Y:S01]  /*48fe0*/  F2FP.SATFINITE.E4M3.F32.PACK_AB_MERGE_C R12, R13, R12, RZ ;  /* 0x0000000c0d0c723e */ /* 0x008fe200048070ff */
[----:B------:R-:W-:-:S04]  /*48ff0*/  VIADD R5, R0, 0xc7 ;  /* 0x000000c700057836 */ /* 0x000fc80000000000 */
[----:B------:R-:W-:Y:S01]  /*49000*/  @P2 STG.E.U8 desc[UR42][R14.64], R12 ;  /* 0x0000000c0e002986 */ /* 0x000fe2000c10112a */
[----:B-1----:R-:W-:Y:S01]  /*49010*/  ISETP.LT.AND P5, PT, R4, UR6, !P0 ;  /* 0x0000000604007c0c */ /* 0x002fe2000c7a1270 */
[----:B------:R-:W-:Y:S01]  /*49020*/  VIADD R33, R21, UR48 ;  /* 0x0000003015217c36 */ /* 0x000fe20008000000 */
[----:B------:R-:W-:Y:S01]  /*49030*/  PRMT R4, R12, 0x9910, RZ ;  /* 0x000099100c047816 */ /* 0x000fe200000000ff */
[----:B------:R-:W1:Y:S01]  /*49040*/  LDCU UR48, c[0x0][0x39c] ;  /* 0x00007380ff3077ac */ /* 0x000e620008000800 */
[----:B0-----:R-:W-:Y:S02]  /*49050*/  ISETP.LT.AND P2, PT, R5, UR75, !P0 ;  /* 0x0000004b05007c0c */ /* 0x001fe4000c741270 */
[----:B------:R-:W-:Y:S02]  /*49060*/  SHF.R.S32.HI R5, RZ, 0x8, R4 ;  /* 0x00000008ff057819 */ /* 0x000fe40000011404 */
[----:B--2---:R-:W-:-:S03]  /*49070*/  F2FP.SATFINITE.E4M3.F32.PACK_AB_MERGE_C R8, R9, R8, RZ ;  /* 0x000000080908723e */ /* 0x004fc600048070ff */
[----:B------:R0:W-:Y:S01]  /*49080*/  @P6 STG.E.U8 desc[UR42][R10.64], R5 ;  /* 0x000000050a006986 */ /* 0x0001e2000c10112a */
[----:B------:R-:W-:Y:S01]  /*49090*/  VIADD R19, R33, UR20 ;  /* 0x0000001421137c36 */ /* 0x000fe20008000000 */
[----:B------:R-:W2:Y:S01]  /*490a0*/  LDCU UR6, c[0x0][0x39c] ;  /* 0x00007380ff0677ac */ /* 0x000ea20008000800 */
[----:B------:R-:W3:Y:S01]  /*490b0*/  LDCU UR75, c[0x0][0x3b8] ;  /* 0x00007700ff4b77ac */ /* 0x000ee20008000800 */
[----:B0-----:R-:W3:Y:S01]  /*490c0*/  LDL.LU R10, [R1+0x328] ;  /* 0x00032800010a7983 */ /* 0x001ee20000300800 */
[----:B------:R-:W-:Y:S01]  /*490d0*/  VIADD R4, R0, 0xc8 ;  /* 0x000000c800047836 */ /* 0x000fe20000000000 */
[----:B------:R-:W0:Y:S02]  /*490e0*/  LDCU UR20, c[0x0][0x3b8] ;  /* 0x00007700ff1477ac */ /* 0x000e240008000800 */
[----:B------:R-:W3:Y:S04]  /*490f0*/  LDL.LU R11, [R1+0x32c] ;  /* 0x00032c00010b7983 */ /* 0x000ee80000300800 */
[----:B------:R-:W3:Y:S04]  /*49100*/  LDL.LU R12, [R1+0x320] ;  /* 0x00032000010c7983 */ /* 0x000ee80000300800 */
[----:B------:R-:W3:Y:S01]  /*49110*/  LDL.LU R13, [R1+0x324] ;  /* 0x00032400010d7983 */ /* 0x000ee20000300800 */
[----:B-1----:R-:W-:Y:S01]  /*49120*/  ISETP.LT.AND P6, PT, R4, UR48, !P0 ;  /* 0x0000003004007c0c */ /* 0x002fe2000c7c1270 */
[----:B------:R-:W1:Y:S01]  /*49130*/  LDCU UR48, c[0x0][0x39c] ;  /* 0x00007380ff3077ac */ /* 0x000e620008000800 */
[----:B------:R-:W-:Y:S01]  /*49140*/  PRMT R4, R8, 0x9910, RZ ;  /* 0x0000991008047816 */ /* 0x000fe200000000ff */
[----:B------:R0:W-:Y:S04]  /*49150*/  @P3 STG.E.U8 desc[UR42][R92.64], R8 ;  /* 0x000000085c003986 */ /* 0x0001e8000c10112a */
[----:B------:R-:W5:Y:S01]  /*49160*/  LDL.LU R9, [R1+0x330] ;  /* 0x0003300001097983 */ /* 0x000f620000300800 */
[----:B0-----:R-:W-:Y:S01]  /*49170*/  IMAD.MOV.U32 R93, RZ, RZ, R4 ;  /* 0x000000ffff5d7224 */ /* 0x001fe200078e0004 */
[----:B----4-:R-:W-:-:S02]  /*49180*/  F2FP.SATFINITE.E4M3.F32.PACK_AB_MERGE_C R4, R7, R6, RZ ;  /* 0x000000060704723e */ /* 0x010fc400048070ff */
[----:B------:R-:W5:Y:S04]  /*49190*/  LDL.LU R7, [R1+0x334] ;  /* 0x0003340001077983 */ /* 0x000f680000300800 */
[----:B------:R-:W4:Y:S04]  /*491a0*/  LDL.LU R8, [R1+0x338] ;  /* 0x0003380001087983 */ /* 0x000f280000300800 */
[----:B------:R-:W4:Y:S01]  /*491b0*/  LDL.LU R6, [R1+0x33c] ;  /* 0x00033c0001067983 */ /* 0x000f220000300800 */
[----:B------:R-:W-:Y:S01]  /*491c0*/  SHF.R.S32.HI R93, RZ, 0x8, R93 ;  /* 0x00000008ff5d7819 */ /* 0x000fe2000001145d */
[----:B------:R-:W-:-:S02]  /*491d0*/  VIADD R92, R0, 0xca ;  /* 0x000000ca005c7836 */ /* 0x000fc40000000000 */
[----:B------:R-:W4:Y:S04]  /*491e0*/  LDL.LU R59, [R1+0x340] ;  /* 0x00034000013b7983 */ /* 0x000f280000300800 */
[----:B------:R-:W4:Y:S04]  /*491f0*/  LDL.LU R54, [R1+0x344] ;  /* 0x0003440001367983 */ /* 0x000f280000300800 */
[----:B------:R0:W-:Y:S01]  /*49200*/  @P4 STG.E.U8 desc[UR42][R90.64], R93 ;  /* 0x0000005d5a004986 */ /* 0x0001e2000c10112a */
[----:B-1----:R-:W-:Y:S01]  /*49210*/  ISETP.LT.AND P4, PT, R92, UR48, !P0 ;  /* 0x000000305c007c0c */ /* 0x002fe2000c781270 */
[----:B------:R-:W-:Y:S01]  /*49220*/  VIADD R31, R19, UR49 ;  /* 0x00000031131f7c36 */ /* 0x000fe20008000000 */
[----:B------:R-:W1:Y:S01]  /*49230*/  LDCU UR48, c[0x0][0x39c] ;  /* 0x00007380ff3077ac */ /* 0x000e620008000800 */
[----:B------:R-:W4:Y:S01]  /*49240*/  LDL.LU R92, [R1+0x54c] ;  /* 0x00054c00015c7983 */ /* 0x000f220000300800 */
[----:B------:R-:W-:Y:S01]  /*49250*/  VIADD R5, R0, 0xc9 ;  /* 0x000000c900057836 */ /* 0x000fe20000000000 */
[----:B------:R-:W1:Y:S02]  /*49260*/  LDCU UR49, c[0x0][0x3b8] ;  /* 0x00007700ff3177ac */ /* 0x000e640008000800 */
[----:B0-----:R-:W4:Y:S01]  /*49270*/  LDL.LU R93, [R1+0x540] ;  /* 0x00054000015d7983 */ /* 0x001f220000300800 */
[----:B------:R-:W-:Y:S01]  /*49280*/  VIADD R18, R31, UR30 ;  /* 0x0000001e1f127c36 */ /* 0x000fe20008000000 */
[----:B------:R-:W-:Y:S01]  /*49290*/  PRMT R91, R4, 0x9910, RZ ;  /* 0x00009910045b7816 */ /* 0x000fe200000000ff */
[----:B------:R-:W-:Y:S01]  /*492a0*/  VIADD R90, R0, 0xcb ;  /* 0x000000cb005a7836 */ /* 0x000fe20000000000 */
[----:B------:R0:W-:Y:S01]  /*492b0*/  @P5 STG.E.U8 desc[UR42][R88.64], R4 ;  /* 0x0000000458005986 */ /* 0x0001e2000c10112a */
[----:B------:R-:W-:Y:S01]  /*492c0*/  VIADD R20, R18, UR73 ;  /* 0x0000004912147c36 */ /* 0x000fe20008000000 */
[----:B--2---:R-:W-:Y:S01]  /*492d0*/  ISETP.LT.AND P3, PT, R5, UR6, !P0 ;  /* 0x0000000605007c0c */ /* 0x004fe2000c761270 */
[----:B------:R-:W2:Y:S02]  /*492e0*/  LDCU UR6, c[0x0][0x39c] ;  /* 0x00007380ff0677ac */ /* 0x000ea40008000800 */
[----:B------:R-:W-:Y:S01]  /*492f0*/  VIADD R17, R20, UR19 ;  /* 0x0000001314117c36 */ /* 0x000fe20008000000 */
[----:B------:R-:W1:Y:S01]  /*49300*/  LDCU UR19, c[0x0][0x39c] ;  /* 0x00007380ff1377ac */ /* 0x000e620008000800 */
[----:B------:R-:W1:Y:S01]  /*49310*/  LDCU UR30, c[0x0][0x3b8] ;  /* 0x00007700ff1e77ac */ /* 0x000e620008000800 */
[----:B0-----:R-:W-:Y:S01]  /*49320*/  SHF.R.S32.HI R89, RZ, 0x8, R91 ;  /* 0x00000008ff597819 */ /* 0x001fe2000001145b */
[----:B------:R-:W-:-:S02]  /*49330*/  VIADD R15, R17, UR74 ;  /* 0x0000004a110f7c36 */ /* 0x000fc40008000000 */
[----:B------:R-:W-:Y:S01]  /*49340*/  VIADD R88, R0, 0xcc ;  /* 0x000000cc00587836 */ /* 0x000fe20000000000 */
[----:B------:R-:W0:Y:S01]  /*49350*/  LDCU UR73, c[0x0][0x3b8] ;  /* 0x00007700ff4977ac */ /* 0x000e220008000800 */
[----:B------:R1:W-:Y:S01]  /*49360*/  @P2 STG.E.U8 desc[UR42][R86.64], R89 ;  /* 0x0000005956002986 */ /* 0x0003e2000c10112a */
[----:B------:R-:W-:Y:S01]  /*49370*/  VIADD R14, R15, UR29 ;  /* 0x0000001d0f0e7c36 */ /* 0x000fe20008000000 */
[----:B------:R-:W0:Y:S03]  /*49380*/  LDCU UR74, c[0x0][0x3b8] ;  /* 0x00007700ff4a77ac */ /* 0x000e260008000800 */
[----:B------:R-:W-:Y:S01]  /*49390*/  VIADD R16, R14, UR47 ;  /* 0x0000002f0e107c36 */ /* 0x000fe20008000000 */
[----:B--2---:R-:W-:Y:S01]  /*493a0*/  ISETP.LT.AND P5, PT, R90, UR6, !P0 ;  /* 0x000000065a007c0c */ /* 0x004fe2000c7a1270 */
[----:B------:R-:W2:Y:S01]  /*493b0*/  LDCU UR47, c[0x0][0x39c] ;  /* 0x00007380ff2f77ac */ /* 0x000ea20008000800 */
[----:B-1----:R-:W-:Y:S01]  /*493c0*/  ISETP.LT.AND P2, PT, R88, UR19, !P0 ;  /* 0x0000001358007c0c */ /* 0x002fe2000c741270 */
[----:B------:R-:W1:Y:S01]  /*493d0*/  LDCU UR6, c[0x0][0x3b8] ;  /* 0x00007700ff0677ac */ /* 0x000e620008000800 */
[----:B------:R-:W-:Y:S01]  /*493e0*/  VIADD R86, R0, 0xcd ;  /* 0x000000cd00567836 */ /* 0x000fe20000000000 */
[----:B------:R-:W0:Y:S01]  /*493f0*/  LDCU UR29, c[0x0][0x3b8] ;  /* 0x00007700ff1d77ac */ /* 0x000e220008000800 */
[----:B------:R-:W0:Y:S01]  /*49400*/  LDCU UR19, c[0x0][0x3b8] ;  /* 0x00007700ff1377ac */ /* 0x000e220008000800 */
[----:B---3--:R-:W-:-:S04]  /*49410*/  F2FP.SATFINITE.E4M3.F32.PACK_AB_MERGE_C R87, R13, R12, RZ ;  /* 0x0000000c0d57723e */ /* 0x008fc800048070ff */
[----:B------:R-:W-:Y:S01]  /*49420*/  PRMT R88, R87, 0x9910, RZ ;  /* 0x0000991057587816 */ /* 0x000fe200000000ff */
[----:B------:R3:W-:Y:S01]  /*49430*/  @P6 STG.E.U8 desc[UR42][R84.64], R87 ;  /* 0x0000005754006986 */ /* 0x0007e2000c10112a */
[----:B------:R-:W-:Y:S01]  /*49440*/  VIADD R13, R16, UR71 ;  /* 0x00000047100d7c36 */ /* 0x000fe20008000000 */
[----:B------:R-:W-:Y:S01]  /*49450*/  ISETP.LT.AND P6, PT, R86, UR48, !P0 ;  /* 0x0000003056007c0c */ /* 0x000fe2000c7c1270 */
[----:B------:R-:W0:Y:S01]  /*49460*/  LDCU UR48, c[0x0][0x39c] ;  /* 0x00007380ff3077ac */ /* 0x000e220008000800 */
[----:B------:R-:W-:Y:S01]  /*49470*/  F2FP.SATFINITE.E4M3.F32.PACK_AB_MERGE_C R86, R11, R10, RZ ;  /* 0x0000000a0b56723e */ /* 0x000fe200048070ff */
[----:B------:R-:W-:Y:S01]  /*49480*/  VIADD R11, R13, UR28 ;  /* 0x0000001c0d0b7c36 */ /* 0x000fe20008000000 */
[----:B------:R-:W0:Y:S01]  /*49490*/  LDCU UR28, c[0x0][0x39c] ;  /* 0x00007380ff1c77ac */ /* 0x000e220008000800 */
[----:B---3--:R-:W-:Y:S01]  /*494a0*/  IMAD.MOV.U32 R85, RZ, RZ, R88 ;  /* 0x000000ffff557224 */ /* 0x008fe200078e0058 */
[----:B------:R-:W3:Y:S04]  /*494b0*/  LDCU UR71, c[0x0][0x3b8] ;  /* 0x00007700ff4777ac */ /* 0x000ee80008000800 */
[----:B------:R-:W-:-:S05]  /*494c0*/  SHF.R.S32.HI R85, RZ, 0x8, R85 ;  /* 0x00000008ff557819 */ /* 0x000fca0000011455 */
[----:B------:R0:W-:Y:S04]  /*494d0*/  @P3 STG.E.U8 desc[UR42][R82.64], R85 ;  /* 0x0000005552003986 */ /* 0x0001e8000c10112a */
[----:B------:R1:W-:Y:S01]  /*494e0*/  @P4 STG.E.U8 desc[UR42][R80.64], R86 ;  /* 0x0000005650004986 */ /* 0x0003e2000c10112a */
[----:B0-----:R-:W-:-:S04]  /*494f0*/  PRMT R83, R86, 0x9910, RZ ;  /* 0x0000991056537816 */ /* 0x001fc800000000ff */
[----:B-1----:R-:W-:Y:S01]  /*49500*/  SHF.R.S32.HI R81, RZ, 0x8, R83 ;  /* 0x00000008ff517819 */ /* 0x002fe20000011453 */
[----:B------:R-:W-:-:S04]  /*49510*/  VIADD R80, R0, 0xd0 ;  /* 0x000000d000507836 */ /* 0x000fc80000000000 */
[----:B------:R5:W-:Y:S01]  /*49520*/  @P5 STG.E.U8 desc[UR42][R78.64], R81 ;  /* 0x000000514e005986 */ /* 0x000be2000c10112a */
[----:B------:R-:W-:Y:S01]  /*49530*/  ISETP.LT.AND P5, PT, R80, UR28, !P0 ;  /* 0x0000001c50007c0c */ /* 0x000fe2000c7a1270 */
[----:B------:R-:W-:Y:S01]  /*49540*/  VIADD R10, R11, UR72 ;  /* 0x000000480b0a7c36 */ /* 0x000fe20008000000 */
[----:B------:R-:W0:Y:S01]  /*49550*/  LDCU UR72, c[0x0][0x39c] ;  /* 0x00007380ff4877ac */ /* 0x000e220008000800 */
[----:B-----5:R-:W-:Y:S01]  /*49560*/  F2FP.SATFINITE.E4M3.F32.PACK_AB_MERGE_C R79, R7, R9, RZ ;  /* 0x00000009074f723e */ /* 0x020fe200048070ff */
[----:B------:R-:W-:Y:S01]  /*49570*/  VIADD R82, R0, 0xcf ;  /* 0x000000cf00527836 */ /* 0x000fe20000000000 */
[----:B----4-:R-:W-:Y:S01]  /*49580*/  F2FP.SATFINITE.E4M3.F32.PACK_AB_MERGE_C R54, R54, R59, RZ ;  /* 0x0000003b3636723e */ /* 0x010fe200048070ff */
[C---:B------:R-:W-:Y:S01]  /*49590*/  VIADD R84, R0.reuse, 0xce ;  /* 0x000000ce00547836 */ /* 0x040fe20000000000 */
[----:B------:R-:W-:Y:S01]  /*495a0*/  PRMT R80, R79, 0x9910, RZ ;  /* 0x000099104f507816 */ /* 0x000fe200000000ff */
[----:B------:R1:W-:Y:S01]  /*495b0*/  @P2 STG.E.U8 desc[UR42][R76.64], R79 ;  /* 0x0000004f4c002986 */ /* 0x0003e2000c10112a */
[----:B------:R-:W-:Y:S01]  /*495c0*/  VIADD R78, R0, 0xd1 ;  /* 0x000000d1004e7836 */ /* 0x000fe20000000000 */
[----:B------:R-:W4:Y:S02]  /*495d0*/  LDCU UR28, c[0x0][0x39c] ;  /* 0x00007380ff1c77ac */ /* 0x000f240008000800 */
[----:B-1----:R-:W-:-:S05]  /*495e0*/  IMAD.MOV.U32 R77, RZ, RZ, R80 ;  /* 0x000000ffff4d7224 */ /* 0x002fca00078e0050 */
[----:B------:R-:W-:-:S05]  /*495f0*/  SHF.R.S32.HI R77, RZ, 0x8, R77 ;  /* 0x00000008ff4d7819 */ /* 0x000fca000001144d */
[----:B------:R1:W-:Y:S01]  /*49600*/  @P6 STG.E.U8 desc[UR42][R74.64], R77 ;  /* 0x0000004d4a006986 */ /* 0x0003e2000c10112a */
[----:B------:R-:W-:Y:S02]  /*49610*/  ISETP.LT.AND P4, PT, R82, UR48, !P0 ;  /* 0x0000003052007c0c */ /* 0x000fe4000c781270 */
[----:B--2---:R-:W-:Y:S01]  /*49620*/  ISETP.LT.AND P3, PT, R84, UR47, !P0 ;  /* 0x0000002f54007c0c */ /* 0x004fe2000c761270 */
[----:B------:R-:W-:Y:S01]  /*49630*/  VIADD R12, R10, UR13 ;  /* 0x0000000d0a0c7c36 */ /* 0x000fe20008000000 */
[----:B0-----:R-:W-:Y:S01]  /*49640*/  ISETP.LT.AND P2, PT, R78, UR72, !P0 ;  /* 0x000000484e007c0c */ /* 0x001fe2000c741270 */
[----:B------:R-:W-:Y:S01]  /*49650*/  VIADD R76, R0, 0xd2 ;  /* 0x000000d2004c7836 */ /* 0x000fe20000000000 */
[----:B-1----:R-:W2:Y:S01]  /*49660*/  LDL.LU R75, [R1+0x544] ;  /* 0x00054400014b7983 */ /* 0x002ea20000300800 */
[----:B------:R-:W-:Y:S01]  /*49670*/  F2FP.SATFINITE.E4M3.F32.PACK_AB_MERGE_C R78, R6, R8, RZ ;  /* 0x00000008064e723e */ /* 0x000fe200048070ff */
[----:B------:R-:W-:Y:S02]  /*49680*/  VIADD R9, R12, UR46 ;  /* 0x0000002e0c097c36 */ /* 0x000fe40008000000 */
[----:B----4-:R-:W-:Y:S01]  /*49690*/  ISETP.LT.AND P6, PT, R76, UR28, !P0 ;  /* 0x0000001c4c007c0c */ /* 0x010fe2000c7c1270 */
[----:B------:R-:W4:Y:S01]  /*496a0*/  LDL.LU R83, [R1+0x53c] ;  /* 0x00053c0001537983 */ /* 0x000f220000300800 */
[----:B------:R-:W-:Y:S01]  /*496b0*/  PRMT R74, R78, 0x9910, RZ ;  /* 0x000099104e4a7816 */ /* 0x000fe200000000ff */
[----:B------:R-:W0:Y:S02]  /*496c0*/  LDCU UR47, c[0x0][0x3b8] ;  /* 0x00007700ff2f77ac */ /* 0x000e240008000800 */
[----:B------:R-:W5:Y:S01]  /*496d0*/  LDL.LU R82, [R1+0x538] ;  /* 0x0005380001527983 */ /* 0x000f620000300800 */
[----:B------:R-:W1:Y:S03]  /*496e0*/  LDCU UR13, c[0x0][0x3b8] ;  /* 0x00007700ff0d77ac */ /* 0x000e660008000800 */
[----:B------:R-:W3:Y:S01]  /*496f0*/  LDL.LU R86, [R1+0x534] ;  /* 0x0005340001567983 */ /* 0x000ee20000300800 */
[----:B------:R-:W0:Y:S03]  /*49700*/  LDCU UR48, c[0x0][0x3b8] ;  /* 0x00007700ff3077ac */ /* 0x000e260008000800 */
[----:B------:R-:W3:Y:S01]  /*49710*/  LDL.LU R84, [R1+0x530] ;  /* 0x0005300001547983 */ /* 0x000ee20000300800 */
[----:B------:R-:W0:Y:S03]  /*49720*/  LDCU UR72, c[0x0][0x3b8] ;  /* 0x00007700ff4877ac */ /* 0x000e260008000800 */
[----:B------:R-:W3:Y:S01]  /*49730*/  LDL.LU R88, [R1+0x524] ;  /* 0x0005240001587983 */ /* 0x000ee20000300800 */
[----:B------:R-:W-:-:S03]  /*49740*/  SHF.R.S32.HI R74, RZ, 0x8, R74 ;  /* 0x00000008ff4a7819 */ /* 0x000fc6000001144a */
[----:B------:R0:W-:Y:S01]  /*49750*/  @P3 STG.E.U8 desc[UR42][R72.64], R78 ;  /* 0x0000004e48003986 */ /* 0x0001e2000c10112a */
[CC--:B------:R-:W-:Y:S01]  /*49760*/  IADD3 R58, P3, PT, R60.reuse, R3.reuse, RZ ;  /* 0x000000033c3a7210 */ /* 0x0c0fe20007f7e0ff */
[----:B------:R-:W-:Y:S01]  /*49770*/  VIADD R7, R9, UR8 ;  /* 0x0000000809077c36 */ /* 0x000fe20008000000 */
[----:B------:R-:W0:Y:S01]  /*49780*/  LDCU UR46, c[0x0][0x3b8] ;  /* 0x00007700ff2e77ac */ /* 0x000e220008000800 */
[----:B------:R-:W-:Y:S01]  /*49790*/  @P4 STG.E.U8 desc[UR42][R70.64], R74 ;  /* 0x0000004a46004986 */ /* 0x000fe2000c10112a */
[-C--:B------:R-:W-:Y:S02]  /*497a0*/  LEA.HI.X.SX32 R59, R60, R2.reuse, 0x1, P3 ;  /* 0x000000023c3b7211 */ /* 0x080fe400018f0eff */
[CC--:B------:R-:W-:Y:S01]  /*497b0*/  IADD3 R60, P3, PT, R57.reuse, R3.reuse, RZ ;  /* 0x00000003393c7210 */ /* 0x0c0fe20007f7e0ff */
[----:B------:R-:W3:Y:S01]  /*497c0*/  LDL.LU R87, [R1+0x52c] ;  /* 0x00052c0001577983 */ /* 0x000ee20000300800 */
[C---:B------:R-:W-:Y:S01]  /*497d0*/  IADD3 R62, P4, PT, R56.reuse, R3, RZ ;  /* 0x00000003383e7210 */ /* 0x040fe20007f9e0ff */
[----:B------:R-:W0:Y:S02]  /*497e0*/  LDCU UR8, c[0x0][0x3b8] ;  /* 0x00007700ff0877ac */ /* 0x000e240008000800 */
[----:B------:R-:W3:Y:S01]  /*497f0*/  LDL.LU R91, [R1+0x520] ;  /* 0x00052000015b7983 */ /* 0x000ee20000300800 */
[-C--:B------:R-:W-:Y:S01]  /*49800*/  LEA.HI.X.SX32 R61, R57, R2.reuse, 0x1, P3 ;  /* 0x00000002393d7211 */ /* 0x080fe200018f0eff */
[----:B------:R-:W0:Y:S01]  /*49810*/  LDCU UR28, c[0x0][0x3b8] ;  /* 0x00007700ff1c77ac */ /* 0x000e220008000800 */
[----:B------:R-:W-:-:S02]  /*49820*/  LEA.HI.X.SX32 R63, R56, R2, 0x1, P4 ;  /* 0x00000002383f7211 */ /* 0x000fc400020f0eff */
[----:B------:R-:W-:-:S04]  /*49830*/  IADD3 R56, P3, PT, R92, R3, RZ ;  /* 0x000000035c387210 */ /* 0x000fc80007f7e0ff */
[----:B------:R-:W-:Y:S02]  /*49840*/  LEA.HI.X.SX32 R57, R92, R2, 0x1, P3 ;  /* 0x000000025c397211 */ /* 0x000fe400018f0eff */
[----:B------:R-:W3:Y:S01]  /*49850*/  LDL.LU R92, [R1+0x528] ;  /* 0x00052800015c7983 */ /* 0x000ee20000300800 */
[----:B------:R-:W-:-:S04]  /*49860*/  IADD3 R4, P4, PT, R93, R3, RZ ;  /* 0x000000035d047210 */ /* 0x000fc80007f9e0ff */
[----:B------:R-:W-:Y:S02]  /*49870*/  LEA.HI.X.SX32 R5, R93, R2, 0x1, P4 ;  /* 0x000000025d057211 */ /* 0x000fe400020f0eff */
[----:B------:R-:W3:Y:S04]  /*49880*/  LDL.LU R93, [R1+0x51c] ;  /* 0x00051c00015d7983 */ /* 0x000ee80000300800 */
[----:B------:R-:W-:Y:S04]  /*49890*/  STL.64 [R1+0xb40], R4 ;  /* 0x000b400401007387 */ /* 0x000fe80000100a00 */
[----:B0-----:R-:W3:Y:S04]  /*498a0*/  LDL.LU R72, [R1+0x518] ;  /* 0x0005180001487983 */ /* 0x001ee80000300800 */
[----:B------:R2:W-:Y:S02]  /*498b0*/  @P5 STG.E.U8 desc[UR42][R68.64], R54 ;  /* 0x0000003644005986 */ /* 0x0005e4000c10112a */
[----:B--2---:R-:W-:-:S02]  /*498c0*/  IADD3 R68, P3, PT, R75, R3, RZ ;  /* 0x000000034b447210 */ /* 0x004fc40007f7e0ff */
[----:B----4-:R-:W-:Y:S02]  /*498d0*/  IADD3 R4, P4, PT, R83, R3, RZ ;  /* 0x0000000353047210 */ /* 0x010fe40007f9e0ff */
[-C--:B------:R-:W-:Y:S02]  /*498e0*/  LEA.HI.X.SX32 R69, R75, R2.reuse, 0x1, P3 ;  /* 0x000000024b457211 */ /* 0x080fe400018f0eff */
[----:B------:R-:W-:-:S03]  /*498f0*/  LEA.HI.X.SX32 R5, R83, R2, 0x1, P4 ;  /* 0x0000000253057211 */ /* 0x000fc600020f0eff */
[----:B------:R5:W-:Y:S04]  /*49900*/  STL.64 [R1+0xb30], R68 ;  /* 0x000b304401007387 */ /* 0x000be80000100a00 */
[----:B------:R3:W-:Y:S01]  /*49910*/  STL.64 [R1+0xb28], R4 ;  /* 0x000b280401007387 */ /* 0x0007e20000100a00 */
[-C--:B-----5:R-:W-:Y:S02]  /*49920*/  IADD3 R68, P3, PT, R82, R3.reuse, RZ ;  /* 0x0000000352447210 */ /* 0x0a0fe40007f7e0ff */
[----:B---3--:R-:W-:Y:S02]  /*49930*/  IADD3 R4, P4, PT, R86, R3, RZ ;  /* 0x0000000356047210 */ /* 0x008fe40007f9e0ff */
[-C--:B------:R-:W-:Y:S02]  /*49940*/  LEA.HI.X.SX32 R69, R82, R2.reuse, 0x1, P3 ;  /* 0x0000000252457211 */ /* 0x080fe400018f0eff */
[----:B------:R-:W-:-:S03]  /*49950*/  LEA.HI.X.SX32 R5, R86, R2, 0x1, P4 ;  /* 0x0000000256057211 */ /* 0x000fc600020f0eff */
[----:B------:R0:W-:Y:S04]  /*49960*/  STL.64 [R1+0xb18], R68 ;  /* 0x000b184401007387 */ /* 0x0001e80000100a00 */
[----:B------:R2:W-:Y:S04]  /*49970*/  STL.64 [R1+0xb10], R4 ;  /* 0x000b100401007387 */ /* 0x0005e80000100a00 */
[----:B------:R-:W3:Y:S01]  /*49980*/  LDL.LU R71, [R1+0x50c] ;  /* 0x00050c0001477983 */ /* 0x000ee20000300800 */
[----:B0-----:R-:W-:-:S03]  /*49990*/  IADD3 R68, P3, PT, R84, R3, RZ ;  /* 0x0000000354447210 */ /* 0x001fc60007f7e0ff */
[----:B------:R-:W4:Y:S01]  /*499a0*/  LDL.LU R70, [R1+0x508] ;  /* 0x0005080001467983 */ /* 0x000f220000300800 */
[----:B--2---:R-:W-:Y:S02]  /*499b0*/  IADD3 R4, P4, PT, R88, R3, RZ ;  /* 0x0000000358047210 */ /* 0x004fe40007f9e0ff */
[-C--:B------:R-:W-:Y:S02]  /*499c0*/  LEA.HI.X.SX32 R69, R84, R2.reuse, 0x1, P3 ;  /* 0x0000000254457211 */ /* 0x080fe400018f0eff */
[----:B------:R-:W-:-:S03]  /*499d0*/  LEA.HI.X.SX32 R5, R88, R2, 0x1, P4 ;  /* 0x0000000258057211 */ /* 0x000fc600020f0eff */
[----:B------:R0:W-:Y:S04]  /*499e0*/  STL.64 [R1+0xaf8], R68 ;  /* 0x000af84401007387 */ /* 0x0001e80000100a00 */
[----:B------:R-:W2:Y:S04]  /*499f0*/  LDL.LU R83, [R1+0x504] ;  /* 0x0005040001537983 */ /* 0x000ea80000300800 */
[----:B------:R5:W-:Y:S01]  /*49a00*/  STL.64 [R1+0xaf0], R4 ;  /* 0x000af00401007387 */ /* 0x000be20000100a00 */
[----:B0-----:R-:W-:-:S03]  /*49a10*/  IADD3 R68, P3, PT, R87, R3, RZ ;  /* 0x0000000357447210 */ /* 0x001fc60007f7e0ff */
[----:B------:R-:W2:Y:S01]  /*49a20*/  LDL.LU R82, [R1+0x500] ;  /* 0x0005000001527983 */ /* 0x000ea20000300800 */
[----:B------:R-:W-:-:S03]  /*49a30*/  LEA.HI.X.SX32 R69, R87, R2, 0x1, P3 ;  /* 0x0000000257457211 */ /* 0x000fc600018f0eff */
[----:B------:R-:W2:Y:S01]  /*49a40*/  LDL.LU R86, [R1+0x4dc] ;  /* 0x0004dc0001567983 */ /* 0x000ea20000300800 */
[----:B-----5:R-:W-:-:S04]  /*49a50*/  IADD3 R4, P4, PT, R91, R3, RZ ;  /* 0x000000035b047210 */ /* 0x020fc80007f9e0ff */
[----:B------:R-:W-:Y:S01]  /*49a60*/  LEA.HI.X.SX32 R5, R91, R2, 0x1, P4 ;  /* 0x000000025b057211 */ /* 0x000fe200020f0eff */
[----:B------:R-:W-:Y:S04]  /*49a70*/  STL.64 [R1+0xae0], R68 ;  /* 0x000ae04401007387 */ /* 0x000fe80000100a00 */
[----:B------:R0:W-:Y:S02]  /*49a80*/  STL.64 [R1+0xad8], R4 ;  /* 0x000ad80401007387 */ /* 0x0001e40000100a00 */
[----:B0-----:R-:W-:-:S04]  /*49a90*/  IADD3 R4, P3, PT, R92, R3, RZ ;  /* 0x000000035c047210 */ /* 0x001fc80007f7e0ff */
[----:B------:R-:W-:-:S05]  /*49aa0*/  LEA.HI.X.SX32 R5, R92, R2, 0x1, P3 ;  /* 0x000000025c057211 */ /* 0x000fca00018f0eff */
[----:B------:R0:W-:Y:S04]  /*49ab0*/  STL.64 [R1+0xac8], R4 ;  /* 0x000ac80401007387 */ /* 0x0001e80000100a00 */
[----:B0-----:R-:W5:Y:S04]  /*49ac0*/  LDL.LU.64 R4, [R1+0xfb0] ;  /* 0x000fb00001047983 */ /* 0x001f680000300a00 */
[----:B------:R-:W2:Y:S04]  /*49ad0*/  LDL.LU R84, [R1+0x4e0] ;  /* 0x0004e00001547983 */ /* 0x000ea80000300800 */
[----:B------:R-:W2:Y:S01]  /*49ae0*/  LDL.LU R88, [R1+0x4d4] ;  /* 0x0004d40001587983 */ /* 0x000ea20000300800 */
[----:B------:R-:W-:-:S02]  /*49af0*/  IADD3 R68, P4, PT, R93, R3, RZ ;  /* 0x000000035d447210 */ /* 0x000fc40007f9e0ff */
[----:B------:R-:W-:Y:S01]  /*49b00*/  IADD3 R92, P3, PT, R72, R3, RZ ;  /* 0x00000003485c7210 */ /* 0x000fe20007f7e0ff */
[----:B------:R-:W2:Y:S01]  /*49b10*/  LDL.LU R87, [R1+0x4d8] ;  /* 0x0004d80001577983 */ /* 0x000ea20000300800 */
[----:B------:R-:W-:-:S03]  /*49b20*/  LEA.HI.X.SX32 R69, R93, R2, 0x1, P4 ;  /* 0x000000025d457211 */ /* 0x000fc600020f0eff */
[----:B------:R-:W2:Y:S01]  /*49b30*/  LDL.LU R91, [R1+0x4d0] ;  /* 0x0004d000015b7983 */ /* 0x000ea20000300800 */
[----:B------:R-:W-:-:S03]  /*49b40*/  LEA.HI.X.SX32 R93, R72, R2, 0x1, P3 ;  /* 0x00000002485d7211 */ /* 0x000fc600018f0eff */
[----:B------:R-:W-:Y:S04]  /*49b50*/  STL.64 [R1+0xac0], R68 ;  /* 0x000ac04401007387 */ /* 0x000fe80000100a00 */
[----:B------:R0:W-:Y:S04]  /*49b60*/  STL.64 [R1+0xaa8], R92 ;  /* 0x000aa85c01007387 */ /* 0x0001e80000100a00 */
[----:B0-----:R-:W2:Y:S04]  /*49b70*/  LDL.LU R92, [R1+0x4cc] ;  /* 0x0004cc00015c7983 */ /* 0x001ea80000300800 */
[----:B------:R-:W2:Y:S01]  /*49b80*/  LDL.LU R93, [R1+0x4c8] ;  /* 0x0004c800015d7983 */ /* 0x000ea20000300800 */
[----:B-----5:R-:W-:-:S04]  /*49b90*/  IADD3 R68, P4, PT, R5, R3, RZ ;  /* 0x0000000305447210 */ /* 0x020fc80007f9e0ff */
[----:B------:R-:W-:-:S05]  /*49ba0*/  LEA.HI.X.SX32 R69, R5, R2, 0x1, P4 ;  /* 0x0000000205457211 */ /* 0x000fca00020f0eff */
[----:B------:R0:W-:Y:S02]  /*49bb0*/  STL.64 [R1+0xaa0], R68 ;  /* 0x000aa04401007387 */ /* 0x0001e40000100a00 */
[----:B0-----:R-:W-:Y:S01]  /*49bc0*/  IMAD.MOV.U32 R69, RZ, RZ, R4 ;  /* 0x000000ffff457224 */ /* 0x001fe200078e0004 */
[-C--:B------:R-:W-:Y:S02]  /*49bd0*/  IADD3 R68, P3, PT, R4, R3.reuse, RZ ;  /* 0x0000000304447210 */ /* 0x080fe40007f7e0ff */
[----:B---3--:R-:W-:Y:S02]  /*49be0*/  IADD3 R4, P4, PT, R71, R3, RZ ;  /* 0x0000000347047210 */ /* 0x008fe40007f9e0ff */
[-C--:B------:R-:W-:Y:S02]  /*49bf0*/  LEA.HI.X.SX32 R69, R69, R2.reuse, 0x1, P3 ;  /* 0x0000000245457211 */ /* 0x080fe400018f0eff */
[----:B------:R-:W-:-:S03]  /*49c00*/  LEA.HI.X.SX32 R5, R71, R2, 0x1, P4 ;  /* 0x0000000247057211 */ /* 0x000fc600020f0eff */
[----:B------:R4:W-:Y:S04]  /*49c10*/  STL.64 [R1+0xa90], R68 ;  /* 0x000a904401007387 */ /* 0x0009e80000100a00 */
[----:B------:R2:W-:Y:S01]  /*49c20*/  STL.64 [R1+0xa88], R4 ;  /* 0x000a880401007387 */ /* 0x0005e20000100a00 */
[CC--:B----4-:R-:W-:Y:S02]  /*49c30*/  IADD3 R68, P3, PT, R70.reuse, R3.reuse, RZ ;  /* 0x0000000346447210 */ /* 0x0d0fe40007f7e0ff */
[C---:B--2---:R-:W-:Y:S02]  /*49c40*/  IADD3 R4, P4, PT, R83.reuse, R3, RZ ;  /* 0x0000000353047210 */ /* 0x044fe40007f9e0ff */
[-C--:B------:R-:W-:Y:S02]  /*49c50*/  LEA.HI.X.SX32 R69, R70, R2.reuse, 0x1, P3 ;  /* 0x0000000246457211 */ /* 0x080fe400018f0eff */
[----:B------:R-:W-:-:S03]  /*49c60*/  LEA.HI.X.SX32 R5, R83, R2, 0x1, P4 ;  /* 0x0000000253057211 */ /* 0x000fc600020f0eff */
[----:B------:R0:W-:Y:S04]  /*49c70*/  STL.64 [R1+0xa78], R68 ;  /* 0x000a784401007387 */ /* 0x0001e80000100a00 */
[----:B------:R2:W-:Y:S01]  /*49c80*/  STL.64 [R1+0xa70], R4 ;  /* 0x000a700401007387 */ /* 0x0005e20000100a00 */
[-C--:B0-----:R-:W-:Y:S02]  /*49c90*/  IADD3 R68, P3, PT, R82, R3.reuse, RZ ;  /* 0x0000000352447210 */ /* 0x081fe40007f7e0ff */
[----:B--2---:R-:W-:-:S04]  /*49ca0*/  IADD3 R4, P4, PT, R86, R3, RZ ;  /* 0x0000000356047210 */ /* 0x004fc80007f9e0ff */
[-C--:B------:R-:W-:Y:S02]  /*49cb0*/  LEA.HI.X.SX32 R5, R86, R2.reuse, 0x1, P4 ;  /* 0x0000000256057211 */ /* 0x080fe400020f0eff */
[-C--:B------:R-:W-:Y:S02]  /*49cc0*/  LEA.HI.X.SX32 R69, R82, R2.reuse, 0x1, P3 ;  /* 0x0000000252457211 */ /* 0x080fe400018f0eff */
[CC--:B------:R-:W-:Y:S01]  /*49cd0*/  IADD3 R82, P3, PT, R84.reuse, R3.reuse, RZ ;  /* 0x0000000354527210 */ /* 0x0c0fe20007f7e0ff */
[----:B------:R0:W-:Y:S03]  /*49ce0*/  STL.64 [R1+0xa58], R4 ;  /* 0x000a580401007387 */ /* 0x0001e60000100a00 */
[----:B------:R-:W-:Y:S01]  /*49cf0*/  LEA.HI.X.SX32 R83, R84, R2, 0x1, P3 ;  /* 0x0000000254537211 */ /* 0x000fe200018f0eff */
[----:B------:R-:W-:Y:S01]  /*49d00*/  STL.64 [R1+0xa60], R68 ;  /* 0x000a604401007387 */ /* 0x000fe20000100a00 */
[----:B0-----:R-:W-:-:S04]  /*49d10*/  IADD3 R4, P4, PT, R88, R3, RZ ;  /* 0x0000000358047210 */ /* 0x001fc80007f9e0ff */
[----:B------:R-:W-:Y:S01]  /*49d20*/  LEA.HI.X.SX32 R5, R88, R2, 0x1, P4 ;  /* 0x0000000258057211 */ /* 0x000fe200020f0eff */
        /* <DEDUP_REMOVED lines=12> */
[----:B------:R-:W-:Y:S04]  /*49df0*/  STL.64 [R1+0xa10], R86 ;  /* 0x000a105601007387 */ /* 0x000fe80000100a00 */
[----:B------:R0:W-:Y:S02]  /*49e00*/  STL.64 [R1+0xa08], R4 ;  /* 0x000a080401007387 */ /* 0x0001e40000100a00 */
[----:B0-----:R-:W-:-:S04]  /*49e10*/  IADD3 R4, P4, PT, R66, R3, RZ ;  /* 0x0000000342047210 */ /* 0x001fc80007f9e0ff */
[----:B------:R-:W-:Y:S02]  /*49e20*/  LEA.HI.X.SX32 R5, R66, R2, 0x1, P4 ;  /* 0x0000000242057211 */ /* 0x000fe400020f0eff */
[----:B------:R-:W-:-:S03]  /*49e30*/  IADD3 R86, P3, PT, R67, R3, RZ ;  /* 0x0000000343567210 */ /* 0x000fc60007f7e0ff */
[----:B------:R0:W-:Y:S01]  /*49e40*/  STL.64 [R1+0x9e8], R4 ;  /* 0x0009e80401007387 */ /* 0x0001e20000100a00 */
[----:B------:R-:W-:Y:S02]  /*49e50*/  LEA.HI.X.SX32 R87, R67, R2, 0x1, P3 ;  /* 0x0000000243577211 */ /* 0x000fe400018f0eff */
[-C--:B------:R-:W-:Y:S02]  /*49e60*/  IADD3 R66, P3, PT, R65, R3.reuse, RZ ;  /* 0x0000000341427210 */ /* 0x080fe40007f7e0ff */
[----:B0-----:R-:W-:-:S04]  /*49e70*/  IADD3 R4, P4, PT, R64, R3, RZ ;  /* 0x0000000340047210 */ /* 0x001fc80007f9e0ff */
[-C--:B------:R-:W-:Y:S01]  /*49e80*/  LEA.HI.X.SX32 R5, R64, R2.reuse, 0x1, P4 ;  /* 0x0000000240057211 */ /* 0x080fe200020f0eff */
[----:B------:R-:W-:Y:S04]  /*49e90*/  STL.64 [R1+0x9f0], R86 ;  /* 0x0009f05601007387 */ /* 0x000fe80000100a00 */
[----:B------:R0:W-:Y:S01]  /*49ea0*/  STL.64 [R1+0x9d0], R4 ;  /* 0x0009d00401007387 */ /* 0x0001e20000100a00 */
[----:B------:R-:W-:Y:S02]  /*49eb0*/  LEA.HI.X.SX32 R67, R65, R2, 0x1, P3 ;  /* 0x0000000241437211 */ /* 0x000fe400018f0eff */
[-C--:B------:R-:W-:Y:S02]  /*49ec0*/  IADD3 R64, P3, PT, R53, R3.reuse, RZ ;  /* 0x0000000335407210 */ /* 0x080fe40007f7e0ff */
[----:B0-----:R-:W-:-:S04]  /*49ed0*/  IADD3 R4, P4, PT, R52, R3, RZ ;  /* 0x0000000334047210 */ /* 0x001fc80007f9e0ff */
[-C--:B------:R-:W-:Y:S01]  /*49ee0*/  LEA.HI.X.SX32 R5, R52, R2.reuse, 0x1, P4 ;  /* 0x0000000234057211 */ /* 0x080fe200020f0eff */
[----:B------:R-:W-:Y:S01]  /*49ef0*/  STL.64 [R1+0x9d8], R66 ;  /* 0x0009d84201007387 */ /* 0x000fe20000100a00 */
        /* <DEDUP_REMOVED lines=30> */
[-C--:B------:R-:W-:Y:S01]  /*4a0e0*/  LEA.HI.X.SX32 R5, R30, R2.reuse, 0x1, P4 ;  /* 0x000000021e057211 */ /* 0x080fe200020f0eff */
[----:B------:R0:W-:Y:S04]  /*4a0f0*/  STL.64 [R1+0x950], R34 ;  /* 0x0009502201007387 */ /* 0x0001e80000100a00 */
[----:B------:R2:W-:Y:S01]  /*4a100*/  STL.64 [R1+0x948], R4 ;  /* 0x0009480401007387 */ /* 0x0005e20000100a00 */
[CC--:B0-----:R-:W-:Y:S02]  /*4a110*/  IADD3 R34, P3, PT, R45.reuse, R3.reuse, RZ ;  /* 0x000000032d227210 */ /* 0x0c1fe40007f7e0ff */
[----:B--2---:R-:W-:Y:S02]  /*4a120*/  IADD3 R4, P4, PT, R32, R3, RZ ;  /* 0x0000000320047210 */ /* 0x004fe40007f9e0ff */
[----:B------:R-:W-:-:S02]  /*4a130*/  LEA.HI.X.SX32 R35, R45, R2, 0x1, P3 ;  /* 0x000000022d237211 */ /* 0x000fc400018f0eff */
[----:B------:R-:W-:-:S03]  /*4a140*/  LEA.HI.X.SX32 R5, R32, R2, 0x1, P4 ;  /* 0x0000000220057211 */ /* 0x000fc600020f0eff */
[----:B------:R0:W-:Y:S04]  /*4a150*/  STL.64 [R1+0x938], R34 ;  /* 0x0009382201007387 */ /* 0x0001e80000100a00 */
[----:B------:R2:W-:Y:S01]  /*4a160*/  STL.64 [R1+0x930], R4 ;  /* 0x0009300401007387 */ /* 0x0005e20000100a00 */
[CC--:B0-----:R-:W-:Y:S02]  /*4a170*/  IADD3 R34, P3, PT, R44.reuse, R3.reuse, RZ ;  /* 0x000000032c227210 */ /* 0x0c1fe40007f7e0ff */
[C---:B--2---:R-:W-:Y:S02]  /*4a180*/  IADD3 R4, P4, PT, R29.reuse, R3, RZ ;  /* 0x000000031d047210 */ /* 0x044fe40007f9e0ff */
[-C--:B------:R-:W-:Y:S02]  /*4a190*/  LEA.HI.X.SX32 R35, R44, R2.reuse, 0x1, P3 ;  /* 0x000000022c237211 */ /* 0x080fe400018f0eff */
[----:B------:R-:W-:-:S03]  /*4a1a0*/  LEA.HI.X.SX32 R5, R29, R2, 0x1, P4 ;  /* 0x000000021d057211 */ /* 0x000fc600020f0eff */
[----:B------:R0:W-:Y:S04]  /*4a1b0*/  STL.64 [R1+0x918], R34 ;  /* 0x0009182201007387 */ /* 0x0001e80000100a00 */
[----:B------:R2:W-:Y:S01]  /*4a1c0*/  STL.64 [R1+0x910], R4 ;  /* 0x0009100401007387 */ /* 0x0005e20000100a00 */
[-C--:B0-----:R-:W-:Y:S02]  /*4a1d0*/  IADD3 R34, P3, PT, R43, R3.reuse, RZ ;  /* 0x000000032b227210 */ /* 0x081fe40007f7e0ff */
[----:B--2---:R-:W-:Y:S02]  /*4a1e0*/  IADD3 R4, P4, PT, R27, R3, RZ ;  /* 0x000000031b047210 */ /* 0x004fe40007f9e0ff */
        /* <DEDUP_REMOVED lines=72> */
[----:B------:R0:W-:Y:S04]  /*4a670*/  STL.64 [R1+0x800], R34 ;  /* 0x0008002201007387 */ /* 0x0001e80000100a00 */
[----:B------:R2:W-:Y:S01]  /*4a680*/  STL.64 [R1+0x7e0], R4 ;  /* 0x0007e00401007387 */ /* 0x0005e20000100a00 */
[----:B------:R-:W-:Y:S02]  /*4a690*/  LEA.HI.X.SX32 R15, R16, R2, 0x1, P3 ;  /* 0x00000002100f7211 */ /* 0x000fe400018f0eff */
[-C--:B0-----:R-:W-:Y:S02]  /*4a6a0*/  IADD3 R34, P3, PT, R11, R3.reuse, RZ ;  /* 0x000000030b227210 */ /* 0x081fe40007f7e0ff */
[----:B--2---:R-:W-:-:S04]  /*4a6b0*/  IADD3 R4, P4, PT, R10, R3, RZ ;  /* 0x000000030a047210 */ /* 0x004fc80007f9e0ff */
[-C--:B------:R-:W-:Y:S01]  /*4a6c0*/  LEA.HI.X.SX32 R5, R10, R2.reuse, 0x1, P4 ;  /* 0x000000020a057211 */ /* 0x080fe200020f0eff */
[----:B------:R-:W-:Y:S01]  /*4a6d0*/  STL.64 [R1+0x7e8], R14 ;  /* 0x0007e80e01007387 */ /* 0x000fe20000100a00 */
[-C--:B------:R-:W-:Y:S02]  /*4a6e0*/  LEA.HI.X.SX32 R35, R11, R2.reuse, 0x1, P3 ;  /* 0x000000020b237211 */ /* 0x080fe400018f0eff */
[CC--:B------:R-:W-:Y:S01]  /*4a6f0*/  IADD3 R10, P3, PT, R12.reuse, R3.reuse, RZ ;  /* 0x000000030c0a7210 */ /* 0x0c0fe20007f7e0ff */
[----:B------:R0:W-:Y:S01]  /*4a700*/  STL.64 [R1+0x7d0], R4 ;  /* 0x0007d00401007387 */ /* 0x0001e20000100a00 */
[----:B------:R-:W-:Y:S01]  /*4a710*/  VIADD R6, R7, UR70 ;  /* 0x0000004607067c36 */ /* 0x000fe20008000000 */
[----:B------:R-:W2:Y:S01]  /*4a720*/  LDCU UR70, c[0x0][0x3b8] ;  /* 0x00007700ff4677ac */ /* 0x000ea20008000800 */
[----:B------:R-:W-:Y:S01]  /*4a730*/  LEA.HI.X.SX32 R11, R12, R2, 0x1, P3 ;  /* 0x000000020c0b7211 */ /* 0x000fe200018f0eff */
[----:B------:R-:W-:Y:S01]  /*4a740*/  STL.64 [R1+0x7d8], R34 ;  /* 0x0007d82201007387 */ /* 0x000fe20000100a00 */
[----:B0-----:R-:W-:-:S04]  /*4a750*/  IADD3 R4, P4, PT, R9, R3, RZ ;  /* 0x0000000309047210 */ /* 0x001fc80007f9e0ff */
[----:B------:R-:W-:Y:S01]  /*4a760*/  LEA.HI.X.SX32 R5, R9, R2, 0x1, P4 ;  /* 0x0000000209057211 */ /* 0x000fe200020f0eff */
[----:B------:R0:W-:Y:S01]  /*4a770*/  STL.64 [R1+0x7b8], R10 ;  /* 0x0007b80a01007387 */ /* 0x0001e20000100a00 */
[----:B------:R-:W-:Y:S01]  /*4a780*/  VIADD R8, R6, UR45 ;  /* 0x0000002d06087c36 */ /* 0x000fe20008000000 */
[----:B------:R-:W3:Y:S02]  /*4a790*/  LDCU UR45, c[0x0][0x3b8] ;  /* 0x00007700ff2d77ac */ /* 0x000ee40008000800 */
[----:B------:R4:W-:Y:S01]  /*4a7a0*/  STL.64 [R1+0x7b0], R4 ;  /* 0x0007b00401007387 */ /* 0x0009e20000100a00 */
[----:B------:R-:W-:Y:S01]  /*4a7b0*/  VIADD R90, R8, UR69 ;  /* 0x00000045085a7c36 */ /* 0x000fe20008000000 */
[----:B------:R-:W5:Y:S01]  /*4a7c0*/  LDCU UR69, c[0x0][0x3b8] ;  /* 0x00007700ff4577ac */ /* 0x000f620008000800 */
[-C--:B0-----:R-:W-:Y:S02]  /*4a7d0*/  IADD3 R10, P3, PT, R7, R3.reuse, RZ ;  /* 0x00000003070a7210 */ /* 0x081fe40007f7e0ff */
[----:B----4-:R-:W-:-:S04]  /*4a7e0*/  IADD3 R4, P4, PT, R6, R3, RZ ;  /* 0x0000000306047210 */ /* 0x010fc80007f9e0ff */
[-C--:B------:R-:W-:Y:S02]  /*4a7f0*/  LEA.HI.X.SX32 R5, R6, R2.reuse, 0x1, P4 ;  /* 0x0000000206057211 */ /* 0x080fe400020f0eff */
[-C--:B------:R-:W-:Y:S02]  /*4a800*/  LEA.HI.X.SX32 R11, R7, R2.reuse, 0x1, P3 ;  /* 0x00000002070b7211 */ /* 0x080fe400018f0eff */
[-C--:B------:R-:W-:Y:S01]  /*4a810*/  IADD3 R6, P3, PT, R8, R3.reuse, RZ ;  /* 0x0000000308067210 */ /* 0x080fe20007f7e0ff */
[----:B------:R0:W-:Y:S01]  /*4a820*/  STL.64 [R1+0x798], R4 ;  /* 0x0007980401007387 */ /* 0x0001e20000100a00 */
[----:B------:R-:W-:Y:S01]  /*4a830*/  VIADD R89, R90, UR27 ;  /* 0x0000001b5a597c36 */ /* 0x000fe20008000000 */
[----:B------:R-:W4:Y:S01]  /*4a840*/  LDCU UR27, c[0x0][0x3b8] ;  /* 0x00007700ff1b77ac */ /* 0x000f220008000800 */
[-C--:B------:R-:W-:Y:S02]  /*4a850*/  LEA.HI.X.SX32 R7, R8, R2.reuse, 0x1, P3 ;  /* 0x0000000208077211 */ /* 0x080fe400018f0eff */
[----:B------:R-:W-:Y:S01]  /*4a860*/  VIADD R85, R89, UR68 ;  /* 0x0000004459557c36 */ /* 0x000fe20008000000 */
[CC--:B0-----:R-:W-:Y:S01]  /*4a870*/  IADD3 R4, P4, PT, R90.reuse, R3.reuse, RZ ;  /* 0x000000035a047210 */ /* 0x0c1fe20007f9e0ff */
[----:B------:R-:W-:Y:S01]  /*4a880*/  STL.64 [R1+0x7a0], R10 ;  /* 0x0007a00a01007387 */ /* 0x000fe20000100a00 */
[----:B------:R-:W0:Y:S02]  /*4a890*/  LDCU UR68, c[0x0][0x3b8] ;  /* 0x00007700ff4477ac */ /* 0x000e240008000800 */
[----:B------:R-:W-:Y:S01]  /*4a8a0*/  LEA.HI.X.SX32 R5, R90, R2, 0x1, P4 ;  /* 0x000000025a057211 */ /* 0x000fe200020f0eff */
[----:B------:R1:W-:Y:S01]  /*4a8b0*/  STL.64 [R1+0x788], R6 ;  /* 0x0007880601007387 */ /* 0x0003e20000100a00 */
[----:B------:R-:W-:Y:S01]  /*4a8c0*/  VIADD R81, R85, UR44 ;  /* 0x0000002c55517c36 */ /* 0x000fe20008000000 */
[----:B------:R-:W0:Y:S02]  /*4a8d0*/  LDCU UR44, c[0x0][0x3b8] ;  /* 0x00007700ff2c77ac */ /* 0x000e240008000800 */
[----:B------:R2:W-:Y:S01]  /*4a8e0*/  STL.64 [R1+0x780], R4 ;  /* 0x0007800401007387 */ /* 0x0005e20000100a00 */
[----:B------:R-:W-:Y:S01]  /*4a8f0*/  VIADD R80, R81, UR18 ;  /* 0x0000001251507c36 */ /* 0x000fe20008000000 */
[----:B------:R-:W0:Y:S01]  /*4a900*/  LDCU UR18, c[0x0][0x3b8] ;  /* 0x00007700ff1277ac */ /* 0x000e220008000800 */
[----:B-1----:R-:W-:-:S02]  /*4a910*/  IADD3 R6, P3, PT, R89, R3, RZ ;  /* 0x0000000359067210 */ /* 0x002fc40007f7e0ff */
[----:B--2---:R-:W-:Y:S02]  /*4a920*/  IADD3 R4, P4, PT, R85, R3, RZ ;  /* 0x0000000355047210 */ /* 0x004fe40007f9e0ff */
[-C--:B------:R-:W-:Y:S02]  /*4a930*/  LEA.HI.X.SX32 R7, R89, R2.reuse, 0x1, P3 ;  /* 0x0000000259077211 */ /* 0x080fe400018f0eff */
[----:B------:R-:W-:-:S03]  /*4a940*/  LEA.HI.X.SX32 R5, R85, R2, 0x1, P4 ;  /* 0x0000000255057211 */ /* 0x000fc600020f0eff */
[----:B------:R1:W-:Y:S01]  /*4a950*/  STL.64 [R1+0x770], R6 ;  /* 0x0007700601007387 */ /* 0x0003e20000100a00 */
[C---:B------:R-:W-:Y:S01]  /*4a960*/  VIADD R79, R80.reuse, UR67 ;  /* 0x00000043504f7c36 */ /* 0x040fe20008000000 */
[----:B------:R-:W2:Y:S02]  /*4a970*/  LDCU UR67, c[0x0][0x3b8] ;  /* 0x00007700ff4377ac */ /* 0x000ea40008000800 */
[----:B------:R0:W-:Y:S01]  /*4a980*/  STL.64 [R1+0x768], R4 ;  /* 0x0007680401007387 */ /* 0x0001e20000100a00 */
[----:B------:R-:W-:Y:S01]  /*4a990*/  VIADD R78, R79, UR41 ;  /* 0x000000294f4e7c36 */ /* 0x000fe20008000000 */
[----:B------:R-:W2:Y:S01]  /*4a9a0*/  LDCU UR41, c[0x0][0x3b8] ;  /* 0x00007700ff2977ac */ /* 0x000ea20008000800 */
[CC--:B-1----:R-:W-:Y:S02]  /*4a9b0*/  IADD3 R6, P3, PT, R81.reuse, R3.reuse, RZ ;  /* 0x0000000351067210 */ /* 0x0c2fe40007f7e0ff */
[----:B0-----:R-:W-:Y:S02]  /*4a9c0*/  IADD3 R4, P4, PT, R80, R3, RZ ;  /* 0x0000000350047210 */ /* 0x001fe40007f9e0ff */
[----:B------:R-:W-:-:S02]  /*4a9d0*/  LEA.HI.X.SX32 R7, R81, R2, 0x1, P3 ;  /* 0x0000000251077211 */ /* 0x000fc400018f0eff */
[----:B------:R-:W-:-:S03]  /*4a9e0*/  LEA.HI.X.SX32 R5, R80, R2, 0x1, P4 ;  /* 0x0000000250057211 */ /* 0x000fc600020f0eff */
[----:B------:R0:W-:Y:S01]  /*4a9f0*/  STL.64 [R1+0x760], R6 ;  /* 0x0007600601007387 */ /* 0x0001e20000100a00 */
[C---:B------:R-:W-:Y:S01]  /*4aa00*/  VIADD R77, R78.reuse, UR66 ;  /* 0x000000424e4d7c36 */ /* 0x040fe20008000000 */
[----:B------:R-:W1:Y:S02]  /*4aa10*/  LDCU UR66, c[0x0][0x3b8] ;  /* 0x00007700ff4277ac */ /* 0x000e640008000800 */
[----:B------:R2:W-:Y:S01]  /*4aa20*/  STL.64 [R1+0x758], R4 ;  /* 0x0007580401007387 */ /* 0x0005e20000100a00 */
[----:B------:R-:W-:Y:S01]  /*4aa30*/  VIADD R76, R77, UR10 ;  /* 0x0000000a4d4c7c36 */ /* 0x000fe20008000000 */
[----:B------:R-:W1:Y:S01]  /*4aa40*/  LDCU UR10, c[0x0][0x3b8] ;  /* 0x00007700ff0a77ac */ /* 0x000e620008000800 */
[CC--:B0-----:R-:W-:Y:S02]  /*4aa50*/  IADD3 R6, P3, PT, R79.reuse, R3.reuse, RZ ;  /* 0x000000034f067210 */ /* 0x0c1fe40007f7e0ff */
[----:B--2---:R-:W-:Y:S02]  /*4aa60*/  IADD3 R4, P4, PT, R78, R3, RZ ;  /* 0x000000034e047210 */ /* 0x004fe40007f9e0ff */
[----:B------:R-:W-:-:S02]  /*4aa70*/  LEA.HI.X.SX32 R7, R79, R2, 0x1, P3 ;  /* 0x000000024f077211 */ /* 0x000fc400018f0eff */
[----:B------:R-:W-:-:S03]  /*4aa80*/  LEA.HI.X.SX32 R5, R78, R2, 0x1, P4 ;  /* 0x000000024e057211 */ /* 0x000fc600020f0eff */
[----:B------:R0:W-:Y:S01]  /*4aa90*/  STL.64 [R1+0x740], R6 ;  /* 0x0007400601007387 */ /* 0x0001e20000100a00 */
[C---:B------:R-:W-:Y:S01]  /*4aaa0*/  VIADD R75, R76.reuse, UR26 ;  /* 0x0000001a4c4b7c36 */ /* 0x040fe20008000000 */
[----:B------:R-:W2:Y:S02]  /*4aab0*/  LDCU UR26, c[0x0][0x3b8] ;  /* 0x00007700ff1a77ac */ /* 0x000ea40008000800 */
[----:B------:R1:W-:Y:S01]  /*4aac0*/  STL.64 [R1+0x738], R4 ;  /* 0x0007380401007387 */ /* 0x0003e20000100a00 */
[----:B------:R-:W-:Y:S01]  /*4aad0*/  VIADD R74, R75, UR65 ;  /* 0x000000414b4a7c36 */ /* 0x000fe20008000000 */
[----:B------:R-:W2:Y:S01]  /*4aae0*/  LDCU UR65, c[0x0][0x3b8] ;  /* 0x00007700ff4177ac */ /* 0x000ea20008000800 */
[-C--:B0-----:R-:W-:Y:S02]  /*4aaf0*/  IADD3 R6, P3, PT, R77, R3.reuse, RZ ;  /* 0x000000034d067210 */ /* 0x081fe40007f7e0ff */
[----:B-1----:R-:W-:-:S04]  /*4ab00*/  IADD3 R4, P4, PT, R76, R3, RZ ;  /* 0x000000034c047210 */ /* 0x002fc80007f9e0ff */
[-C--:B------:R-:W-:Y:S02]  /*4ab10*/  LEA.HI.X.SX32 R5, R76, R2.reuse, 0x1, P4 ;  /* 0x000000024c057211 */ /* 0x080fe400020f0eff */
[-C--:B------:R-:W-:Y:S02]  /*4ab20*/  LEA.HI.X.SX32 R7, R77, R2.reuse, 0x1, P3 ;  /* 0x000000024d077211 */ /* 0x080fe400018f0eff */
[CC--:B------:R-:W-:Y:S01]  /*4ab30*/  IADD3 R34, P3, PT, R75.reuse, R3.reuse, RZ ;  /* 0x000000034b227210 */ /* 0x0c0fe20007f7e0ff */
[----:B------:R0:W-:Y:S01]  /*4ab40*/  STL.64 [R1+0x728], R4 ;  /* 0x0007280401007387 */ /* 0x0001e20000100a00 */
[C---:B------:R-:W-:Y:S01]  /*4ab50*/  VIADD R73, R74.reuse, UR40 ;  /* 0x000000284a497c36 */ /* 0x040fe20008000000 */
[----:B------:R-:W1:Y:S01]  /*4ab60*/  LDCU UR40, c[0x0][0x3b8] ;  /* 0x00007700ff2877ac */ /* 0x000e620008000800 */
        /* <DEDUP_REMOVED lines=13> */
[C---:B--2---:R-:W-:Y:S02]  /*4ac40*/  IADD3 R4, P4, PT, R72.reuse, R3, RZ ;  /* 0x0000000348047210 */ /* 0x044fe40007f9e0ff */
        /* <DEDUP_REMOVED lines=23> */
[----:B------:R-:W-:Y:S01]  /*4adc0*/  VIADD R84, R82, UR38 ;  /* 0x0000002652547c36 */ /* 0x000fe20008000000 */
[----:B------:R-:W2:Y:S02]  /*4add0*/  LDCU UR38, c[0x0][0x3b8] ;  /* 0x00007700ff2677ac */ /* 0x000ea40008000800 */
[----:B------:R1:W-:Y:S01]  /*4ade0*/  STL.64 [R1+0x6d8], R4 ;  /* 0x0006d80401007387 */ /* 0x0003e20000100a00 */
[----:B------:R-:W-:Y:S01]  /*4adf0*/  VIADD R86, R84, UR61 ;  /* 0x0000003d54567c36 */ /* 0x000fe20008000000 */
[----:B------:R-:W2:Y:S01]  /*4ae00*/  LDCU UR61, c[0x0][0x3b8] ;  /* 0x00007700ff3d77ac */ /* 0x000ea20008000800 */
[CC--:B0-----:R-:W-:Y:S02]  /*4ae10*/  IADD3 R34, P3, PT, R83.reuse, R3.reuse, RZ ;  /* 0x0000000353227210 */ /* 0x0c1fe40007f7e0ff */
[----:B-1----:R-:W-:Y:S02]  /*4ae20*/  IADD3 R4, P4, PT, R82, R3, RZ ;  /* 0x0000000352047210 */ /* 0x002fe40007f9e0ff */
[----:B------:R-:W-:-:S02]  /*4ae30*/  LEA.HI.X.SX32 R35, R83, R2, 0x1, P3 ;  /* 0x0000000253237211 */ /* 0x000fc400018f0eff */
[----:B------:R-:W-:-:S03]  /*4ae40*/  LEA.HI.X.SX32 R5, R82, R2, 0x1, P4 ;  /* 0x0000000252057211 */ /* 0x000fc600020f0eff */
[----:B------:R0:W-:Y:S01]  /*4ae50*/  STL.64 [R1+0x6d0], R34 ;  /* 0x0006d02201007387 */ /* 0x0001e20000100a00 */
[----:B------:R-:W-:Y:S01]  /*4ae60*/  VIADD R88, R86, UR7 ;  /* 0x0000000756587c36 */ /* 0x000fe20008000000 */
[----:B------:R-:W1:Y:S02]  /*4ae70*/  LDCU UR7, c[0x0][0x3b8] ;  /* 0x00007700ff0777ac */ /* 0x000e640008000800 */
[----:B------:R2:W-:Y:S01]  /*4ae80*/  STL.64 [R1+0x6c8], R4 ;  /* 0x0006c80401007387 */ /* 0x0005e20000100a00 */
[----:B------:R-:W-:Y:S01]  /*4ae90*/  VIADD R87, R88, UR60 ;  /* 0x0000003c58577c36 */ /* 0x000fe20008000000 */
[----:B------:R-:W1:Y:S01]  /*4aea0*/  LDCU UR60, c[0x0][0x3b8] ;  /* 0x00007700ff3c77ac */ /* 0x000e620008000800 */
[-C--:B0-----:R-:W-:Y:S02]  /*4aeb0*/  IADD3 R34, P3, PT, R84, R3.reuse, RZ ;  /* 0x0000000354227210 */ /* 0x081fe40007f7e0ff */
        /* <DEDUP_REMOVED lines=32> */
[-C--:B------:R-:W-:Y:S02]  /*4b0c0*/  LEA.HI.X.SX32 R5, R30, R2.reuse, 0x1, P4 ;  /* 0x000000021e057211 */ /* 0x080fe400020f0eff */
[CC--:B------:R-:W-:Y:S01]  /*4b0d0*/  IADD3 R30, P3, PT, R32.reuse, R3.reuse, RZ ;  /* 0x00000003201e7210 */ /* 0x0c0fe20007f7e0ff */
[----:B------:R-:W-:Y:S01]  /*4b0e0*/  STL.64 [R1+0x688], R34 ;  /* 0x0006882201007387 */ /* 0x000fe20000100a00 */
[----:B------:R-:W-:Y:S01]  /*4b0f0*/  VIADD R27, R29, UR23 ;  /* 0x000000171d1b7c36 */ /* 0x000fe20008000000 */
[----:B------:R-:W0:Y:S02]  /*4b100*/  LDCU UR23, c[0x0][0x3b8] ;  /* 0x00007700ff1777ac */ /* 0x000e240008000800 */
[----:B------:R1:W-:Y:S01]  /*4b110*/  STL.64 [R1+0x680], R4 ;  /* 0x0006800401007387 */ /* 0x0003e20000100a00 */
[----:B------:R-:W-:Y:S01]  /*4b120*/  LEA.HI.X.SX32 R31, R32, R2, 0x1, P3 ;  /* 0x00000002201f7211 */ /* 0x000fe200018f0eff */
[----:B------:R-:W-:Y:S01]  /*4b130*/  VIADD R26, R27, UR57 ;  /* 0x000000391b1a7c36 */ /* 0x000fe20008000000 */
[----:B------:R-:W0:Y:S01]  /*4b140*/  LDCU UR57, c[0x0][0x3b8] ;  /* 0x00007700ff3977ac */ /* 0x000e220008000800 */
[----:B-1----:R-:W-:-:S04]  /*4b150*/  IADD3 R4, P4, PT, R29, R3, RZ ;  /* 0x000000031d047210 */ /* 0x002fc80007f9e0ff */
[----:B------:R-:W-:Y:S01]  /*4b160*/  LEA.HI.X.SX32 R5, R29, R2, 0x1, P4 ;  /* 0x000000021d057211 */ /* 0x000fe200020f0eff */
[----:B------:R1:W-:Y:S01]  /*4b170*/  STL.64 [R1+0x670], R30 ;  /* 0x0006701e01007387 */ /* 0x0003e20000100a00 */
[----:B------:R-:W-:Y:S01]  /*4b180*/  VIADD R28, R26, UR35 ;  /* 0x000000231a1c7c36 */ /* 0x000fe20008000000 */
[----:B------:R-:W0:Y:S02]  /*4b190*/  LDCU UR35, c[0x0][0x3b8] ;  /* 0x00007700ff2377ac */ /* 0x000e240008000800 */
[----:B------:R2:W-:Y:S01]  /*4b1a0*/  STL.64 [R1+0x668], R4 ;  /* 0x0006680401007387 */ /* 0x0005e20000100a00 */
[----:B------:R-:W-:Y:S01]  /*4b1b0*/  VIADD R25, R28, UR56 ;  /* 0x000000381c197c36 */ /* 0x000fe20008000000 */
[----:B------:R-:W0:Y:S01]  /*4b1c0*/  LDCU UR56, c[0x0][0x3b8] ;  /* 0x00007700ff3877ac */ /* 0x000e220008000800 */
[-C--:B-1----:R-:W-:Y:S02]  /*4b1d0*/  IADD3 R30, P3, PT, R27, R3.reuse, RZ ;  /* 0x000000031b1e7210 */ /* 0x082fe40007f7e0ff */
[----:B--2---:R-:W-:-:S02]  /*4b1e0*/  IADD3 R4, P4, PT, R26, R3, RZ ;  /* 0x000000031a047210 */ /* 0x004fc40007f9e0ff */
[-C--:B------:R-:W-:Y:S02]  /*4b1f0*/  LEA.HI.X.SX32 R31, R27, R2.reuse, 0x1, P3 ;  /* 0x000000021b1f7211 */ /* 0x080fe400018f0eff */
[-C--:B------:R-:W-:Y:S02]  /*4b200*/  LEA.HI.X.SX32 R5, R26, R2.reuse, 0x1, P4 ;  /* 0x000000021a057211 */ /* 0x080fe400020f0eff */
[CC--:B------:R-:W-:Y:S01]  /*4b210*/  IADD3 R26, P3, PT, R28.reuse, R3.reuse, RZ ;  /* 0x000000031c1a7210 */ /* 0x0c0fe20007f7e0ff */
[----:B------:R-:W-:Y:S01]  /*4b220*/  STL.64 [R1+0x660], R30 ;  /* 0x0006601e01007387 */ /* 0x000fe20000100a00 */
[----:B------:R-:W-:Y:S01]  /*4b230*/  VIADD R23, R25, UR11 ;  /* 0x0000000b19177c36 */ /* 0x000fe20008000000 */
[----:B------:R-:W1:Y:S02]  /*4b240*/  LDCU UR11, c[0x0][0x3b8] ;  /* 0x00007700ff0b77ac */ /* 0x000e640008000800 */
[----:B------:R2:W-:Y:S01]  /*4b250*/  STL.64 [R1+0x658], R4 ;  /* 0x0006580401007387 */ /* 0x0005e20000100a00 */
[----:B------:R-:W-:Y:S01]  /*4b260*/  LEA.HI.X.SX32 R27, R28, R2, 0x1, P3 ;  /* 0x000000021c1b7211 */ /* 0x000fe200018f0eff */
[----:B------:R-:W-:Y:S01]  /*4b270*/  VIADD R22, R23, UR15 ;  /* 0x0000000f17167c36 */ /* 0x000fe20008000000 */
[----:B------:R-:W0:Y:S01]  /*4b280*/  LDCU UR15, c[0x0][0x3b8] ;  /* 0x00007700ff0f77ac */ /* 0x000e220008000800 */
[----:B--2---:R-:W-:-:S04]  /*4b290*/  IADD3 R4, P4, PT, R25, R3, RZ ;  /* 0x0000000319047210 */ /* 0x004fc80007f9e0ff */
[----:B------:R-:W-:Y:S01]  /*4b2a0*/  LEA.HI.X.SX32 R5, R25, R2, 0x1, P4 ;  /* 0x0000000219057211 */ /* 0x000fe200020f0eff */
[----:B------:R2:W-:Y:S01]  /*4b2b0*/  STL.64 [R1+0x648], R26 ;  /* 0x0006481a01007387 */ /* 0x0005e20000100a00 */
[----:B------:R-:W-:Y:S01]  /*4b2c0*/  VIADD R24, R22, UR55 ;  /* 0x0000003716187c36 */ /* 0x000fe20008000000 */
[----:B------:R-:W0:Y:S02]  /*4b2d0*/  LDCU UR55, c[0x0][0x3b8] ;  /* 0x00007700ff3777ac */ /* 0x000e240008000800 */
[----:B------:R1:W-:Y:S01]  /*4b2e0*/  STL.64 [R1+0x640], R4 ;  /* 0x0006400401007387 */ /* 0x0003e20000100a00 */
[----:B------:R-:W-:Y:S01]  /*4b2f0*/  VIADD R21, R24, UR34 ;  /* 0x0000002218157c36 */ /* 0x000fe20008000000 */
[----:B------:R-:W0:Y:S01]  /*4b300*/  LDCU UR34, c[0x0][0x3b8] ;  /* 0x00007700ff2277ac */ /* 0x000e220008000800 */
[-C--:B--2---:R-:W-:Y:S02]  /*4b310*/  IADD3 R26, P3, PT, R23, R3.reuse, RZ ;  /* 0x00000003171a7210 */ /* 0x084fe40007f7e0ff */
[----:B-1----:R-:W-:-:S02]  /*4b320*/  IADD3 R4, P4, PT, R22, R3, RZ ;  /* 0x0000000316047210 */ /* 0x002fc40007f9e0ff */
        /* <DEDUP_REMOVED lines=92> */
[C---:B------:R-:W-:Y:S01]  /*4b8f0*/  VIADD R77, R78.reuse, UR30 ;  /* 0x0000001e4e4d7c36 */ /* 0x040fe20008000000 */
[----:B------:R-:W0:Y:S02]  /*4b900*/  LDCU UR30, c[0x0][0x3b8] ;  /* 0x00007700ff1e77ac */ /* 0x000e240008000800 */
[----:B------:R1:W-:Y:S01]  /*4b910*/  STL.64 [R1+0x558], R4 ;  /* 0x0005580401007387 */ /* 0x0003e20000100a00 */
[----:B------:R-:W-:Y:S01]  /*4b920*/  VIADD R76, R77, UR73 ;  /* 0x000000494d4c7c36 */ /* 0x000fe20008000000 */
[----:B------:R-:W0:Y:S01]  /*4b930*/  LDCU UR73, c[0x0][0x3b8] ;  /* 0x00007700ff4977ac */ /* 0x000e220008000800 */
[-C--:B--2---:R-:W-:Y:S02]  /*4b940*/  IADD3 R6, P3, PT, R79, R3.reuse, RZ ;  /* 0x000000034f067210 */ /* 0x084fe40007f7e0ff */
[----:B-1----:R-:W-:-:S02]  /*4b950*/  IADD3 R4, P4, PT, R78, R3, RZ ;  /* 0x000000034e047210 */ /* 0x002fc40007f9e0ff */
[-C--:B------:R-:W-:Y:S02]  /*4b960*/  LEA.HI.X.SX32 R7, R79, R2.reuse, 0x1, P3 ;  /* 0x000000024f077211 */ /* 0x080fe400018f0eff */
[----:B------:R-:W-:-:S03]  /*4b970*/  LEA.HI.X.SX32 R5, R78, R2, 0x1, P4 ;  /* 0x000000024e057211 */ /* 0x000fc600020f0eff */
[----:B------:R1:W-:Y:S01]  /*4b980*/  STL.64 [R1+0x540], R6 ;  /* 0x0005400601007387 */ /* 0x0003e20000100a00 */
[----:B------:R-:W-:-:S03]  /*4b990*/  VIADD R75, R76, UR74 ;  /* 0x0000004a4c4b7c36 */ /* 0x000fc60008000000 */
[----:B------:R2:W-:Y:S01]  /*4b9a0*/  STL.64 [R1+0x538], R4 ;  /* 0x0005380401007387 */ /* 0x0005e20000100a00 */
[----:B------:R-:W-:Y:S01]  /*4b9b0*/  VIADD R74, R75, UR6 ;  /* 0x000000064b4a7c36 */ /* 0x000fe20008000000 */
[----:B------:R-:W0:Y:S01]  /*4b9c0*/  LDCU UR6, c[0x0][0x3b8] ;  /* 0x00007700ff0677ac */ /* 0x000e220008000800 */
[CC--:B-1----:R-:W-:Y:S02]  /*4b9d0*/  IADD3 R6, P3, PT, R77.reuse, R3.reuse, RZ ;  /* 0x000000034d067210 */ /* 0x0c2fe40007f7e0ff */
        /* <DEDUP_REMOVED lines=12> */
[----:B------:R-:W-:Y:S02]  /*4baa0*/  LEA.HI.X.SX32 R5, R74, R2, 0x1, P4 ;  /* 0x000000024a057211 */ /* 0x000fe400020f0eff */
[----:B------:R-:W-:Y:S01]  /*4bab0*/  IADD3 R18, P3, PT, R73, R3, RZ ;  /* 0x0000000349127210 */ /* 0x000fe20007f7e0ff */
[----:B------:R-:W-:Y:S01]  /*4bac0*/  STL.64 [R1+0x508], R6 ;  /* 0x0005080601007387 */ /* 0x000fe20000100a00 */
[----:B------:R-:W-:-:S03]  /*4bad0*/  VIADD R71, R72, UR71 ;  /* 0x0000004748477c36 */ /* 0x000fc60008000000 */
[----:B------:R0:W-:Y:S01]  /*4bae0*/  STL.64 [R1+0x500], R4 ;  /* 0x0005000401007387 */ /* 0x0001e20000100a00 */
[----:B------:R-:W-:Y:S01]  /*4baf0*/  LEA.HI.X.SX32 R19, R73, R2, 0x1, P3 ;  /* 0x0000000249137211 */ /* 0x000fe200018f0eff */
[----:B------:R-:W-:Y:S01]  /*4bb00*/  VIADD R70, R71, UR47 ;  /* 0x0000002f47467c36 */ /* 0x000fe20008000000 */
[----:B------:R-:W1:Y:S01]  /*4bb10*/  LDCU UR47, c[0x0][0x3b8] ;  /* 0x00007700ff2f77ac */ /* 0x000e620008000800 */
[----:B0-----:R-:W-:-:S04]  /*4bb20*/  IADD3 R4, P4, PT, R72, R3, RZ ;  /* 0x0000000348047210 */ /* 0x001fc80007f9e0ff */
[-C--:B------:R-:W-:Y:S01]  /*4bb30*/  LEA.HI.X.SX32 R5, R72, R2.reuse, 0x1, P4 ;  /* 0x0000000248057211 */ /* 0x080fe200020f0eff */
[----:B------:R0:W-:Y:S01]  /*4bb40*/  STL.64 [R1+0x4e8], R18 ;  /* 0x0004e81201007387 */ /* 0x0001e20000100a00 */
[C---:B------:R-:W-:Y:S01]  /*4bb50*/  VIADD R69, R70.reuse, UR13 ;  /* 0x0000000d46457c36 */ /* 0x040fe20008000000 */
[----:B------:R-:W1:Y:S02]  /*4bb60*/  LDCU UR13, c[0x0][0x3b8] ;  /* 0x00007700ff0d77ac */ /* 0x000e640008000800 */
[----:B------:R2:W-:Y:S01]  /*4bb70*/  STL.64 [R1+0x4e0], R4 ;  /* 0x0004e00401007387 */ /* 0x0005e20000100a00 */
[----:B------:R-:W-:Y:S01]  /*4bb80*/  VIADD R68, R69, UR48 ;  /* 0x0000003045447c36 */ /* 0x000fe20008000000 */
        /* <DEDUP_REMOVED lines=15> */
[----:B------:R-:W-:-:S03]  /*4bc80*/  VIADD R82, R80, UR72 ;  /* 0x0000004850527c36 */ /* 0x000fc60008000000 */
[----:B------:R1:W-:Y:S01]  /*4bc90*/  STL.64 [R1+0x4c8], R4 ;  /* 0x0004c80401007387 */ /* 0x0003e20000100a00 */
[----:B------:R-:W-:Y:S01]  /*4bca0*/  VIADD R83, R82, UR70 ;  /* 0x0000004652537c36 */ /* 0x000fe20008000000 */
[CC--:B0-----:R-:W-:Y:S02]  /*4bcb0*/  IADD3 R18, P3, PT, R81.reuse, R3.reuse, RZ ;  /* 0x0000000351127210 */ /* 0x0c1fe40007f7e0ff */
[C---:B-1----:R-:W-:Y:S02]  /*4bcc0*/  IADD3 R4, P4, PT, R80.reuse, R3, RZ ;  /* 0x0000000350047210 */ /* 0x042fe40007f9e0ff */
[-C--:B------:R-:W-:Y:S02]  /*4bcd0*/  LEA.HI.X.SX32 R19, R81, R2.reuse, 0x1, P3 ;  /* 0x0000000251137211 */ /* 0x080fe400018f0eff */
[----:B------:R-:W-:-:S03]  /*4bce0*/  LEA.HI.X.SX32 R5, R80, R2, 0x1, P4 ;  /* 0x0000000250057211 */ /* 0x000fc600020f0eff */
[----:B------:R0:W-:Y:S01]  /*4bcf0*/  STL.64 [R1+0x440], R18 ;  /* 0x0004401201007387 */ /* 0x0001e20000100a00 */
[----:B------:R-:W-:Y:S01]  /*4bd00*/  VIADD R85, R83, UR28 ;  /* 0x0000001c53557c36 */ /* 0x000fe20008000000 */
[----:B------:R-:W1:Y:S02]  /*4bd10*/  LDCU UR28, c[0x0][0x3b8] ;  /* 0x00007700ff1c77ac */ /* 0x000e640008000800 */
[----:B------:R2:W-:Y:S01]  /*4bd20*/  STL.64 [R1+0x4c0], R4 ;  /* 0x0004c00401007387 */ /* 0x0005e20000100a00 */
[----:B---3--:R-:W-:Y:S01]  /*4bd30*/  VIADD R84, R85, UR45 ;  /* 0x0000002d55547c36 */ /* 0x008fe20008000000 */
[----:B------:R-:W3:Y:S01]  /*4bd40*/  LDCU UR45, c[0x0][0x3b8] ;  /* 0x00007700ff2d77ac */ /* 0x000ee20008000800 */
[CC--:B0-----:R-:W-:Y:S02]  /*4bd50*/  IADD3 R18, P3, PT, R82.reuse, R3.reuse, RZ ;  /* 0x0000000352127210 */ /* 0x0c1fe40007f7e0ff */
[----:B--2---:R-:W-:Y:S02]  /*4bd60*/  IADD3 R4, P4, PT, R83, R3, RZ ;  /* 0x0000000353047210 */ /* 0x004fe40007f9e0ff */
[----:B------:R-:W-:-:S02]  /*4bd70*/  LEA.HI.X.SX32 R19, R82, R2, 0x1, P3 ;  /* 0x0000000252137211 */ /* 0x000fc400018f0eff */
[----:B------:R-:W-:-:S03]  /*4bd80*/  LEA.HI.X.SX32 R5, R83, R2, 0x1, P4 ;  /* 0x0000000253057211 */ /* 0x000fc600020f0eff */
[----:B------:R0:W-:Y:S01]  /*4bd90*/  STL.64 [R1+0x438], R18 ;  /* 0x0004381201007387 */ /* 0x0001e20000100a00 */
[C---:B----4-:R-:W-:Y:S01]  /*4bda0*/  VIADD R87, R84.reuse, UR27 ;  /* 0x0000001b54577c36 */ /* 0x050fe20008000000 */
[----:B------:R-:W2:Y:S02]  /*4bdb0*/  LDCU UR27, c[0x0][0x3b8] ;  /* 0x00007700ff1b77ac */ /* 0x000ea40008000800 */
[----:B------:R4:W-:Y:S01]  /*4bdc0*/  STL.64 [R1+0x4b8], R4 ;  /* 0x0004b80401007387 */ /* 0x0009e20000100a00 */
[----:B------:R-:W-:Y:S01]  /*4bdd0*/  VIADD R86, R87, UR68 ;  /* 0x0000004457567c36 */ /* 0x000fe20008000000 */
[CC--:B0-----:R-:W-:Y:S02]  /*4bde0*/  IADD3 R18, P3, PT, R85.reuse, R3.reuse, RZ ;  /* 0x0000000355127210 */ /* 0x0c1fe40007f7e0ff */
[----:B----4-:R-:W-:Y:S02]  /*4bdf0*/  IADD3 R4, P4, PT, R84, R3, RZ ;  /* 0x0000000354047210 */ /* 0x010fe40007f9e0ff */
[----:B------:R-:W-:-:S02]  /*4be00*/  LEA.HI.X.SX32 R19, R85, R2, 0x1, P3 ;  /* 0x0000000255137211 */ /* 0x000fc400018f0eff */
[----:B------:R-:W-:-:S03]  /*4be10*/  LEA.HI.X.SX32 R5, R84, R2, 0x1, P4 ;  /* 0x0000000254057211 */ /* 0x000fc600020f0eff */
[----:B------:R0:W-:Y:S01]  /*4be20*/  STL.64 [R1+0x430], R18 ;  /* 0x0004301201007387 */ /* 0x0001e20000100a00 */
[----:B------:R-:W-:Y:S01]  /*4be30*/  VIADD R90, R86, UR44 ;  /* 0x0000002c565a7c36 */ /* 0x000fe20008000000 */
[----:B------:R-:W4:Y:S02]  /*4be40*/  LDCU UR44, c[0x0][0x3b8] ;  /* 0x00007700ff2c77ac */ /* 0x000f240008000800 */
        /* <DEDUP_REMOVED lines=11> */
[----:B------:R-:W2:Y:S01]  /*4bf00*/  LDCU UR41, c[0x0][0x3b8] ;  /* 0x00007700ff2977ac */ /* 0x000ea20008000800 */
[-C--:B0-----:R-:W-:Y:S02]  /*4bf10*/  IADD3 R18, P3, PT, R90, R3.reuse, RZ ;  /* 0x000000035a127210 */ /* 0x081fe40007f7e0ff */
[----:B-1----:R-:W-:Y:S02]  /*4bf20*/  IADD3 R4, P4, PT, R92, R3, RZ ;  /* 0x000000035c047210 */ /* 0x002fe40007f9e0ff */
[-C--:B------:R-:W-:Y:S02]  /*4bf30*/  LEA.HI.X.SX32 R19, R90, R2.reuse, 0x1, P3 ;  /* 0x000000025a137211 */ /* 0x080fe400018f0eff */
[----:B------:R-:W-:-:S03]  /*4bf40*/  LEA.HI.X.SX32 R5, R92, R2, 0x1, P4 ;  /* 0x000000025c057211 */ /* 0x000fc600020f0eff */
[----:B------:R0:W-:Y:S01]  /*4bf50*/  STL.64 [R1+0x420], R18 ;  /* 0x0004201201007387 */ /* 0x0001e20000100a00 */
[----:B------:R-:W-:-:S03]  /*4bf60*/  VIADD R15, R17, UR66 ;  /* 0x00000042110f7c36 */ /* 0x000fc60008000000 */
[----:B------:R1:W-:Y:S01]  /*4bf70*/  STL.64 [R1+0x4a0], R4 ;  /* 0x0004a00401007387 */ /* 0x0003e20000100a00 */
[----:B------:R-:W-:Y:S01]  /*4bf80*/  VIADD R14, R15, UR10 ;  /* 0x0000000a0f0e7c36 */ /* 0x000fe20008000000 */
[----:B------:R-:W2:Y:S01]  /*4bf90*/  LDCU UR10, c[0x0][0x3b8] ;  /* 0x00007700ff0a77ac */ /* 0x000ea20008000800 */
        /* <DEDUP_REMOVED lines=8> */
[----:B------:R-:W-:Y:S01]  /*4c020*/  VIADD R13, R16, UR65 ;  /* 0x00000041100d7c36 */ /* 0x000fe20008000000 */
[CC--:B0-----:R-:W-:Y:S02]  /*4c030*/  IADD3 R18, P3, PT, R15.reuse, R3.reuse, RZ ;  /* 0x000000030f127210 */ /* 0x0c1fe40007f7e0ff */
[----:B--2---:R-:W-:Y:S02]  /*4c040*/  IADD3 R4, P4, PT, R14, R3, RZ ;  /* 0x000000030e047210 */ /* 0x004fe40007f9e0ff */
        /* <DEDUP_REMOVED lines=20> */
[----:B------:R-:W-:Y:S02]  /*4c190*/  LEA.HI.X.SX32 R5, R10, R2, 0x1, P4 ;  /* 0x000000020a057211 */ /* 0x000fe400020f0eff */
[----:B------:R-:W-:Y:S01]  /*4c1a0*/  IADD3 R10, P3, PT, R12, R3, RZ ;  /* 0x000000030c0a7210 */ /* 0x000fe20007f7e0ff */
[----:B------:R-:W-:Y:S01]  /*4c1b0*/  STL.64 [R1+0x400], R14 ;  /* 0x0004000e01007387 */ /* 0x000fe20000100a00 */
[----:B------:R-:W-:-:S03]  /*4c1c0*/  VIADD R89, R9, UR63 ;  /* 0x0000003f09597c36 */ /* 0x000fc60008000000 */
[----:B------:R1:W-:Y:S01]  /*4c1d0*/  STL.64 [R1+0x480], R4 ;  /* 0x0004800401007387 */ /* 0x0003e20000100a00 */
[----:B------:R-:W-:Y:S01]  /*4c1e0*/  LEA.HI.X.SX32 R11, R12, R2, 0x1, P3 ;  /* 0x000000020c0b7211 */ /* 0x000fe200018f0eff */
[----:B------:R-:W-:Y:S01]  /*4c1f0*/  VIADD R8, R89, UR25 ;  /* 0x0000001959087c36 */ /* 0x000fe20008000000 */
[----:B------:R-:W2:Y:S01]  /*4c200*/  LDCU UR25, c[0x0][0x3b8] ;  /* 0x00007700ff1977ac */ /* 0x000ea20008000800 */
[----:B-1----:R-:W-:-:S04]  /*4c210*/  IADD3 R4, P4, PT, R9, R3, RZ ;  /* 0x0000000309047210 */ /* 0x002fc80007f9e0ff */
[----:B------:R-:W-:Y:S01]  /*4c220*/  LEA.HI.X.SX32 R5, R9, R2, 0x1, P4 ;  /* 0x0000000209057211 */ /* 0x000fe200020f0eff */
[----:B------:R1:W-:Y:S01]  /*4c230*/  STL.64 [R1+0x340], R10 ;  /* 0x0003400a01007387 */ /* 0x0003e20000100a00 */
[----:B------:R-:W-:-:S03]  /*4c240*/  VIADD R7, R8, UR62 ;  /* 0x0000003e08077c36 */ /* 0x000fc60008000000 */
[----:B------:R0:W-:Y:S01]  /*4c250*/  STL.64 [R1+0x478], R4 ;  /* 0x0004780401007387 */ /* 0x0001e20000100a00 */
[----:B------:R-:W-:Y:S01]  /*4c260*/  VIADD R6, R7, UR12 ;  /* 0x0000000c07067c36 */ /* 0x000fe20008000000 */
[----:B------:R-:W2:Y:S01]  /*4c270*/  LDCU UR12, c[0x0][0x3b8] ;  /* 0x00007700ff0c77ac */ /* 0x000ea20008000800 */
[CC--:B-1----:R-:W-:Y:S02]  /*4c280*/  IADD3 R10, P3, PT, R89.reuse, R3.reuse, RZ ;  /* 0x00000003590a7210 */ /* 0x0c2fe40007f7e0ff */
[C---:B0-----:R-:W-:Y:S02]  /*4c290*/  IADD3 R4, P4, PT, R8.reuse, R3, RZ ;  /* 0x0000000308047210 */ /* 0x041fe40007f9e0ff */
[-C--:B------:R-:W-:Y:S02]  /*4c2a0*/  LEA.HI.X.SX32 R11, R89, R2.reuse, 0x1, P3 ;  /* 0x00000002590b7211 */ /* 0x080fe400018f0eff */
[----:B------:R-:W-:-:S03]  /*4c2b0*/  LEA.HI.X.SX32 R5, R8, R2, 0x1, P4 ;  /* 0x0000000208057211 */ /* 0x000fc600020f0eff */
        /* <DEDUP_REMOVED lines=14> */
[-C--:B0-----:R-:W-:Y:S02]  /*4c3a0*/  IADD3 R10, P3, PT, R93, R3.reuse, RZ ;  /* 0x000000035d0a7210 */ /* 0x081fe40007f7e0ff */
        /* <DEDUP_REMOVED lines=14> */
[----:B------:R-:W-:-:S03]  /*4c490*/  VIADD R73, R74, UR59 ;  /* 0x0000003b4a497c36 */ /* 0x000fc60008000000 */
[----:B------:R2:W-:Y:S01]  /*4c4a0*/  STL.64 [R1+0x458], R4 ;  /* 0x0004580401007387 */ /* 0x0005e20000100a00 */
[----:B------:R-:W-:Y:S01]  /*4c4b0*/  VIADD R72, R73, UR16 ;  /* 0x0000001049487c36 */ /* 0x000fe20008000000 */
[----:B------:R-:W1:Y:S01]  /*4c4c0*/  LDCU UR16, c[0x0][0x3b8] ;  /* 0x00007700ff1077ac */ /* 0x000e620008000800 */
[CC--:B0-----:R-:W-:Y:S02]  /*4c4d0*/  IADD3 R10, P3, PT, R75.reuse, R3.reuse, RZ ;  /* 0x000000034b0a7210 */ /* 0x0c1fe40007f7e0ff */
[C---:B--2---:R-:W-:Y:S02]  /*4c4e0*/  IADD3 R4, P4, PT, R74.reuse, R3, RZ ;  /* 0x000000034a047210 */ /* 0x044fe40007f9e0ff */
[-C--:B------:R-:W-:Y:S02]  /*4c4f0*/  LEA.HI.X.SX32 R11, R75, R2.reuse, 0x1, P3 ;  /* 0x000000024b0b7211 */ /* 0x080fe400018f0eff */
        /* <DEDUP_REMOVED lines=91> */
[----:B0-----:R-:W-:-:S04]  /*4cab0*/  IADD3 R4, P4, PT, R6, R3, RZ ;  /* 0x0000000306047210 */ /* 0x001fc80007f9e0ff */
[-C--:B------:R-:W-:Y:S01]  /*4cac0*/  LEA.HI.X.SX32 R5, R6, R2.reuse, 0x1, P4 ;  /* 0x0000000206057211 */ /* 0x080fe200020f0eff */
[----:B------:R-:W-:Y:S01]  /*4cad0*/  STL.64 [R1+0x310], R8 ;  /* 0x0003100801007387 */ /* 0x000fe20000100a00 */
[CC--:B------:R-:W-:Y:S01]  /*4cae0*/  IADD3 R6, P3, PT, R93.reuse, R3.reuse, RZ ;  /* 0x000000035d067210 */ /* 0x0c0fe20007f7e0ff */
[C---:B------:R-:W-:Y:S02]  /*4caf0*/  VIADD R91, R92.reuse, UR50 ;  /* 0x000000325c5b7c36 */ /* 0x040fe40008000000 */
[----:B------:R0:W-:Y:S01]  /*4cb00*/  STL.64 [R1+0x6b0], R4 ;  /* 0x0006b00401007387 */ /* 0x0001e20000100a00 */
[----:B------:R-:W-:Y:S01]  /*4cb10*/  LEA.HI.X.SX32 R7, R93, R2, 0x1, P3 ;  /* 0x000000025d077211 */ /* 0x000fe200018f0eff */
[----:B------:R-:W-:Y:S01]  /*4cb20*/  VIADD R90, R91, UR31 ;  /* 0x0000001f5b5a7c36 */ /* 0x000fe20008000000 */
[----:B------:R-:W1:Y:S01]  /*4cb30*/  LDCU UR31, c[0x0][0x3b8] ;  /* 0x00007700ff1f77ac */ /* 0x000e620008000800 */
[----:B0-----:R-:W-:-:S04]  /*4cb40*/  IADD3 R4, P4, PT, R92, R3, RZ ;  /* 0x000000035c047210 */ /* 0x001fc80007f9e0ff */
[-C--:B------:R-:W-:Y:S01]  /*4cb50*/  LEA.HI.X.SX32 R5, R92, R2.reuse, 0x1, P4 ;  /* 0x000000025c057211 */ /* 0x080fe200020f0eff */
[----:B------:R-:W-:Y:S01]  /*4cb60*/  STL.64 [R1+0x300], R6 ;  /* 0x0003000601007387 */ /* 0x000fe20000100a00 */
[CC--:B------:R-:W-:Y:S01]  /*4cb70*/  IADD3 R92, P3, PT, R91.reuse, R3.reuse, RZ ;  /* 0x000000035b5c7210 */ /* 0x0c0fe20007f7e0ff */
[----:B------:R-:W-:Y:S01]  /*4cb80*/  VIADD R88, R90, UR14 ;  /* 0x0000000e5a587c36 */ /* 0x000fe20008000000 */
[----:B------:R-:W0:Y:S01]  /*4cb90*/  LDCU UR14, c[0x0][0x3b8] ;  /* 0x00007700ff0e77ac */ /* 0x000e220008000800 */
[----:B------:R1:W-:Y:S01]  /*4cba0*/  STL.64 [R1+0x308], R4 ;  /* 0x0003080401007387 */ /* 0x0003e20000100a00 */
[----:B------:R-:W-:Y:S01]  /*4cbb0*/  LEA.HI.X.SX32 R93, R91, R2, 0x1, P3 ;  /* 0x000000025b5d7211 */ /* 0x000fe200018f0eff */
[----:B-----5:R-:W-:Y:S01]  /*4cbc0*/  VIADD R87, R88, UR69 ;  /* 0x0000004558577c36 */ /* 0x020fe20008000000 */
[----:B-1----:R-:W-:-:S04]  /*4cbd0*/  IADD3 R4, P4, PT, R90, R3, RZ ;  /* 0x000000035a047210 */ /* 0x002fc80007f9e0ff */
[-C--:B------:R-:W-:Y:S01]  /*4cbe0*/  LEA.HI.X.SX32 R5, R90, R2.reuse, 0x1, P4 ;  /* 0x000000025a057211 */ /* 0x080fe200020f0eff */
[----:B------:R-:W-:Y:S01]  /*4cbf0*/  STL.64 [R1+0xfa8], R92 ;  /* 0x000fa85c01007387 */ /* 0x000fe20000100a00 */
[CC--:B------:R-:W-:Y:S01]  /*4cc00*/  IADD3 R6, P3, PT, R88.reuse, R3.reuse, RZ ;  /* 0x0000000358067210 */ /* 0x0c0fe20007f7e0ff */
[----:B------:R-:W-:Y:S02]  /*4cc10*/  VIADD R85, R87, UR76 ;  /* 0x0000004c57557c36 */ /* 0x000fe40008000000 */
[----:B------:R1:W-:Y:S01]  /*4cc20*/  STL.64 [R1+0x708], R4 ;  /* 0x0007080401007387 */ /* 0x0003e20000100a00 */
[----:B------:R-:W-:Y:S01]  /*4cc30*/  LEA.HI.X.SX32 R7, R88, R2, 0x1, P3 ;  /* 0x0000000258077211 */ /* 0x000fe200018f0eff */
[----:B------:R-:W-:Y:S01]  /*4cc40*/  VIADD R74, R85, UR20 ;  /* 0x00000014554a7c36 */ /* 0x000fe20008000000 */
[----:B------:R-:W5:Y:S01]  /*4cc50*/  LDCU UR20, c[0x0][0x3b8] ;  /* 0x00007700ff1477ac */ /* 0x000f620008000800 */
[----:B-1----:R-:W-:-:S04]  /*4cc60*/  IADD3 R4, P4, PT, R87, R3, RZ ;  /* 0x0000000357047210 */ /* 0x002fc80007f9e0ff */
[----:B------:R-:W-:Y:S01]  /*4cc70*/  LEA.HI.X.SX32 R5, R87, R2, 0x1, P4 ;  /* 0x0000000257057211 */ /* 0x000fe200020f0eff */
[----:B------:R1:W-:Y:S01]  /*4cc80*/  STL.64 [R1+0x720], R6 ;  /* 0x0007200601007387 */ /* 0x0003e20000100a00 */
[----:B------:R-:W-:-:S03]  /*4cc90*/  VIADD R73, R74, UR75 ;  /* 0x0000004b4a497c36 */ /* 0x000fc60008000000 */
[----:B------:R0:W-:Y:S01]  /*4cca0*/  STL.64 [R1+0x748], R4 ;  /* 0x0007480401007387 */ /* 0x0001e20000100a00 */
[----:B------:R-:W-:Y:S01]  /*4ccb0*/  VIADD R72, R73, UR49 ;  /* 0x0000003149487c36 */ /* 0x000fe20008000000 */
        /* <DEDUP_REMOVED lines=53> */
[----:B---3--:R-:W-:-:S03]  /*4d010*/  VIADD R83, R80, UR45 ;  /* 0x0000002d50537c36 */ /* 0x008fc60008000000 */
[----:B------:R2:W-:Y:S01]  /*4d020*/  STL.64 [R1+0x8b0], R4 ;  /* 0x0008b00401007387 */ /* 0x0005e20000100a00 */
[----:B------:R-:W-:Y:S01]  /*4d030*/  VIADD R82, R83, UR18 ;  /* 0x0000001253527c36 */ /* 0x000fe20008000000 */
[----:B------:R-:W3:Y:S01]  /*4d040*/  LDCU UR18, c[0x0][0x3b8] ;  /* 0x00007700ff1277ac */ /* 0x000ee20008000800 */
[CC--:B0-----:R-:W-:Y:S02]  /*4d050*/  IADD3 R6, P3, PT, R79.reuse, R3.reuse, RZ ;  /* 0x000000034f067210 */ /* 0x0c1fe40007f7e0ff */
[C---:B--2---:R-:W-:Y:S02]  /*4d060*/  IADD3 R4, P4, PT, R80.reuse, R3, RZ ;  /* 0x0000000350047210 */ /* 0x044fe40007f9e0ff */
[-C--:B------:R-:W-:Y:S02]  /*4d070*/  LEA.HI.X.SX32 R7, R79, R2.reuse, 0x1, P3 ;  /* 0x000000024f077211 */ /* 0x080fe400018f0eff */
[----:B------:R-:W-:-:S03]  /*4d080*/  LEA.HI.X.SX32 R5, R80, R2, 0x1, P4 ;  /* 0x0000000250057211 */ /* 0x000fc600020f0eff */
[----:B------:R0:W-:Y:S01]  /*4d090*/  STL.64 [R1+0x8c8], R6 ;  /* 0x0008c80601007387 */ /* 0x0001e20000100a00 */
[----:B------:R-:W-:-:S03]  /*4d0a0*/  VIADD R91, R82, UR41 ;  /* 0x00000029525b7c36 */ /* 0x000fc60008000000 */
[----:B------:R2:W-:Y:S01]  /*4d0b0*/  STL.64 [R1+0x8f0], R4 ;  /* 0x0008f00401007387 */ /* 0x0005e20000100a00 */
[----:B----4-:R-:W-:Y:S01]  /*4d0c0*/  VIADD R90, R91, UR44 ;  /* 0x0000002c5b5a7c36 */ /* 0x010fe20008000000 */
        /* <DEDUP_REMOVED lines=9> */
[----:B------:R-:W1:Y:S01]  /*4d160*/  LDCU UR26, c[0x0][0x3b8] ;  /* 0x00007700ff1a77ac */ /* 0x000e620008000800 */
[CC--:B0-----:R-:W-:Y:S02]  /*4d170*/  IADD3 R6, P3, PT, R91.reuse, R3.reuse, RZ ;  /* 0x000000035b067210 */ /* 0x0c1fe40007f7e0ff */
[----:B----4-:R-:W-:Y:S02]  /*4d180*/  IADD3 R4, P4, PT, R90, R3, RZ ;  /* 0x000000035a047210 */ /* 0x010fe40007f9e0ff */
        /* <DEDUP_REMOVED lines=8> */
[C---:B----4-:R-:W-:Y:S02]  /*4d210*/  IADD3 R4, P4, PT, R88.reuse, R3, RZ ;  /* 0x0000000358047210 */ /* 0x050fe40007f9e0ff */
[-C--:B------:R-:W-:Y:S02]  /*4d220*/  LEA.HI.X.SX32 R7, R89, R2.reuse, 0x1, P3 ;  /* 0x0000000259077211 */ /* 0x080fe400018f0eff */
[----:B------:R-:W-:-:S03]  /*4d230*/  LEA.HI.X.SX32 R5, R88, R2, 0x1, P4 ;  /* 0x0000000258057211 */ /* 0x000fc600020f0eff */
[----:B------:R0:W-:Y:S01]  /*4d240*/  STL.64 [R1+0x978], R6 ;  /* 0x0009780601007387 */ /* 0x0001e20000100a00 */
[----:B------:R-:W-:Y:S01]  /*4d250*/  VIADD R86, R85, UR25 ;  /* 0x0000001955567c36 */ /* 0x000fe20008000000 */
[----:B------:R-:W4:Y:S02]  /*4d260*/  LDCU UR25, c[0x0][0x3b8] ;  /* 0x00007700ff1977ac */ /* 0x000f240008000800 */
        /* <DEDUP_REMOVED lines=49> */
[CC--:B--2---:R-:W-:Y:S02]  /*4d580*/  IADD3 R4, P4, PT, R74.reuse, R3.reuse, RZ ;  /* 0x000000034a047210 */ /* 0x0c4fe40007f9e0ff */
[-C--:B------:R-:W-:Y:S02]  /*4d590*/  LEA.HI.X.SX32 R7, R73, R2.reuse, 0x1, P3 ;  /* 0x0000000249077211 */ /* 0x080fe400018f0eff */
[----:B------:R-:W-:Y:S01]  /*4d5a0*/  LEA.HI.X.SX32 R5, R74, R2, 0x1, P4 ;  /* 0x000000024a057211 */ /* 0x000fe200020f0eff */
[----:B------:R-:W-:Y:S01]  /*4d5b0*/  VIADD R78, R75, UR15 ;  /* 0x0000000f4b4e7c36 */ /* 0x000fe20008000000 */
[----:B------:R-:W0:Y:S01]  /*4d5c0*/  LDCU UR15, c[0x0][0x3b8] ;  /* 0x00007700ff0f77ac */ /* 0x000e220008000800 */
[----:B------:R2:W-:Y:S04]  /*4d5d0*/  STL.64 [R1+0xad0], R6 ;  /* 0x000ad00601007387 */ /* 0x0005e80000100a00 */
[----:B------:R1:W-:Y:S01]  /*4d5e0*/  STL.64 [R1+0xae8], R4 ;  /* 0x000ae80401007387 */ /* 0x0003e20000100a00 */
[----:B------:R-:W-:Y:S01]  /*4d5f0*/  VIADD R77, R78, UR34 ;  /* 0x000000224e4d7c36 */ /* 0x000fe20008000000 */
[----:B--2---:R-:W-:-:S02]  /*4d600*/  IADD3 R6, P3, PT, R76, R3, RZ ;  /* 0x000000034c067210 */ /* 0x004fc40007f7e0ff */
[CC--:B-1----:R-:W-:Y:S02]  /*4d610*/  IADD3 R4, P4, PT, R75.reuse, R3.reuse, RZ ;  /* 0x000000034b047210 */ /* 0x0c2fe40007f9e0ff */
[-C--:B------:R-:W-:Y:S02]  /*4d620*/  LEA.HI.X.SX32 R7, R76, R2.reuse, 0x1, P3 ;  /* 0x000000024c077211 */ /* 0x080fe400018f0eff */
[----:B------:R-:W-:Y:S01]  /*4d630*/  LEA.HI.X.SX32 R5, R75, R2, 0x1, P4 ;  /* 0x000000024b057211 */ /* 0x000fe200020f0eff */
[----:B------:R-:W-:Y:S01]  /*4d640*/  VIADD R80, R77, UR22 ;  /* 0x000000164d507c36 */ /* 0x000fe20008000000 */
[----:B------:R-:W1:Y:S03]  /*4d650*/  LDCU UR22, c[0x0][0x3b8] ;  /* 0x00007700ff1677ac */ /* 0x000e660008000800 */
[----:B------:R2:W-:Y:S01]  /*4d660*/  STL.64 [R1+0xb20], R4 ;  /* 0x000b200401007387 */ /* 0x0005e20000100a00 */
[----:B------:R-:W-:Y:S01]  /*4d670*/  VIADD R85, R80, UR4 ;  /* 0x0000000450557c36 */ /* 0x000fe20008000000 */
[----:B------:R-:W0:Y:S02]  /*4d680*/  LDCU UR4, c[0x0][0x3b8] ;  /* 0x00007700ff0477ac */ /* 0x000e240008000800 */
[----:B------:R1:W-:Y:S01]  /*4d690*/  STL.64 [R1+0xb08], R6 ;  /* 0x000b080601007387 */ /* 0x0003e20000100a00 */
[----:B------:R-:W-:Y:S01]  /*4d6a0*/  VIADD R84, R85, UR33 ;  /* 0x0000002155547c36 */ /* 0x000fe20008000000 */
[----:B--2---:R-:W-:-:S02]  /*4d6b0*/  IADD3 R4, P3, PT, R78, R3, RZ ;  /* 0x000000034e047210 */ /* 0x004fc40007f7e0ff */
[CC--:B-1----:R-:W-:Y:S02]  /*4d6c0*/  IADD3 R6, P4, PT, R77.reuse, R3.reuse, RZ ;  /* 0x000000034d067210 */ /* 0x0c2fe40007f9e0ff */
[-C--:B------:R-:W-:Y:S02]  /*4d6d0*/  LEA.HI.X.SX32 R5, R78, R2.reuse, 0x1, P3 ;  /* 0x000000024e057211 */ /* 0x080fe400018f0eff */
[-C--:B------:R-:W-:Y:S02]  /*4d6e0*/  LEA.HI.X.SX32 R7, R77, R2.reuse, 0x1, P4 ;  /* 0x000000024d077211 */ /* 0x080fe400020f0eff */
[CC--:B------:R-:W-:Y:S02]  /*4d6f0*/  IADD3 R8, P3, PT, R80.reuse, R3.reuse, RZ ;  /* 0x0000000350087210 */ /* 0x0c0fe40007f7e0ff */
[CC--:B------:R-:W-:Y:S02]  /*4d700*/  IADD3 R10, P4, PT, R85.reuse, R3.reuse, RZ ;  /* 0x00000003550a7210 */ /* 0x0c0fe40007f9e0ff */
[-C--:B------:R-:W-:Y:S01]  /*4d710*/  LEA.HI.X.SX32 R9, R80, R2.reuse, 0x1, P3 ;  /* 0x0000000250097211 */ /* 0x080fe200018f0eff */
[----:B------:R-:W-:Y:S01]  /*4d720*/  VIADD R82, R84, UR21 ;  /* 0x0000001554527c36 */ /* 0x000fe20008000000 */
[----:B------:R-:W-:Y:S01]  /*4d730*/  LEA.HI.X.SX32 R11, R85, R2, 0x1, P4 ;  /* 0x00000002550b7211 */ /* 0x000fe200020f0eff */
[----:B------:R1:W-:Y:S01]  /*4d740*/  STL.64 [R1+0xf78], R4 ;  /* 0x000f780401007387 */ /* 0x0003e20000100a00 */
[----:B------:R-:W2:Y:S03]  /*4d750*/  LDCU UR21, c[0x0][0x3b8] ;  /* 0x00007700ff1577ac */ /* 0x000ea60008000800 */
[----:B------:R-:W-:Y:S04]  /*4d760*/  STL.64 [R1+0xf80], R6 ;  /* 0x000f800601007387 */ /* 0x000fe80000100a00 */
[----:B------:R-:W-:Y:S01]  /*4d770*/  STL.64 [R1+0xf88], R8 ;  /* 0x000f880801007387 */ /* 0x000fe20000100a00 */
[----:B------:R-:W-:Y:S01]  /*4d780*/  VIADD R83, R82, UR9 ;  /* 0x0000000952537c36 */ /* 0x000fe20008000000 */
[----:B------:R-:W0:Y:S02]  /*4d790*/  LDCU UR9, c[0x0][0x3b8] ;  /* 0x00007700ff0977ac */ /* 0x000e240008000800 */
[----:B------:R2:W-:Y:S01]  /*4d7a0*/  STL.64 [R1+0xb80], R10 ;  /* 0x000b800a01007387 */ /* 0x0005e20000100a00 */
[----:B-1----:R-:W-:Y:S01]  /*4d7b0*/  IADD3 R4, P3, PT, R84, R3, RZ ;  /* 0x0000000354047210 */ /* 0x002fe20007f7e0ff */
[----:B------:R-:W-:-:S03]  /*4d7c0*/  VIADD R79, R83, UR32 ;  /* 0x00000020534f7c36 */ /* 0x000fc60008000000 */
[----:B------:R-:W-:Y:S02]  /*4d7d0*/  LEA.HI.X.SX32 R5, R84, R2, 0x1, P3 ;  /* 0x0000000254057211 */ /* 0x000fe400018f0eff */
[----:B--2---:R-:W-:-:S04]  /*4d7e0*/  IADD3 R10, P4, PT, R82, R3, RZ ;  /* 0x00000003520a7210 */ /* 0x004fc80007f9e0ff */
[-C--:B------:R-:W-:Y:S01]  /*4d7f0*/  LEA.HI.X.SX32 R11, R82, R2.reuse, 0x1, P4 ;  /* 0x00000002520b7211 */ /* 0x080fe200020f0eff */
[----:B------:R-:W-:Y:S01]  /*4d800*/  VIADD R81, R79, UR14 ;  /* 0x0000000e4f517c36 */ /* 0x000fe20008000000 */
[CC--:B------:R-:W-:Y:S01]  /*4d810*/  IADD3 R12, P3, PT, R83.reuse, R3.reuse, RZ ;  /* 0x00000003530c7210 */ /* 0x0c0fe20007f7e0ff */
[----:B------:R-:W1:Y:S02]  /*4d820*/  LDCU UR14, c[0x0][0x3b8] ;  /* 0x00007700ff0e77ac */ /* 0x000e640008000800 */
[----:B------:R-:W-:Y:S04]  /*4d830*/  STL.64 [R1+0xf90], R10 ;  /* 0x000f900a01007387 */ /* 0x000fe80000100a00 */
[----:B------:R2:W-:Y:S01]  /*4d840*/  STL.64 [R1+0xb88], R4 ;  /* 0x000b880401007387 */ /* 0x0005e20000100a00 */
[----:B------:R-:W-:Y:S01]  /*4d850*/  LEA.HI.X.SX32 R13, R83, R2, 0x1, P3 ;  /* 0x00000002530d7211 */ /* 0x000fe200018f0eff */
[----:B------:R-:W-:Y:S01]  /*4d860*/  VIADD R72, R81, UR31 ;  /* 0x0000001f51487c36 */ /* 0x000fe20008000000 */
[----:B--2---:R-:W-:-:S04]  /*4d870*/  IADD3 R4, P4, PT, R79, R3, RZ ;  /* 0x000000034f047210 */ /* 0x004fc80007f9e0ff */
[-C--:B------:R-:W-:Y:S01]  /*4d880*/  LEA.HI.X.SX32 R5, R79, R2.reuse, 0x1, P4 ;  /* 0x000000024f057211 */ /* 0x080fe200020f0eff */
[----:B------:R-:W-:Y:S01]  /*4d890*/  STL.64 [R1+0xf98], R12 ;  /* 0x000f980c01007387 */ /* 0x000fe20000100a00 */
[CC--:B------:R-:W-:Y:S01]  /*4d8a0*/  IADD3 R14, P4, PT, R72.reuse, R3.reuse, RZ ;  /* 0x00000003480e7210 */ /* 0x0c0fe20007f9e0ff */
[C---:B-----5:R-:W-:Y:S01]  /*4d8b0*/  VIADD R71, R72.reuse, UR20 ;  /* 0x0000001448477c36 */ /* 0x060fe20008000000 */
[----:B------:R-:W2:Y:S01]  /*4d8c0*/  LDCU UR20, c[0x0][0x3b8] ;  /* 0x00007700ff1477ac */ /* 0x000ea20008000800 */
[----:B------:R5:W-:Y:S01]  /*4d8d0*/  STL.64 [R1+0xba8], R4 ;  /* 0x000ba80401007387 */ /* 0x000be20000100a00 */
[----:B------:R-:W-:Y:S01]  /*4d8e0*/  LEA.HI.X.SX32 R15, R72, R2, 0x1, P4 ;  /* 0x00000002480f7211 */ /* 0x000fe200020f0eff */
[----:B------:R-:W-:Y:S01]  /*4d8f0*/  VIADD R70, R71, UR47 ;  /* 0x0000002f47467c36 */ /* 0x000fe20008000000 */
[----:B-----5:R-:W-:-:S04]  /*4d900*/  IADD3 R4, P3, PT, R81, R3, RZ ;  /* 0x0000000351047210 */ /* 0x020fc80007f7e0ff */
[----:B------:R-:W-:Y:S01]  /*4d910*/  LEA.HI.X.SX32 R5, R81, R2, 0x1, P3 ;  /* 0x0000000251057211 */ /* 0x000fe200018f0eff */
[----:B------:R-:W-:Y:S04]  /*4d920*/  STL.64 [R1+0xfa0], R14 ;  /* 0x000fa00e01007387 */ /* 0x000fe80000100a00 */
[----:B------:R5:W-:Y:S01]  /*4d930*/  STL.64 [R1+0xbb0], R4 ;  /* 0x000bb00401007387 */ /* 0x000be20000100a00 */
[----:B------:R-:W-:Y:S01]  /*4d940*/  VIADD R69, R70, UR30 ;  /* 0x0000001e46457c36 */ /* 0x000fe20008000000 */
[----:B------:R-:W-:-:S03]  /*4d950*/  IADD3 R16, P3, PT, R71, R3, RZ ;  /* 0x0000000347107210 */ /* 0x000fc60007f7e0ff */
[----:B------:R-:W-:Y:S01]  /*4d960*/  VIADD R68, R69, UR6 ;  /* 0x0000000645447c36 */ /* 0x000fe20008000000 */
[CC--:B-----5:R-:W-:Y:S01]  /*4d970*/  IADD3 R4, P4, PT, R70.reuse, R3.reuse, RZ ;  /* 0x0000000346047210 */ /* 0x0e0fe20007f9e0ff */
[----:B------:R-:W5:Y:S03]  /*4d980*/  LDCU UR6, c[0x0][0x3b8] ;  /* 0x00007700ff0677ac */ /* 0x000f660008000800 */
[-C--:B------:R-:W-:Y:S02]  /*4d990*/  LEA.HI.X.SX32 R5, R70, R2.reuse, 0x1, P4 ;  /* 0x0000000246057211 */ /* 0x080fe400020f0eff */
[-C--:B------:R-:W-:Y:S01]  /*4d9a0*/  LEA.HI.X.SX32 R17, R71, R2.reuse, 0x1, P3 ;  /* 0x0000000247117211 */ /* 0x080fe200018f0eff */
[C---:B------:R-:W-:Y:S01]  /*4d9b0*/  VIADD R73, R68.reuse, UR19 ;  /* 0x0000001344497c36 */ /* 0x040fe20008000000 */
[CC--:B------:R-:W-:Y:S01]  /*4d9c0*/  IADD3 R18, P4, PT, R68.reuse, R3.reuse, RZ ;  /* 0x0000000344127210 */ /* 0x0c0fe20007f9e0ff */
[----:B------:R0:W-:Y:S01]  /*4d9d0*/  STL.64 [R1+0xbd0], R4 ;  /* 0x000bd00401007387 */ /* 0x0001e20000100a00 */
[----:B------:R-:W1:Y:S01]  /*4d9e0*/  LDCU UR19, c[0x0][0x3b8] ;  /* 0x00007700ff1377ac */ /* 0x000e620008000800 */
[----:B------:R-:W-:Y:S01]  /*4d9f0*/  VIADD R74, R73, UR8 ;  /* 0x00000008494a7c36 */ /* 0x000fe20008000000 */
[----:B------:R-:W-:Y:S01]  /*4da00*/  LEA.HI.X.SX32 R19, R68, R2, 0x1, P4 ;  /* 0x0000000244137211 */ /* 0x000fe200020f0eff */
[----:B------:R-:W1:Y:S01]  /*4da10*/  LDCU UR8, c[0x0][0x3b8] ;  /* 0x00007700ff0877ac */ /* 0x000e620008000800 */
[----:B0-----:R-:W-:-:S04]  /*4da20*/  IADD3 R4, P3, PT, R69, R3, RZ ;  /* 0x0000000345047210 */ /* 0x001fc80007f7e0ff */
[-C--:B------:R-:W-:Y:S01]  /*4da30*/  LEA.HI.X.SX32 R5, R69, R2.reuse, 0x1, P3 ;  /* 0x0000000245057211 */ /* 0x080fe200018f0eff */
[----:B------:R-:W-:Y:S01]  /*4da40*/  VIADD R78, R74, UR13 ;  /* 0x0000000d4a4e7c36 */ /* 0x000fe20008000000 */
[CC--:B------:R-:W-:Y:S01]  /*4da50*/  IADD3 R20, P3, PT, R73.reuse, R3.reuse, RZ ;  /* 0x0000000349147210 */ /* 0x0c0fe20007f7e0ff */
[----:B------:R-:W0:Y:S02]  /*4da60*/  LDCU UR13, c[0x0][0x3b8] ;  /* 0x00007700ff0d77ac */ /* 0x000e240008000800 */
[----:B------:R1:W-:Y:S01]  /*4da70*/  STL.64 [R1+0xbe0], R4 ;  /* 0x000be00401007387 */ /* 0x0003e20000100a00 */
[----:B------:R-:W-:Y:S01]  /*4da80*/  VIADD R77, R78, UR27 ;  /* 0x0000001b4e4d7c36 */ /* 0x000fe20008000000 */
[----:B------:R-:W-:Y:S02]  /*4da90*/  LEA.HI.X.SX32 R21, R73, R2, 0x1, P3 ;  /* 0x0000000249157211 */ /* 0x000fe400018f0eff */
[----:B-1----:R-:W-:-:S04]  /*4daa0*/  IADD3 R4, P4, PT, R74, R3, RZ ;  /* 0x000000034a047210 */ /* 0x002fc80007f9e0ff */
[-C--:B------:R-:W-:Y:S01]  /*4dab0*/  LEA.HI.X.SX32 R5, R74, R2.reuse, 0x1, P4 ;  /* 0x000000024a057211 */ /* 0x080fe200020f0eff */
[C---:B---3--:R-:W-:Y:S01]  /*4dac0*/  VIADD R82, R77.reuse, UR18 ;  /* 0x000000124d527c36 */ /* 0x048fe20008000000 */
[CC--:B------:R-:W-:Y:S01]  /*4dad0*/  IADD3 R22, P4, PT, R77.reuse, R3.reuse, RZ ;  /* 0x000000034d167210 */ /* 0x0c0fe20007f9e0ff */
[----:B------:R-:W1:Y:S02]  /*4dae0*/  LDCU UR18, c[0x0][0x3b8] ;  /* 0x00007700ff1277ac */ /* 0x000e640008000800 */
[----:B------:R3:W-:Y:S01]  /*4daf0*/  STL.64 [R1+0xbf8], R4 ;  /* 0x000bf80401007387 */ /* 0x0007e20000100a00 */
[----:B------:R-:W-:Y:S01]  /*4db00*/  VIADD R79, R82, UR28 ;  /* 0x0000001c524f7c36 */ /* 0x000fe20008000000 */
[----:B------:R-:W-:Y:S02]  /*4db10*/  LEA.HI.X.SX32 R23, R77, R2, 0x1, P4 ;  /* 0x000000024d177211 */ /* 0x000fe400020f0eff */
[----:B---3--:R-:W-:-:S04]  /*4db20*/  IADD3 R4, P3, PT, R78, R3, RZ ;  /* 0x000000034e047210 */ /* 0x008fc80007f7e0ff */
[-C--:B------:R-:W-:Y:S01]  /*4db30*/  LEA.HI.X.SX32 R5, R78, R2.reuse, 0x1, P3 ;  /* 0x000000024e057211 */ /* 0x080fe200018f0eff */
[----:B------:R-:W-:Y:S01]  /*4db40*/  VIADD R81, R79, UR10 ;  /* 0x0000000a4f517c36 */ /* 0x000fe20008000000 */
[CC--:B------:R-:W-:Y:S01]  /*4db50*/  IADD3 R24, P3, PT, R82.reuse, R3.reuse, RZ ;  /* 0x0000000352187210 */ /* 0x0c0fe20007f7e0ff */
[----:B------:R-:W3:Y:S02]  /*4db60*/  LDCU UR10, c[0x0][0x3b8] ;  /* 0x00007700ff0a77ac */ /* 0x000ee40008000800 */
[----:B------:R0:W-:Y:S01]  /*4db70*/  STL.64 [R1+0xc08], R4 ;  /* 0x000c080401007387 */ /* 0x0001e20000100a00 */
[----:B------:R-:W-:Y:S01]  /*4db80*/  VIADD R80, R81, UR26 ;  /* 0x0000001a51507c36 */ /* 0x000fe20008000000 */
[----:B------:R-:W-:Y:S02]  /*4db90*/  LEA.HI.X.SX32 R25, R82, R2, 0x1, P3 ;  /* 0x0000000252197211 */ /* 0x000fe400018f0eff */
[----:B0-----:R-:W-:-:S04]  /*4dba0*/  IADD3 R4, P4, PT, R79, R3, RZ ;  /* 0x000000034f047210 */ /* 0x001fc80007f9e0ff */
[-C--:B------:R-:W-:Y:S01]  /*4dbb0*/  LEA.HI.X.SX32 R5, R79, R2.reuse, 0x1, P4 ;  /* 0x000000024f057211 */ /* 0x080fe200020f0eff */
[C---:B------:R-:W-:Y:S01]  /*4dbc0*/  VIADD R76, R80.reuse, UR17 ;  /* 0x00000011504c7c36 */ /* 0x040fe20008000000 */
[-C--:B------:R-:W-:Y:S01]  /*4dbd0*/  IADD3 R26, P4, PT, R80, R3.reuse, RZ ;  /* 0x00000003501a7210 */ /* 0x080fe20007f9e0ff */
[----:B------:R-:W0:Y:S02]  /*4dbe0*/  LDCU UR17, c[0x0][0x3b8] ;  /* 0x00007700ff1177ac */ /* 0x000e240008000800 */
[----:B------:R1:W-:Y:S01]  /*4dbf0*/  STL.64 [R1+0xc28], R4 ;  /* 0x000c280401007387 */ /* 0x0003e20000100a00 */
[----:B----4-:R-:W-:Y:S01]  /*4dc00*/  VIADD R75, R76, UR25 ;  /* 0x000000194c4b7c36 */ /* 0x010fe20008000000 */
[----:B------:R-:W-:Y:S02]  /*4dc10*/  LEA.HI.X.SX32 R27, R80, R2, 0x1, P4 ;  /* 0x00000002501b7211 */ /* 0x000fe400020f0eff */
[----:B-1----:R-:W-:-:S04]  /*4dc20*/  IADD3 R4, P3, PT, R81, R3, RZ ;  /* 0x0000000351047210 */ /* 0x002fc80007f7e0ff */
[-C--:B------:R-:W-:Y:S01]  /*4dc30*/  LEA.HI.X.SX32 R5, R81, R2.reuse, 0x1, P3 ;  /* 0x0000000251057211 */ /* 0x080fe200018f0eff */
[C---:B------:R-:W-:Y:S01]  /*4dc40*/  VIADD R70, R75.reuse, UR7 ;  /* 0x000000074b467c36 */ /* 0x040fe20008000000 */
[-C--:B------:R-:W-:Y:S01]  /*4dc50*/  IADD3 R28, P3, PT, R76, R3.reuse, RZ ;  /* 0x000000034c1c7210 */ /* 0x080fe20007f7e0ff */
[----:B------:R-:W1:Y:S02]  /*4dc60*/  LDCU UR7, c[0x0][0x3b8] ;  /* 0x00007700ff0777ac */ /* 0x000e640008000800 */
[----:B------:R4:W-:Y:S01]  /*4dc70*/  STL.64 [R1+0xc30], R4 ;  /* 0x000c300401007387 */ /* 0x0009e20000100a00 */
[----:B------:R-:W-:Y:S01]  /*4dc80*/  VIADD R69, R70, UR12 ;  /* 0x0000000c46457c36 */ /* 0x000fe20008000000 */
[----:B------:R-:W-:Y:S01]  /*4dc90*/  LEA.HI.X.SX32 R29, R76, R2, 0x1, P3 ;  /* 0x000000024c1d7211 */ /* 0x000fe200018f0eff */
[----:B------:R-:W0:Y:S01]  /*4dca0*/  LDCU UR12, c[0x0][0x3b8] ;  /* 0x00007700ff0c77ac */ /* 0x000e220008000800 */
[----:B----4-:R-:W-:-:S04]  /*4dcb0*/  IADD3 R4, P4, PT, R75, R3, RZ ;  /* 0x000000034b047210 */ /* 0x010fc80007f9e0ff */
[-C--:B------:R-:W-:Y:S01]  /*4dcc0*/  LEA.HI.X.SX32 R5, R75, R2.reuse, 0x1, P4 ;  /* 0x000000024b057211 */ /* 0x080fe200020f0eff */
[C---:B------:R-:W-:Y:S01]  /*4dcd0*/  VIADD R68, R69.reuse, UR16 ;  /* 0x0000001045447c36 */ /* 0x040fe20008000000 */
[CC--:B------:R-:W-:Y:S01]  /*4dce0*/  IADD3 R30, P4, PT, R69.reuse, R3.reuse, RZ ;  /* 0x00000003451e7210 */ /* 0x0c0fe20007f9e0ff */
[----:B------:R-:W4:Y:S02]  /*4dcf0*/  LDCU UR16, c[0x0][0x3b8] ;  /* 0x00007700ff1077ac */ /* 0x000f240008000800 */
[----:B------:R0:W-:Y:S01]  /*4dd00*/  STL.64 [R1+0xc50], R4 ;  /* 0x000c500401007387 */ /* 0x0001e20000100a00 */
[----:B------:R-:W-:Y:S01]  /*4dd10*/  VIADD R71, R68, UR23 ;  /* 0x0000001744477c36 */ /* 0x000fe20008000000 */
[----:B------:R-:W-:Y:S02]  /*4dd20*/  LEA.HI.X.SX32 R31, R69, R2, 0x1, P4 ;  /* 0x00000002451f7211 */ /* 0x000fe400020f0eff */
[----:B0-----:R-:W-:-:S04]  /*4dd30*/  IADD3 R4, P3, PT, R70, R3, RZ ;  /* 0x0000000346047210 */ /* 0x001fc80007f7e0ff */
[----:B------:R-:W-:Y:S01]  /*4dd40*/  LEA.HI.X.SX32 R5, R70, R2, 0x1, P3 ;  /* 0x0000000246057211 */ /* 0x000fe200018f0eff */
[----:B------:R-:W-:-:S04]  /*4dd50*/  VIADD R73, R71, UR24 ;  /* 0x0000001847497c36 */ /* 0x000fc80008000000 */
[----:B------:R0:W-:Y:S01]  /*4dd60*/  STL.64 [R1+0xc58], R4 ;  /* 0x000c580401007387 */ /* 0x0001e20000100a00 */
[-C--:B------:R-:W-:Y:S01]  /*4dd70*/  IADD3 R32, P3, PT, R68, R3.reuse, RZ ;  /* 0x0000000344207210 */ /* 0x080fe20007f7e0ff */
[----:B------:R-:W-:Y:S01]  /*4dd80*/  VIADD R72, R73, UR11 ;  /* 0x0000000b49487c36 */ /* 0x000fe20008000000 */
[----:B------:R-:W1:Y:S01]  /*4dd90*/  LDCU UR11, c[0x0][0x3b8] ;  /* 0x00007700ff0b77ac */ /* 0x000e620008000800 */
[----:B0-----:R-:W-:-:S04]  /*4dda0*/  IADD3 R4, P4, PT, R71, R3, RZ ;  /* 0x0000000347047210 */ /* 0x001fc80007f9e0ff */
[-C--:B------:R-:W-:Y:S02]  /*4ddb0*/  LEA.HI.X.SX32 R5, R71, R2.reuse, 0x1, P4 ;  /* 0x0000000247057211 */ /* 0x080fe400020f0eff */
[-C--:B------:R-:W-:Y:S01]  /*4ddc0*/  LEA.HI.X.SX32 R33, R68, R2.reuse, 0x1, P3 ;  /* 0x0000000244217211 */ /* 0x080fe200018f0eff */
[C---:B------:R-:W-:Y:S01]  /*4ddd0*/  VIADD R79, R72.reuse, UR15 ;  /* 0x0000000f484f7c36 */ /* 0x040fe20008000000 */
[CC--:B------:R-:W-:Y:S01]  /*4dde0*/  IADD3 R34, P4, PT, R72.reuse, R3.reuse, RZ ;  /* 0x0000000348227210 */ /* 0x0c0fe20007f9e0ff */
[----:B------:R0:W-:Y:S01]  /*4ddf0*/  STL.64 [R1+0xc78], R4 ;  /* 0x000c780401007387 */ /* 0x0001e20000100a00 */
[----:B------:R-:W1:Y:S01]  /*4de00*/  LDCU UR15, c[0x0][0x3b8] ;  /* 0x00007700ff0f77ac */ /* 0x000e620008000800 */
        /* <DEDUP_REMOVED lines=8> */
[----:B------:R-:W-:Y:S01]  /*4de90*/  VIADD R77, R75, UR9 ;  /* 0x000000094b4d7c36 */ /* 0x000fe20008000000 */
[----:B------:R-:W-:Y:S01]  /*4dea0*/  LEA.HI.X.SX32 R37, R79, R2, 0x1, P3 ;  /* 0x000000024f257211 */ /* 0x000fe200018f0eff */
[----:B------:R-:W0:Y:S01]  /*4deb0*/  LDCU UR9, c[0x0][0x3b8] ;  /* 0x00007700ff0977ac */ /* 0x000e220008000800 */
[----:B-1----:R-:W-:-:S04]  /*4dec0*/  IADD3 R4, P4, PT, R78, R3, RZ ;  /* 0x000000034e047210 */ /* 0x002fc80007f9e0ff */
[----:B------:R-:W-:Y:S01]  /*4ded0*/  LEA.HI.X.SX32 R5, R78, R2, 0x1, P4 ;  /* 0x000000024e057211 */ /* 0x000fe200020f0eff */
[----:B------:R-:W-:-:S04]  /*4dee0*/  VIADD R74, R77, UR21 ;  /* 0x000000154d4a7c36 */ /* 0x000fc80008000000 */
[----:B------:R1:W-:Y:S01]  /*4def0*/  STL.64 [R1+0xca0], R4 ;  /* 0x000ca00401007387 */ /* 0x0003e20000100a00 */
[----:B------:R-:W-:Y:S01]  /*4df00*/  VIADD R70, R74, UR14 ;  /* 0x0000000e4a467c36 */ /* 0x000fe20008000000 */
[-C--:B------:R-:W-:Y:S01]  /*4df10*/  IADD3 R38, P4, PT, R77, R3.reuse, RZ ;  /* 0x000000034d267210 */ /* 0x080fe20007f9e0ff */
[----:B------:R-:W0:Y:S01]  /*4df20*/  LDCU UR14, c[0x0][0x3b8] ;  /* 0x00007700ff0e77ac */ /* 0x000e220008000800 */
[----:B-1----:R-:W-:-:S04]  /*4df30*/  IADD3 R4, P3, PT, R75, R3, RZ ;  /* 0x000000034b047210 */ /* 0x002fc80007f7e0ff */
[-C--:B------:R-:W-:Y:S02]  /*4df40*/  LEA.HI.X.SX32 R5, R75, R2.reuse, 0x1, P3 ;  /* 0x000000024b057211 */ /* 0x080fe400018f0eff */
[----:B------:R-:W-:-:S03]  /*4df50*/  LEA.HI.X.SX32 R39, R77, R2, 0x1, P4 ;  /* 0x000000024d277211 */ /* 0x000fc600020f0eff */
[----:B------:R1:W-:Y:S01]  /*4df60*/  STL.64 [R1+0xca8], R4 ;  /* 0x000ca80401007387 */ /* 0x0003e20000100a00 */
[----:B--2---:R-:W-:Y:S01]  /*4df70*/  VIADD R69, R70, UR20 ;  /* 0x0000001446457c36 */ /* 0x004fe20008000000 */
[----:B------:R-:W-:-:S03]  /*4df80*/  IADD3 R40, P3, PT, R74, R3, RZ ;  /* 0x000000034a287210 */ /* 0x000fc60007f7e0ff */
[----:B------:R-:W-:Y:S01]  /*4df90*/  VIADD R68, R69, UR29 ;  /* 0x0000001d45447c36 */ /* 0x000fe20008000000 */
[----:B-1----:R-:W-:-:S04]  /*4dfa0*/  IADD3 R4, P4, PT, R70, R3, RZ ;  /* 0x0000000346047210 */ /* 0x002fc80007f9e0ff */
[-C--:B------:R-:W-:Y:S02]  /*4dfb0*/  LEA.HI.X.SX32 R5, R70, R2.reuse, 0x1, P4 ;  /* 0x0000000246057211 */ /* 0x080fe400020f0eff */
[-C--:B------:R-:W-:Y:S01]  /*4dfc0*/  LEA.HI.X.SX32 R41, R74, R2.reuse, 0x1, P3 ;  /* 0x000000024a297211 */ /* 0x080fe200018f0eff */
[C---:B-----5:R-:W-:Y:S01]  /*4dfd0*/  VIADD R71, R68.reuse, UR6 ;  /* 0x0000000644477c36 */ /* 0x060fe20008000000 */
[CC--:B------:R-:W-:Y:S01]  /*4dfe0*/  IADD3 R42, P4, PT, R68.reuse, R3.reuse, RZ ;  /* 0x00000003442a7210 */ /* 0x0c0fe20007f9e0ff */
[----:B------:R1:W-:Y:S01]  /*4dff0*/  STL.64 [R1+0xcc8], R4 ;  /* 0x000cc80401007387 */ /* 0x0003e20000100a00 */
[----:B------:R-:W2:Y:S01]  /*4e000*/  LDCU UR6, c[0x0][0x3b8] ;  /* 0x00007700ff0677ac */ /* 0x000ea20008000800 */
[----:B------:R-:W-:Y:S01]  /*4e010*/  VIADD R72, R71, UR8 ;  /* 0x0000000847487c36 */ /* 0x000fe20008000000 */
[----:B------:R-:W-:Y:S01]  /*4e020*/  LEA.HI.X.SX32 R43, R68, R2, 0x1, P4 ;  /* 0x00000002442b7211 */ /* 0x000fe200020f0eff */
[----:B------:R-:W5:Y:S01]  /*4e030*/  LDCU UR8, c[0x0][0x3b8] ;  /* 0x00007700ff0877ac */ /* 0x000f620008000800 */
[----:B-1----:R-:W-:-:S04]  /*4e040*/  IADD3 R4, P3, PT, R69, R3, RZ ;  /* 0x0000000345047210 */ /* 0x002fc80007f7e0ff */
[-C--:B------:R-:W-:Y:S01]  /*4e050*/  LEA.HI.X.SX32 R5, R69, R2.reuse, 0x1, P3 ;  /* 0x0000000245057211 */ /* 0x080fe200018f0eff */
[----:B------:R-:W-:Y:S01]  /*4e060*/  VIADD R76, R72, UR13 ;  /* 0x0000000d484c7c36 */ /* 0x000fe20008000000 */
[CC--:B------:R-:W-:Y:S01]  /*4e070*/  IADD3 R44, P3, PT, R71.reuse, R3.reuse, RZ ;  /* 0x00000003472c7210 */ /* 0x0c0fe20007f7e0ff */
[----:B------:R-:W-:Y:S01]  /*4e080*/  IMAD.MOV.U32 R92, RZ, RZ, R56 ;  /* 0x000000ffff5c7224 */ /* 0x000fe200078e0038 */
[----:B------:R-:W1:Y:S01]  /*4e090*/  LDCU UR13, c[0x0][0x3b8] ;  /* 0x00007700ff0d77ac */ /* 0x000e620008000800 */
[----:B------:R0:W-:Y:S01]  /*4e0a0*/  STL.64 [R1+0xcb0], R4 ;  /* 0x000cb00401007387 */ /* 0x0001e20000100a00 */
[----:B------:R-:W-:Y:S01]  /*4e0b0*/  VIADD R75, R76, UR18 ;  /* 0x000000124c4b7c36 */ /* 0x000fe20008000000 */
[----:B------:R-:W-:Y:S02]  /*4e0c0*/  LEA.HI.X.SX32 R45, R71, R2, 0x1, P3 ;  /* 0x00000002472d7211 */ /* 0x000fe400018f0eff */
[----:B0-----:R-:W-:-:S04]  /*4e0d0*/  IADD3 R4, P4, PT, R72, R3, RZ ;  /* 0x0000000348047210 */ /* 0x001fc80007f9e0ff */
[-C--:B------:R-:W-:Y:S01]  /*4e0e0*/  LEA.HI.X.SX32 R5, R72, R2.reuse, 0x1, P4 ;  /* 0x0000000248057211 */ /* 0x080fe200020f0eff */
[C---:B---3--:R-:W-:Y:S01]  /*4e0f0*/  VIADD R73, R75.reuse, UR10 ;  /* 0x0000000a4b497c36 */ /* 0x048fe20008000000 */
[-C--:B------:R-:W-:Y:S01]  /*4e100*/  IADD3 R46, P4, PT, R75, R3.reuse, RZ ;  /* 0x000000034b2e7210 */ /* 0x080fe20007f9e0ff */
[----:B------:R-:W0:Y:S02]  /*4e110*/  LDCU UR10, c[0x0][0x3b8] ;  /* 0x00007700ff0a77ac */ /* 0x000e240008000800 */
[----:B------:R3:W-:Y:S01]  /*4e120*/  STL.64 [R1+0xc48], R4 ;  /* 0x000c480401007387 */ /* 0x0007e20000100a00 */
[----:B------:R-:W-:Y:S01]  /*4e130*/  VIADD R70, R73, UR17 ;  /* 0x0000001149467c36 */ /* 0x000fe20008000000 */
[----:B------:R-:W-:Y:S02]  /*4e140*/  LEA.HI.X.SX32 R47, R75, R2, 0x1, P4 ;  /* 0x000000024b2f7211 */ /* 0x000fe400020f0eff */
[----:B---3--:R-:W-:-:S04]  /*4e150*/  IADD3 R4, P3, PT, R76, R3, RZ ;  /* 0x000000034c047210 */ /* 0x008fc80007f7e0ff */
[-C--:B------:R-:W-:Y:S01]  /*4e160*/  LEA.HI.X.SX32 R5, R76, R2.reuse, 0x1, P3 ;  /* 0x000000024c057211 */ /* 0x080fe200018f0eff */
[C---:B------:R-:W-:Y:S01]  /*4e170*/  VIADD R69, R70.reuse, UR7 ;  /* 0x0000000746457c36 */ /* 0x040fe20008000000 */
[-C--:B------:R-:W-:Y:S01]  /*4e180*/  IADD3 R48, P3, PT, R73, R3.reuse, RZ ;  /* 0x0000000349307210 */ /* 0x080fe20007f7e0ff */
[----:B------:R-:W3:Y:S02]  /*4e190*/  LDCU UR7, c[0x0][0x3b8] ;  /* 0x00007700ff0777ac */ /* 0x000ee40008000800 */
[----:B------:R0:W-:Y:S01]  /*4e1a0*/  STL.64 [R1+0xc20], R4 ;  /* 0x000c200401007387 */ /* 0x0001e20000100a00 */
[----:B------:R-:W-:Y:S01]  /*4e1b0*/  VIADD R68, R69, UR12 ;  /* 0x0000000c45447c36 */ /* 0x000fe20008000000 */
[----:B------:R-:W-:Y:S01]  /*4e1c0*/  LEA.HI.X.SX32 R49, R73, R2, 0x1, P3 ;  /* 0x0000000249317211 */ /* 0x000fe200018f0eff */
[----:B------:R-:W1:Y:S01]  /*4e1d0*/  LDCU UR12, c[0x0][0x3b8] ;  /* 0x00007700ff0c77ac */ /* 0x000e620008000800 */
[----:B0-----:R-:W-:-:S04]  /*4e1e0*/  IADD3 R4, P4, PT, R70, R3, RZ ;  /* 0x0000000346047210 */ /* 0x001fc80007f9e0ff */
[----:B------:R-:W-:Y:S01]  /*4e1f0*/  LEA.HI.X.SX32 R5, R70, R2, 0x1, P4 ;  /* 0x0000000246057211 */ /* 0x000fe200020f0eff */
[----:B----4-:R-:W-:-:S04]  /*4e200*/  VIADD R72, R68, UR16 ;  /* 0x0000001044487c36 */ /* 0x010fc80008000000 */
[----:B------:R0:W-:Y:S01]  /*4e210*/  STL.64 [R1+0xbb8], R4 ;  /* 0x000bb80401007387 */ /* 0x0001e20000100a00 */
[----:B------:R-:W-:Y:S01]  /*4e220*/  VIADD R71, R72, UR11 ;  /* 0x0000000b48477c36 */ /* 0x000fe20008000000 */
[-C--:B------:R-:W-:Y:S01]  /*4e230*/  IADD3 R50, P3, PT, R69, R3.reuse, RZ ;  /* 0x0000000345327210 */ /* 0x080fe20007f7e0ff */
[----:B------:R-:W4:Y:S01]  /*4e240*/  LDCU UR11, c[0x0][0x3b8] ;  /* 0x00007700ff0b77ac */ /* 0x000f220008000800 */
[----:B0-----:R-:W-:-:S04]  /*4e250*/  IADD3 R4, P4, PT, R68, R3, RZ ;  /* 0x0000000344047210 */ /* 0x001fc80007f9e0ff */
[----:B------:R-:W-:-:S05]  /*4e260*/  LEA.HI.X.SX32 R5, R68, R2, 0x1, P4 ;  /* 0x0000000244057211 */ /* 0x000fca00020f0eff */
[----:B------:R0:W-:Y:S02]  /*4e270*/  STL.64 [R1+0xb68], R4 ;  /* 0x000b680401007387 */ /* 0x0001e40000100a00 */
[----:B0-----:R-:W-:-:S04]  /*4e280*/  IADD3 R4, P4, PT, R71, R3, RZ ;  /* 0x0000000347047210 */ /* 0x001fc80007f9e0ff */
[----:B------:R-:W-:-:S05]  /*4e290*/  LEA.HI.X.SX32 R5, R71, R2, 0x1, P4 ;  /* 0x0000000247057211 */ /* 0x000fca00020f0eff */
[----:B------:R0:W-:Y:S04]  /*4e2a0*/  STL.64 [R1+0xab0], R4 ;  /* 0x000ab00401007387 */ /* 0x0001e80000100a00 */
[----:B------:R-:W4:Y:S04]  /*4e2b0*/  LDL.LU R12, [R1+0x348] ;  /* 0x00034800010c7983 */ /* 0x000f280000300800 */
[----:B------:R-:W4:Y:S04]  /*4e2c0*/  LDL.LU R13, [R1+0x34c] ;  /* 0x00034c00010d7983 */ /* 0x000f280000300800 */
[----:B------:R-:W4:Y:S04]  /*4e2d0*/  LDL.LU R10, [R1+0x350] ;  /* 0x00035000010a7983 */ /* 0x000f280000300800 */
[----:B------:R-:W4:Y:S01]  /*4e2e0*/  LDL.LU R11, [R1+0x354] ;  /* 0x00035400010b7983 */ /* 0x000f220000300800 */
[----:B------:R-:W-:Y:S01]  /*4e2f0*/  VIADD R75, R71, UR15 ;  /* 0x0000000f474b7c36 */ /* 0x000fe20008000000 */
[----:B------:R-:W-:Y:S01]  /*4e300*/  LEA.HI.X.SX32 R51, R69, R2, 0x1, P3 ;  /* 0x0000000245337211 */ /* 0x000fe200018f0eff */
[----:B------:R-:W-:Y:S01]  /*4e310*/  IMAD.MOV.U32 R93, RZ, RZ, R57 ;  /* 0x000000ffff5d7224 */ /* 0x000fe200078e0039 */
[----:B------:R-:W4:Y:S01]  /*4e320*/  LDL.LU R14, [R1+0x358] ;  /* 0x00035800010e7983 */ /* 0x000f220000300800 */
[----:B------:R-:W-:Y:S01]  /*4e330*/  VIADD R74, R75, UR4 ;  /* 0x000000044b4a7c36 */ /* 0x000fe20008000000 */
[-C--:B------:R-:W-:Y:S01]  /*4e340*/  IADD3 R52, P3, PT, R72, R3.reuse, RZ ;  /* 0x0000000348347210 */ /* 0x080fe20007f7e0ff */
[----:B------:R-:W-:Y:S01]  /*4e350*/  IMAD.MOV.U32 R15, RZ, RZ, R54 ;  /* 0x000000ffff0f7224 */ /* 0x000fe200078e0036 */
[----:B------:R-:W0:Y:S01]  /*4e360*/  LDCU UR4, c[0x0][0x3b8] ;  /* 0x00007700ff0477ac */ /* 0x000e220008000800 */
[C---:B------:R-:W-:Y:S01]  /*4e370*/  VIADD R73, R74.reuse, UR9 ;  /* 0x000000094a497c36 */ /* 0x040fe20008000000 */
[----:B------:R-:W-:-:S02]  /*4e380*/  IADD3 R56, P4, PT, R74, R3, RZ ;  /* 0x000000034a387210 */ /* 0x000fc40007f9e0ff */
[-C--:B------:R-:W-:Y:S01]  /*4e390*/  LEA.HI.X.SX32 R53, R72, R2.reuse, 0x1, P3 ;  /* 0x0000000248357211 */ /* 0x080fe200018f0eff */
[----:B------:R-:W-:Y:S01]  /*4e3a0*/  VIADD R70, R73, UR14 ;  /* 0x0000000e49467c36 */ /* 0x000fe20008000000 */
[----:B------:R-:W0:Y:S03]  /*4e3b0*/  LDCU UR9, c[0x0][0x3b8] ;  /* 0x00007700ff0977ac */ /* 0x000e260008000800 */
[----:B------:R-:W-:Y:S01]  /*4e3c0*/  VIADD R69, R70, UR19 ;  /* 0x0000001346457c36 */ /* 0x000fe20008000000 */
[----:B------:R-:W-:-:S03]  /*4e3d0*/  LEA.HI.X.SX32 R57, R74, R2, 0x1, P4 ;  /* 0x000000024a397211 */ /* 0x000fc600020f0eff */
[----:B--2---:R-:W-:Y:S01]  /*4e3e0*/  VIADD R68, R69, UR6 ;  /* 0x0000000645447c36 */ /* 0x004fe20008000000 */
[CC--:B------:R-:W-:Y:S01]  /*4e3f0*/  IADD3 R54, P3, PT, R75.reuse, R3.reuse, RZ ;  /* 0x000000034b367210 */ /* 0x0c0fe20007f7e0ff */
[----:B------:R-:W-:Y:S01]  /*4e400*/  IMAD.MOV.U32 R6, RZ, RZ, R58 ;  /* 0x000000ffff067224 */ /* 0x000fe200078e003a */
[----:B------:R-:W2:Y:S01]  /*4e410*/  LDCU UR6, c[0x0][0x3b8] ;  /* 0x00007700ff0677ac */ /* 0x000ea20008000800 */
[----:B-----5:R-:W-:Y:S01]  /*4e420*/  VIADD R74, R68, UR8 ;  /* 0x00000008444a7c36 */ /* 0x020fe20008000000 */
[-C--:B------:R-:W-:Y:S01]  /*4e430*/  LEA.HI.X.SX32 R55, R75, R2.reuse, 0x1, P3 ;  /* 0x000000024b377211 */ /* 0x080fe200018f0eff */
[----:B------:R-:W-:Y:S01]  /*4e440*/  IMAD.MOV.U32 R8, RZ, RZ, R60 ;  /* 0x000000ffff087224 */ /* 0x000fe200078e003c */
[----:B------:R-:W5:Y:S01]  /*4e450*/  LDCU UR8, c[0x0][0x3b8] ;  /* 0x00007700ff0877ac */ /* 0x000f620008000800 */
[----:B------:R-:W-:Y:S01]  /*4e460*/  VIADD R72, R74, UR10 ;  /* 0x0000000a4a487c36 */ /* 0x000fe20008000000 */
[CC--:B------:R-:W-:Y:S02]  /*4e470*/  IADD3 R58, P3, PT, R73.reuse, R3.reuse, RZ ;  /* 0x00000003493a7210 */ /* 0x0c0fe40007f7e0ff */
[-C--:B------:R-:W-:Y:S01]  /*4e480*/  IADD3 R60, P4, PT, R70, R3.reuse, RZ ;  /* 0x00000003463c7210 */ /* 0x080fe20007f9e0ff */
[----:B---3--:R-:W-:Y:S01]  /*4e490*/  VIADD R71, R72, UR7 ;  /* 0x0000000748477c36 */ /* 0x008fe20008000000 */
[----:B------:R-:W3:Y:S01]  /*4e4a0*/  LDCU UR7, c[0x0][0x3b8] ;  /* 0x00007700ff0777ac */ /* 0x000ee20008000800 */
[----:B------:R-:W-:Y:S01]  /*4e4b0*/  IMAD.MOV.U32 R7, RZ, RZ, R59 ;  /* 0x000000ffff077224 */ /* 0x000fe200078e003b */
[-C--:B------:R-:W-:Y:S01]  /*4e4c0*/  LEA.HI.X.SX32 R59, R73, R2.reuse, 0x1, P3 ;  /* 0x00000002493b7211 */ /* 0x080fe200018f0eff */
[----:B0-----:R-:W-:Y:S01]  /*4e4d0*/  IMAD.MOV.U32 R4, RZ, RZ, R62 ;  /* 0x000000ffff047224 */ /* 0x001fe200078e003e */
[-C--:B------:R-:W-:Y:S01]  /*4e4e0*/  IADD3 R62, P3, PT, R69, R3.reuse, RZ ;  /* 0x00000003453e7210 */ /* 0x080fe20007f7e0ff */
[----:B------:R-:W-:Y:S01]  /*4e4f0*/  IMAD.MOV.U32 R9, RZ, RZ, R61 ;  /* 0x000000ffff097224 */ /* 0x000fe200078e003d */
[-C--:B------:R-:W-:Y:S01]  /*4e500*/  LEA.HI.X.SX32 R61, R70, R2.reuse, 0x1, P4 ;  /* 0x00000002463d7211 */ /* 0x080fe200020f0eff */
[----:B-1----:R-:W-:Y:S01]  /*4e510*/  VIADD R70, R71, UR12 ;  /* 0x0000000c47467c36 */ /* 0x002fe20008000000 */
[----:B------:R-:W-:Y:S01]  /*4e520*/  IADD3 R64, P4, PT, R68, R3, RZ ;  /* 0x0000000344407210 */ /* 0x000fe20007f9e0ff */
[----:B------:R-:W-:Y:S01]  /*4e530*/  IMAD.MOV.U32 R5, RZ, RZ, R63 ;  /* 0x000000ffff057224 */ /* 0x000fe200078e003f */
[-C--:B------:R-:W-:Y:S01]  /*4e540*/  LEA.HI.X.SX32 R63, R69, R2.reuse, 0x1, P3 ;  /* 0x00000002453f7211 */ /* 0x080fe200018f0eff */
[----:B----4-:R-:W-:Y:S01]  /*4e550*/  VIADD R69, R70, UR11 ;  /* 0x0000000b46457c36 */ /* 0x010fe20008000000 */
[----:B------:R-:W-:-:S02]  /*4e560*/  LEA.HI.X.SX32 R65, R68, R2, 0x1, P4 ;  /* 0x0000000244417211 */ /* 0x000fc400020f0eff */
[-C--:B------:R-:W-:Y:S01]  /*4e570*/  IADD3 R66, P3, PT, R74, R3.reuse, RZ ;  /* 0x000000034a427210 */ /* 0x080fe20007f7e0ff */
[----:B------:R-:W-:Y:S01]  /*4e580*/  VIADD R68, R69, UR4 ;  /* 0x0000000445447c36 */ /* 0x000fe20008000000 */
[-C--:B------:R-:W-:Y:S01]  /*4e590*/  IADD3 R90, P4, PT, R72, R3.reuse, RZ ;  /* 0x00000003485a7210 */ /* 0x080fe20007f9e0ff */
[----:B------:R-:W0:Y:S01]  /*4e5a0*/  LDCU UR4, c[0x0][0x3b8] ;  /* 0x00007700ff0477ac */ /* 0x000e220008000800 */
[-C--:B------:R-:W-:Y:S02]  /*4e5b0*/  LEA.HI.X.SX32 R67, R74, R2.reuse, 0x1, P3 ;  /* 0x000000024a437211 */ /* 0x080fe400018f0eff */
[----:B------:R-:W-:Y:S01]  /*4e5c0*/  LEA.HI.X.SX32 R91, R72, R2, 0x1, P4 ;  /* 0x00000002485b7211 */ /* 0x000fe200020f0eff */
[----:B------:R-:W-:Y:S01]  /*4e5d0*/  VIADD R72, R68, UR9 ;  /* 0x0000000944487c36 */ /* 0x000fe20008000000 */
[-C--:B------:R-:W-:Y:S01]  /*4e5e0*/  IADD3 R88, P3, PT, R71, R3.reuse, RZ ;  /* 0x0000000347587210 */ /* 0x080fe20007f7e0ff */
[----:B------:R-:W1:Y:S01]  /*4e5f0*/  LDCU UR9, c[0x0][0x39c] ;  /* 0x00007380ff0977ac */ /* 0x000e620008000800 */
[----:B------:R-:W-:-:S02]  /*4e600*/  IADD3 R86, P4, PT, R70, R3, RZ ;  /* 0x0000000346567210 */ /* 0x000fc40007f9e0ff */
[-C--:B------:R-:W-:Y:S01]  /*4e610*/  LEA.HI.X.SX32 R89, R71, R2.reuse, 0x1, P3 ;  /* 0x0000000247597211 */ /* 0x080fe200018f0eff */
[----:B------:R-:W-:Y:S01]  /*4e620*/  VIADD R71, R72, UR13 ;  /* 0x0000000d48477c36 */ /* 0x000fe20008000000 */
[-C--:B------:R-:W-:Y:S02]  /*4e630*/  IADD3 R84, P3, PT, R69, R3.reuse, RZ ;  /* 0x0000000345547210 */ /* 0x080fe40007f7e0ff */
[-C--:B------:R-:W-:Y:S01]  /*4e640*/  LEA.HI.X.SX32 R87, R70, R2.reuse, 0x1, P4 ;  /* 0x0000000246577211 */ /* 0x080fe200020f0eff */
[----:B--2---:R-:W-:Y:S01]  /*4e650*/  VIADD R70, R71, UR6 ;  /* 0x0000000647467c36 */ /* 0x004fe20008000000 */
[-C--:B------:R-:W-:Y:S01]  /*4e660*/  LEA.HI.X.SX32 R85, R69, R2.reuse, 0x1, P3 ;  /* 0x0000000245557211 */ /* 0x080fe200018f0eff */
[----:B------:R-:W2:Y:S01]  /*4e670*/  LDCU UR6, c[0x0][0x39c] ;  /* 0x00007380ff0677ac */ /* 0x000ea20008000800 */
[-C--:B------:R-:W-:Y:S01]  /*4e680*/  IADD3 R82, P4, PT, R68, R3.reuse, RZ ;  /* 0x0000000344527210 */ /* 0x080fe20007f9e0ff */
[----:B---3--:R-:W-:Y:S01]  /*4e690*/  VIADD R69, R70, UR7 ;  /* 0x0000000746457c36 */ /* 0x008fe20008000000 */
[-C--:B------:R-:W-:Y:S01]  /*4e6a0*/  IADD3 R80, P3, PT, R72, R3.reuse, RZ ;  /* 0x0000000348507210 */ /* 0x080fe20007f7e0ff */
[----:B------:R-:W3:Y:S01]  /*4e6b0*/  LDCU UR7, c[0x0][0x39c] ;  /* 0x00007380ff0777ac */ /* 0x000ee20008000800 */
[-C--:B------:R-:W-:Y:S01]  /*4e6c0*/  LEA.HI.X.SX32 R83, R68, R2.reuse, 0x1, P4 ;  /* 0x0000000244537211 */ /* 0x080fe200020f0eff */
[----:B-----5:R-:W-:Y:S01]  /*4e6d0*/  VIADD R68, R69, UR8 ;  /* 0x0000000845447c36 */ /* 0x020fe20008000000 */
[----:B------:R-:W-:Y:S01]  /*4e6e0*/  LEA.HI.X.SX32 R81, R72, R2, 0x1, P3 ;  /* 0x0000000248517211 */ /* 0x000fe200018f0eff */
[----:B------:R-:W4:Y:S01]  /*4e6f0*/  LDCU UR8, c[0x0][0x39c] ;  /* 0x00007380ff0877ac */ /* 0x000f220008000800 */
[----:B------:R-:W-:-:S02]  /*4e700*/  IADD3 R78, P4, PT, R71, R3, RZ ;  /* 0x00000003474e7210 */ /* 0x000fc40007f9e0ff */
[-C--:B------:R-:W-:Y:S02]  /*4e710*/  IADD3 R76, P3, PT, R70, R3.reuse, RZ ;  /* 0x00000003464c7210 */ /* 0x080fe40007f7e0ff */
[-C--:B------:R-:W-:Y:S01]  /*4e720*/  LEA.HI.X.SX32 R79, R71, R2.reuse, 0x1, P4 ;  /* 0x00000002474f7211 */ /* 0x080fe200020f0eff */
[----:B0-----:R-:W-:Y:S01]  /*4e730*/  VIADD R71, R68, UR4 ;  /* 0x0000000444477c36 */ /* 0x001fe20008000000 */
[-C--:B------:R-:W-:Y:S01]  /*4e740*/  LEA.HI.X.SX32 R77, R70, R2.reuse, 0x1, P3 ;  /* 0x00000002464d7211 */ /* 0x080fe200018f0eff */
[----:B------:R-:W0:Y:S01]  /*4e750*/  LDCU UR4, c[0x0][0x39c] ;  /* 0x00007380ff0477ac */ /* 0x000e220008000800 */
[CC--:B------:R-:W-:Y:S02]  /*4e760*/  IADD3 R74, P4, PT, R69.reuse, R3.reuse, RZ ;  /* 0x00000003454a7210 */ /* 0x0c0fe40007f9e0ff */
[----:B------:R-:W-:Y:S02]  /*4e770*/  IADD3 R72, P3, PT, R68, R3, RZ ;  /* 0x0000000344487210 */ /* 0x000fe40007f7e0ff */
[----:B------:R-:W-:-:S02]  /*4e780*/  LEA.HI.X.SX32 R75, R69, R2, 0x1, P4 ;  /* 0x00000002454b7211 */ /* 0x000fc400020f0eff */
[-C--:B------:R-:W-:Y:S02]  /*4e790*/  LEA.HI.X.SX32 R73, R68, R2.reuse, 0x1, P3 ;  /* 0x0000000244497211 */ /* 0x080fe400018f0eff */
[----:B------:R-:W-:Y:S01]  /*4e7a0*/  IADD3 R70, P4, PT, R71, R3, RZ ;  /* 0x0000000347467210 */ /* 0x000fe20007f9e0ff */
[C---:B------:R-:W-:Y:S01]  /*4e7b0*/  VIADD R3, R0.reuse, 0xd5 ;  /* 0x000000d500037836 */ /* 0x040fe20000000000 */
[----:B------:R-:W-:Y:S01]  /*4e7c0*/  PRMT R68, R15, 0x9910, RZ ;  /* 0x000099100f447816 */ /* 0x000fe200000000ff */
[C---:B------:R-:W-:Y:S01]  /*4e7d0*/  VIADD R69, R0.reuse, 0xd3 ;  /* 0x000000d300457836 */ /* 0x040fe20000000000 */
[----:B------:R-:W5:Y:S02]  /*4e7e0*/  LDL.LU R15, [R1+0x35c] ;  /* 0x00035c00010f7983 */ /* 0x000f640000300800 */
[----:B------:R-:W-:Y:S02]  /*4e7f0*/  SHF.R.S32.HI R68, RZ, 0x8, R68 ;  /* 0x00000008ff447819 */ /* 0x000fe40000011444 */
[----:B---3--:R-:W-:Y:S01]  /*4e800*/  ISETP.LT.AND P3, PT, R3, UR7, !P0 ;  /* 0x0000000703007c0c */ /* 0x008fe2000c761270 */
[----:B------:R-:W3:Y:S01]  /*4e810*/  LDCU UR7, c[0x0][0x39c] ;  /* 0x00007380ff0777ac */ /* 0x000ee20008000800 */
[----:B-1----:R-:W-:Y:S01]  /*4e820*/  ISETP.LT.AND P5, PT, R69, UR9, !P0 ;  /* 0x0000000945007c0c */ /* 0x002fe2000c7a1270 */
[----:B------:R1:W-:Y:S04]  /*4e830*/  @P2 STG.E.U8 desc[UR42][R6.64], R68 ;  /* 0x0000004406002986 */ /* 0x0003e8000c10112a */
[----:B-1----:R-:W3:Y:S01]  /*4e840*/  LDL.LU.64 R6, [R1+0xb40] ;  /* 0x000b400001067983 */ /* 0x002ee20000300a00 */
[----:B------:R-:W-:Y:S01]  /*4e850*/  LEA.HI.X.SX32 R71, R71, R2, 0x1, P4 ;  /* 0x0000000247477211 */ /* 0x000fe200020f0eff */
[----:B------:R-:W-:-:S05]  /*4e860*/  VIADD R2, R0, 0xd4 ;  /* 0x000000d400027836 */ /* 0x000fca0000000000 */
[----:B--2---:R-:W-:Y:S02]  /*4e870*/  ISETP.LT.AND P4, PT, R2, UR6, !P0 ;  /* 0x0000000602007c0c */ /* 0x004fe4000c781270 */
[----:B------:R-:W-:Y:S01]  /*4e880*/  F2FP.SATFINITE.E4M3.F32.PACK_AB_MERGE_C R3, R13, R12, RZ ;  /* 0x0000000c0d03723e */ /* 0x000fe200048070ff */
[----:B------:R-:W-:Y:S01]  /*4e890*/  VIADD R2, R0, 0xd6 ;  /* 0x000000d600027836 */ /* 0x000fe20000000000 */
[----:B------:R-:W1:Y:S02]  /*4e8a0*/  LDCU UR6, c[0x0][0x39c] ;  /* 0x00007380ff0677ac */ /* 0x000e640008000800 */
[----:B------:R-:W-:Y:S01]  /*4e8b0*/  PRMT R68, R3, 0x9910, RZ ;  /* 0x0000991003447816 */ /* 0x000fe200000000ff */
[----:B------:R2:W-:Y:S03]  /*4e8c0*/  @P6 STG.E.U8 desc[UR42][R8.64], R3 ;  /* 0x0000000308006986 */ /* 0x0005e6000c10112a */
[----:B------:R-:W-:-:S05]  /*4e8d0*/  SHF.R.S32.HI R68, RZ, 0x8, R68 ;  /* 0x00000008ff447819 */ /* 0x000fca0000011444 */
[----:B------:R0:W-:Y:S04]  /*4e8e0*/  @P5 STG.E.U8 desc[UR42][R4.64], R68 ;  /* 0x0000004404005986 */ /* 0x0001e8000c10112a */
[----:B--2---:R-:W2:Y:S04]  /*4e8f0*/  LDL.LU.64 R8, [R1+0xb30] ;  /* 0x000b300001087983 */ /* 0x004ea80000300a00 */
[----:B------:R-:W2:Y:S04]  /*4e900*/  LDL.LU R12, [R1+0x360] ;  /* 0x00036000010c7983 */ /* 0x000ea80000300800 */
[----:B------:R-:W2:Y:S04]  /*4e910*/  LDL.LU R13, [R1+0x364] ;  /* 0x00036400010d7983 */ /* 0x000ea80000300800 */
[----:B0-----:R-:W2:Y:S01]  /*4e920*/  LDL.LU.64 R4, [R1+0xb28] ;  /* 0x000b280001047983 */ /* 0x001ea20000300a00 */
[----:B------:R-:W-:-:S05]  /*4e930*/  F2FP.SATFINITE.E4M3.F32.PACK_AB_MERGE_C R3, R11, R10, RZ ;  /* 0x0000000a0b03723e */ /* 0x000fca00048070ff */
[----:B------:R0:W-:Y:S04]  /*4e940*/  @P4 STG.E.U8 desc[UR42][R92.64], R3 ;  /* 0x000000035c004986 */ /* 0x0001e8000c10112a */
[----:B0-----:R-:W2:Y:S01]  /*4e950*/  LDL.LU.64 R92, [R1+0xb18] ;  /* 0x000b1800015c7983 */ /* 0x001ea20000300a00 */
[----:B------:R-:W-:Y:S02]  /*4e960*/  PRMT R68, R3, 0x9910, RZ ;  /* 0x0000991003447816 */ /* 0x000fe400000000ff */
[----:B------:R-:W-:Y:S01]  /*4e970*/  ISETP.LT.AND P2, PT, R2, UR4, !P0 ;  /* 0x0000000402007c0c */ /* 0x000fe2000c741270 */
[----:B------:R-:W-:Y:S01]  /*4e980*/  VIADD R2, R0, 0xd7 ;  /* 0x000000d700027836 */ /* 0x000fe20000000000 */
[----:B------:R-:W-:Y:S01]  /*4e990*/  SHF.R.S32.HI R68, RZ, 0x8, R68 ;  /* 0x00000008ff447819 */ /* 0x000fe20000011444 */
[----:B------:R-:W2:Y:S01]  /*4e9a0*/  LDL.LU R10, [R1+0x368] ;  /* 0x00036800010a7983 */ /* 0x000ea20000300800 */
[----:B------:R-:W0:Y:S02]  /*4e9b0*/  LDCU UR4, c[0x0][0x39c] ;  /* 0x00007380ff0477ac */ /* 0x000e240008000800 */
[----:B----4-:R-:W-:Y:S01]  /*4e9c0*/  ISETP.LT.AND P6, PT, R2, UR8, !P0 ;  /* 0x0000000802007c0c */ /* 0x010fe2000c7c1270 */
[----:B------:R-:W4:Y:S01]  /*4e9d0*/  LDL.LU R11, [R1+0x36c] ;  /* 0x00036c00010b7983 */ /* 0x000f220000300800 */
[----:B------:R-:W-:Y:S01]  /*4e9e0*/  VIADD R2, R0, 0xd8 ;  /* 0x000000d800027836 */ /* 0x000fe20000000000 */
[----:B------:R-:W0:Y:S04]  /*4e9f0*/  LDCU UR8, c[0x0][0x39c] ;  /* 0x00007380ff0877ac */ /* 0x000e280008000800 */
[----:B-1----:R-:W-:Y:S01]  /*4ea00*/  ISETP.LT.AND P5, PT, R2, UR6, !P0 ;  /* 0x0000000602007c0c */ /* 0x002fe2000c7a1270 */
[----:B------:R-:W1:Y:S01]  /*4ea10*/  LDCU UR6, c[0x0][0x39c] ;  /* 0x00007380ff0677ac */ /* 0x000e620008000800 */
[----:B-----5:R-:W-:Y:S01]  /*4ea20*/  F2FP.SATFINITE.E4M3.F32.PACK_AB_MERGE_C R3, R15, R14, RZ ;  /* 0x0000000e0f03723e */ /* 0x020fe200048070ff */
[----:B---3--:R3:W-:Y:S04]  /*4ea30*/  @P3 STG.E.U8 desc[UR42][R6.64], R68 ;  /* 0x0000004406003986 */ /* 0x0087e8000c10112a */
[----:B---3--:R-:W3:Y:S01]  /*4ea40*/  LDL.LU.64 R6, [R1+0xb10] ;  /* 0x000b100001067983 */ /* 0x008ee20000300a00 */
[----:B------:R-:W-:-:S04]  /*4ea50*/  PRMT R68, R3, 0x9910, RZ ;  /* 0x0000991003447816 */ /* 0x000fc800000000ff */
[----:B------:R-:W-:Y:S01]  /*4ea60*/  SHF.R.S32.HI R68, RZ, 0x8, R68 ;  /* 0x00000008ff447819 */ /* 0x000fe20000011444 */
[----:B--2---:R2:W-:Y:S04]  /*4ea70*/  @P2 STG.E.U8 desc[UR42][R8.64], R3 ;  /* 0x0000000308002986 */ /* 0x0045e8000c10112a */
[----:B--2---:R-:W2:Y:S04]  /*4ea80*/  LDL.LU.64 R8, [R1+0xaf8] ;  /* 0x000af80001087983 */ /* 0x004ea80000300a00 */
[----:B------:R-:W5:Y:S04]  /*4ea90*/  LDL.LU R14, [R1+0x370] ;  /* 0x00037000010e7983 */ /* 0x000f680000300800 */
[----:B------:R-:W5:Y:S04]  /*4eaa0*/  LDL.LU R15, [R1+0x374] ;  /* 0x00037400010f7983 */ /* 0x000f680000300800 */
[----:B------:R0:W-:Y:S04]  /*4eab0*/  @P6 STG.E.U8 desc[UR42][R4.64], R68 ;  /* 0x0000004404006986 */ /* 0x0001e8000c10112a */
[----:B0-----:R-:W5:Y:S01]  /*4eac0*/  LDL.LU.64 R4, [R1+0xaf0] ;  /* 0x000af00001047983 */ /* 0x001f620000300a00 */
[----:B------:R-:W-:-:S05]  /*4ead0*/  F2FP.SATFINITE.E4M3.F32.PACK_AB_MERGE_C R3, R13, R12, RZ ;  /* 0x0000000c0d03723e */ /* 0x000fca00048070ff */
[----:B------:R0:W-:Y:S04]  /*4eae0*/  @P5 STG.E.U8 desc[UR42][R92.64], R3 ;  /* 0x000000035c005986 */ /* 0x0001e8000c10112a */
[----:B0-----:R-:W5:Y:S01]  /*4eaf0*/  LDL.LU.64 R92, [R1+0xae0] ;  /* 0x000ae000015c7983 */ /* 0x001f620000300a00 */
[----:B------:R-:W-:Y:S01]  /*4eb00*/  VIADD R2, R0, 0xd9 ;  /* 0x000000d900027836 */ /* 0x000fe20000000000 */
[----:B------:R-:W-:Y:S02]  /*4eb10*/  PRMT R68, R3, 0x9910, RZ ;  /* 0x0000991003447816 */ /* 0x000fe400000000ff */
[----:B------:R-:W5:Y:S02]  /*4eb20*/  LDL.LU R12, [R1+0x378] ;  /* 0x00037800010c7983 */ /* 0x000f640000300800 */
[----:B------:R-:W-:Y:S01]  /*4eb30*/  ISETP.LT.AND P4, PT, R2, UR4, !P0 ;  /* 0x0000000402007c0c */ /* 0x000fe2000c781270 */
[----:B------:R-:W-:Y:S01]  /*4eb40*/  VIADD R2, R0, 0xda ;  /* 0x000000da00027836 */ /* 0x000fe20000000000 */
[----:B------:R-:W-:Y:S01]  /*4eb50*/  SHF.R.S32.HI R68, RZ, 0x8, R68 ;  /* 0x00000008ff447819 */ /* 0x000fe20000011444 */
[----:B------:R-:W5:Y:S01]  /*4eb60*/  LDL.LU R13, [R1+0x37c] ;  /* 0x00037c00010d7983 */ /* 0x000f620000300800 */
[----:B----4-:R-:W-:Y:S01]  /*4eb70*/  F2FP.SATFINITE.E4M3.F32.PACK_AB_MERGE_C R3, R11, R10, RZ ;  /* 0x0000000a0b03723e */ /* 0x010fe200048070ff */
[----:B------:R-:W0:Y:S01]  /*4eb80*/  LDCU UR4, c[0x0][0x39c] ;  /* 0x00007380ff0477ac */ /* 0x000e220008000800 */
[----:B------:R-:W-:Y:S01]  /*4eb90*/  ISETP.LT.AND P3, PT, R2, UR7, !P0 ;  /* 0x0000000702007c0c */ /* 0x000fe2000c761270 */
[----:B------:R-:W-:Y:S01]  /*4eba0*/  VIADD R2, R0, 0xdb ;  /* 0x000000db00027836 */ /* 0x000fe20000000000 */
[----:B------:R-:W4:Y:S04]  /*4ebb0*/  LDCU UR7, c[0x0][0x39c] ;  /* 0x00007380ff0777ac */ /* 0x000f280008000800 */
[----:B-1----:R-:W-:Y:S01]  /*4ebc0*/  ISETP.LT.AND P2, PT, R2, UR6, !P0 ;  /* 0x0000000602007c0c */ /* 0x002fe2000c741270 */
[----:B------:R-:W-:Y:S01]  /*4ebd0*/  VIADD R2, R0, 0xdc ;  /* 0x000000dc00027836 */ /* 0x000fe20000000000 */
[----:B------:R-:W1:Y:S04]  /*4ebe0*/  LDCU UR6, c[0x0][0x39c] ;  /* 0x00007380ff0677ac */ /* 0x000e680008000800 */
[----:B0-----:R-:W-:Y:S01]  /*4ebf0*/  ISETP.LT.AND P6, PT, R2, UR4, !P0 ;  /* 0x0000000402007c0c */ /* 0x001fe2000c7c1270 */
[----:B------:R-:W0:Y:S01]  /*4ec00*/  LDCU UR4, c[0x0][0x39c] ;  /* 0x00007380ff0477ac */ /* 0x000e220008000800 */
[----:B---3--:R3:W-:Y:S04]  /*4ec10*/  @P4 STG.E.U8 desc[UR42][R6.64], R68 ;  /* 0x0000004406004986 */ /* 0x0087e8000c10112a */
[----:B---3--:R-:W3:Y:S01]  /*4ec20*/  LDL.LU.64 R6, [R1+0xad8] ;  /* 0x000ad80001067983 */ /* 0x008ee20000300a00 */
[----:B------:R-:W-:-:S04]  /*4ec30*/  PRMT R68, R3, 0x9910, RZ ;  /* 0x0000991003447816 */ /* 0x000fc800000000ff */
[----:B------:R-:W-:Y:S01]  /*4ec40*/  SHF.R.S32.HI R68, RZ, 0x8, R68 ;  /* 0x00000008ff447819 */ /* 0x000fe20000011444 */
[----:B--2---:R2:W-:Y:S04]  /*4ec50*/  @P3 STG.E.U8 desc[UR42][R8.64], R3 ;  /* 0x0000000308003986 */ /* 0x0045e8000c10112a */
[----:B--2---:R-:W2:Y:S04]  /*4ec60*/  LDL.LU.64 R8, [R1+0xac8] ;  /* 0x000ac80001087983 */ /* 0x004ea80000300a00 */
[----:B------:R-:W2:Y:S04]  /*4ec70*/  LDL.LU R10, [R1+0x380] ;  /* 0x00038000010a7983 */ /* 0x000ea80000300800 */
[----:B------:R-:W2:Y:S04]  /*4ec80*/  LDL.LU R11, [R1+0x384] ;  /* 0x00038400010b7983 */ /* 0x000ea80000300800 */
[----:B-----5:R5:W-:Y:S04]  /*4ec90*/  @P2 STG.E.U8 desc[UR42][R4.64], R68 ;  /* 0x0000004404002986 */ /* 0x020be8000c10112a */
[----:B-----5:R-:W5:Y:S01]  /*4eca0*/  LDL.LU.64 R4, [R1+0xac0] ;  /* 0x000ac00001047983 */ /* 0x020f620000300a00 */
[----:B------:R-:W-:-:S05]  /*4ecb0*/  F2FP.SATFINITE.E4M3.F32.PACK_AB_MERGE_C R3, R15, R14, RZ ;  /* 0x0000000e0f03723e */ /* 0x000fca00048070ff */
[----:B------:R0:W-:Y:S04]  /*4ecc0*/  @P6 STG.E.U8 desc[UR42][R92.64], R3 ;  /* 0x000000035c006986 */ /* 0x0001e8000c10112a */
[----:B0-----:R-:W5:Y:S01]  /*4ecd0*/  LDL.LU.64 R92, [R1+0xaa8] ;  /* 0x000aa800015c7983 */ /* 0x001f620000300a00 */
[----:B------:R-:W-:Y:S01]  /*4ece0*/  VIADD R2, R0, 0xdd ;  /* 0x000000dd00027836 */ /* 0x000fe20000000000 */
[----:B------:R-:W-:Y:S02]  /*4ecf0*/  PRMT R68, R3, 0x9910, RZ ;  /* 0x0000991003447816 */ /* 0x000fe400000000ff */
[----:B------:R-:W5:Y:S02]  /*4ed00*/  LDL.LU R14, [R1+0x388] ;  /* 0x00038800010e7983 */ /* 0x000f640000300800 */
[----:B----4-:R-:W-:Y:S01]  /*4ed10*/  ISETP.LT.AND P5, PT, R2, UR7, !P0 ;  /* 0x0000000702007c0c */ /* 0x010fe2000c7a1270 */
[----:B------:R-:W-:Y:S01]  /*4ed20*/  VIADD R2, R0, 0xde ;  /* 0x000000de00027836 */ /* 0x000fe20000000000 */
[----:B------:R-:W-:Y:S01]  /*4ed30*/  SHF.R.S32.HI R68, RZ, 0x8, R68 ;  /* 0x00000008ff447819 */ /* 0x000fe20000011444 */
[----:B------:R-:W4:Y:S01]  /*4ed40*/  LDL.LU R15, [R1+0x38c] ;  /* 0x00038c00010f7983 */ /* 0x000f220000300800 */
[----:B------:R-:W-:Y:S01]  /*4ed50*/  F2FP.SATFINITE.E4M3.F32.PACK_AB_MERGE_C R3, R13, R12, RZ ;  /* 0x0000000c0d03723e */ /* 0x000fe200048070ff */
[----:B------:R-:W0:Y:S01]  /*4ed60*/  LDCU UR7, c[0x0][0x39c] ;  /* 0x00007380ff0777ac */ /* 0x000e220008000800 */
[----:B-1----:R-:W-:Y:S01]  /*4ed70*/  ISETP.LT.AND P4, PT, R2, UR6, !P0 ;  /* 0x0000000602007c0c */ /* 0x002fe2000c781270 */
[----:B------:R-:W-:Y:S01]  /*4ed80*/  VIADD R2, R0, 0xdf ;  /* 0x000000df00027836 */ /* 0x000fe20000000000 */
[----:B------:R-:W1:Y:S04]  /*4ed90*/  LDCU UR6, c[0x0][0x39c] ;  /* 0x00007380ff0677ac */ /* 0x000e680008000800 */
[----:B------:R-:W-:Y:S01]  /*4eda0*/  ISETP.LT.AND P3, PT, R2, UR4, !P0 ;  /* 0x0000000402007c0c */ /* 0x000fe2000c761270 */
        /* <DEDUP_REMOVED lines=20> */
[----:B-1----:R-:W-:Y:S01]  /*4eef0*/  ISETP.LT.AND P6, PT, R2, UR6, !P0 ;  /* 0x0000000602007c0c */ /* 0x002fe2000c7c1270 */
[----:B------:R-:W-:Y:S01]  /*4ef00*/  VIADD R2, R0, 0xe2 ;  /* 0x000000e200027836 */ /* 0x000fe20000000000 */
[----:B------:R-:W-:Y:S01]  /*4ef10*/  SHF.R.S32.HI R68, RZ, 0x8, R68 ;  /* 0x00000008ff447819 */ /* 0x000fe20000011444 */
[----:B------:R-:W5:Y:S01]  /*4ef20*/  LDL.LU R11, [R1+0x39c] ;  /* 0x00039c00010b7983 */ /* 0x000f620000300800 */
[----:B----4-:R-:W-:Y:S01]  /*4ef30*/  F2FP.SATFINITE.E4M3.F32.PACK_AB_MERGE_C R3, R15, R14, RZ ;  /* 0x0000000e0f03723e */ /* 0x010fe200048070ff */
[----:B------:R-:W0:Y:S01]  /*4ef40*/  LDCU UR6, c[0x0][0x39c] ;  /* 0x00007380ff0677ac */ /* 0x000e220008000800 */
[----:B------:R-:W-:Y:S01]  /*4ef50*/  ISETP.LT.AND P5, PT, R2, UR4, !P0 ;  /* 0x0000000402007c0c */ /* 0x000fe2000c7a1270 */
[----:B------:R-:W-:Y:S01]  /*4ef60*/  VIADD R2, R0, 0xe3 ;  /* 0x000000e300027836 */ /* 0x000fe20000000000 */
[----:B------:R-:W1:Y:S04]  /*4ef70*/  LDCU UR4, c[0x0][0x39c] ;  /* 0x00007380ff0477ac */ /* 0x000e680008000800 */
[----:B------:R-:W-:Y:S01]  /*4ef80*/  ISETP.LT.AND P4, PT, R2, UR7, !P0 ;  /* 0x0000000702007c0c */ /* 0x000fe2000c781270 */
[----:B------:R-:W-:Y:S01]  /*4ef90*/  VIADD R2, R0, 0xe4 ;  /* 0x000000e400027836 */ /* 0x000fe20000000000 */
[----:B------:R-:W4:Y:S04]  /*4efa0*/  LDCU UR7, c[0x0][0x39c] ;  /* 0x00007380ff0777ac */ /* 0x000f280008000800 */
        /* <DEDUP_REMOVED lines=22> */
[----:B------:R-:W-:Y:S01]  /*4f110*/  F2FP.SATFINITE.E4M3.F32.PACK_AB_MERGE_C R3, R11, R10, RZ ;  /* 0x0000000a0b03723e */ /* 0x000fe200048070ff */
[----:B------:R-:W0:Y:S01]  /*4f120*/  LDCU UR4, c[0x0][0x39c] ;  /* 0x00007380ff0477ac */ /* 0x000e220008000800 */
[----:B----4-:R-:W-:Y:S01]  /*4f130*/  ISETP.LT.AND P6, PT, R2, UR7, !P0 ;  /* 0x0000000702007c0c */ /* 0x010fe2000c7c1270 */
        /* <DEDUP_REMOVED lines=170> */
[----:B------:R-:W-:-:S05]  /*4fbe0*/  VIADD R2, R0, 0xfd ;  /* 0x000000fd00027836 */ /* 0x000fca0000000000 */
[----:B-1----:R-:W-:Y:S01]  /*4fbf0*/  ISETP.LT.AND P3, PT, R2, UR4, !P0 ;  /* 0x0000000402007c0c */ /* 0x002fe2000c761270 */
[----:B------:R-:W-:Y:S01]  /*4fc00*/  VIADD R2, R0, 0xfe ;  /* 0x000000fe00027836 */ /* 0x000fe20000000000 */
[----:B------:R-:W-:Y:S01]  /*4fc10*/  PRMT R68, R3, 0x9910, RZ ;  /* 0x0000991003447816 */ /* 0x000fe200000000ff */
[----:B------:R-:W0:Y:S03]  /*4fc20*/  LDCU UR4, c[0x0][0x39c] ;  /* 0x00007380ff0477ac */ /* 0x000e260008000800 */
[----:B----4-:R-:W-:Y:S01]  /*4fc30*/  ISETP.LT.AND P2, PT, R2, UR7, !P0 ;  /* 0x0000000702007c0c */ /* 0x010fe2000c741270 */
[----:B------:R-:W-:Y:S01]  /*4fc40*/  VIADD R2, R0, 0xff ;  /* 0x000000ff00027836 */ /* 0x000fe20000000000 */
[----:B------:R-:W-:Y:S01]  /*4fc50*/  SHF.R.S32.HI R68, RZ, 0x8, R68 ;  /* 0x00000008ff447819 */ /* 0x000fe20000011444 */
[----:B------:R-:W1:Y:S01]  /*4fc60*/  LDCU UR7, c[0x0][0x39c] ;  /* 0x00007380ff0777ac */ /* 0x000e620008000800 */
[----:B------:R-:W-:-:S02]  /*4fc70*/  F2FP.SATFINITE.E4M3.F32.PACK_AB_MERGE_C R3, R11, R10, RZ ;  /* 0x0000000a0b03723e */ /* 0x000fc400048070ff */
[----:B------:R-:W-:Y:S01]  /*4fc80*/  ISETP.LT.AND P6, PT, R2, UR6, !P0 ;  /* 0x0000000602007c0c */ /* 0x000fe2000c7c1270 */
[----:B------:R-:W4:Y:S01]  /*4fc90*/  LDL.LU R10, [R1+0x208] ;  /* 0x00020800010a7983 */ /* 0x000f220000300800 */
[----:B------:R-:W-:Y:S01]  /*4fca0*/  VIADD R2, R0, 0x100 ;  /* 0x0000010000027836 */ /* 0x000fe20000000000 */
[----:B------:R-:W1:Y:S02]  /*4fcb0*/  LDCU UR6, c[0x0][0x39c] ;  /* 0x00007380ff0677ac */ /* 0x000e640008000800 */
[----:B------:R-:W4:Y:S02]  /*4fcc0*/  LDL.LU R11, [R1+0x20c] ;  /* 0x00020c00010b7983 */ /* 0x000f240000300800 */
        /* <DEDUP_REMOVED lines=22> */
[----:B------:R-:W0:Y:S02]  /*4fe30*/  LDCU UR7, c[0x0][0x39c] ;  /* 0x00007380ff0777ac */ /* 0x000e240008000800 */
[----:B------:R-:W-:Y:S01]  /*4fe40*/  ISETP.LT.AND P3, PT, R2, UR6, !P0 ;  /* 0x0000000602007c0c */ /* 0x000fe2000c761270 */
[----:B------:R-:W-:Y:S01]  /*4fe50*/  VIADD R2, R0, 0x103 ;  /* 0x0000010300027836 */ /* 0x000fe20000000000 */
[----:B----4-:R-:W-:Y:S01]  /*4fe60*/  F2FP.SATFINITE.E4M3.F32.PACK_AB_MERGE_C R3, R11, R10, RZ ;  /* 0x0000000a0b03723e */ /* 0x010fe200048070ff */
[----:B------:R-:W1:Y:S03]  /*4fe70*/  LDCU UR6, c[0x0][0x39c] ;  /* 0x00007380ff0677ac */ /* 0x000e660008000800 */
        /* <DEDUP_REMOVED lines=847> */
[----:B------:R-:W-:-:S03]  /*53370*/  PRMT R68, R3, 0x9910, RZ ;  /* 0x0000991003447816 */ /* 0x000fc600000000ff */
[----:B------:R-:W3:Y:S01]  /*53380*/  LDL.LU.64 R10, [R1+0x340] ;  /* 0x00034000010a7983 */ /* 0x000ee20000300a00 */
[----:B------:R-:W-:-:S03]  /*53390*/  SHF.R.S32.HI R68, RZ, 0x8, R68 ;  /* 0x00000008ff447819 */ /* 0x000fc60000011444 */
[----:B--2---:R2:W-:Y:S04]  /*533a0*/  @P6 STG.E.U8 desc[UR42][R8.64], R3 ;  /* 0x0000000308006986 */ /* 0x0045e8000c10112a */
[----:B--2---:R-:W2:Y:S04]  /*533b0*/  LDL.LU R8, [R1+0x1e0] ;  /* 0x0001e00001087983 */ /* 0x004ea80000300800 */
        /* <DEDUP_REMOVED lines=24> */
[----:B------:R0:W-:Y:S04]  /*53540*/  @P2 STG.E.U8 desc[UR42][R10.64], R3 ;  /* 0x000000030a002986 */ /* 0x0001e8000c10112a */
[----:B---3--:R-:W3:Y:S01]  /*53550*/  LDL.LU.64 R6, [R1+0x470] ;  /* 0x0004700001067983 */ /* 0x008ee20000300a00 */
[----:B------:R-:W-:-:S03]  /*53560*/  PRMT R68, R3, 0x9910, RZ ;  /* 0x0000991003447816 */ /* 0x000fc600000000ff */
[----:B0-----:R-:W3:Y:S01]  /*53570*/  LDL.LU.64 R10, [R1+0x330] ;  /* 0x00033000010a7983 */ /* 0x001ee20000300a00 */
[----:B------:R-:W-:-:S03]  /*53580*/  SHF.R.S32.HI R68, RZ, 0x8, R68 ;  /* 0x00000008ff447819 */ /* 0x000fc60000011444 */
[----:B------:R-:W3:Y:S04]  /*53590*/  LDL.LU R12, [R1+0x1f0] ;  /* 0x0001f000010c7983 */ /* 0x000ee80000300800 */
[----:B------:R-:W3:Y:S01]  /*535a0*/  LDL.LU R13, [R1+0x1f4] ;  /* 0x0001f400010d7983 */ /* 0x000ee20000300800 */
[----:B--2---:R-:W-:-:S03]  /*535b0*/  F2FP.SATFINITE.E4M3.F32.PACK_AB_MERGE_C R3, R9, R8, RZ ;  /* 0x000000080903723e */ /* 0x004fc600048070ff */
[----:B------:R-:W2:Y:S04]  /*535c0*/  LDL.LU.64 R8, [R1+0x468] ;  /* 0x0004680001087983 */ /* 0x000ea80000300a00 */
[----:B-----5:R0:W-:Y:S04]  /*535d0*/  @P6 STG.E.U8 desc[UR42][R4.64], R68 ;  /* 0x0000004404006986 */ /* 0x0201e8000c10112a */
[----:B0-----:R-:W5:Y:S04]  /*535e0*/  LDL.LU.64 R4, [R1+0x328] ;  /* 0x0003280001047983 */ /* 0x001f680000300a00 */
[----:B------:R0:W-:Y:S04]  /*535f0*/  @P5 STG.E.U8 desc[UR42][R92.64], R3 ;  /* 0x000000035c005986 */ /* 0x0001e8000c10112a */
[----:B0-----:R-:W5:Y:S04]  /*53600*/  LDL.LU R92, [R1+0x1f8] ;  /* 0x0001f800015c7983 */ /* 0x001f680000300800 */
[----:B------:R-:W5:Y:S01]  /*53610*/  LDL.LU R93, [R1+0x1fc] ;  /* 0x0001fc00015d7983 */ /* 0x000f620000300800 */
[----:B------:R-:W-:-:S05]  /*53620*/  VIADD R2, R0, 0x179 ;  /* 0x0000017900027836 */ /* 0x000fca0000000000 */
[----:B-1----:R-:W-:Y:S01]  /*53630*/  ISETP.LT.AND P4, PT, R2, UR7, !P0 ;  /* 0x0000000702007c0c */ /* 0x002fe2000c781270 */
[----:B------:R-:W0:Y:S01]  /*53640*/  LDCU UR7, c[0x0][0x39c] ;  /* 0x00007380ff0777ac */ /* 0x000e220008000800 */
[----:B------:R-:W-:-:S05]  /*53650*/  VIADD R2, R0, 0x17a ;  /* 0x0000017a00027836 */ /* 0x000fca0000000000 */
[----:B----4-:R-:W-:Y:S01]  /*53660*/  ISETP.LT.AND P3, PT, R2, UR6, !P0 ;  /* 0x0000000602007c0c */ /* 0x010fe2000c761270 */
[----:B------:R-:W-:Y:S01]  /*53670*/  VIADD R2, R0, 0x17b ;  /* 0x0000017b00027836 */ /* 0x000fe20000000000 */
[----:B------:R-:W-:Y:S01]  /*53680*/  PRMT R68, R3, 0x9910, RZ ;  /* 0x0000991003447816 */ /* 0x000fe200000000ff */
[----:B------:R-:W1:Y:S03]  /*53690*/  LDCU UR6, c[0x0][0x39c] ;  /* 0x00007380ff0677ac */ /* 0x000e660008000800 */
[----:B------:R-:W-:Y:S01]  /*536a0*/  ISETP.LT.AND P2, PT, R2, UR4, !P0 ;  /* 0x0000000402007c0c */ /* 0x000fe2000c741270 */
[----:B------:R-:W-:Y:S01]  /*536b0*/  VIADD R2, R0, 0x17c ;  /* 0x0000017c00027836 */ /* 0x000fe20000000000 */
[----:B------:R-:W-:Y:S01]  /*536c0*/  SHF.R.S32.HI R68, RZ, 0x8, R68 ;  /* 0x00000008ff447819 */ /* 0x000fe20000011444 */
[----:B------:R-:W4:Y:S01]  /*536d0*/  LDCU UR4, c[0x0][0x39c] ;  /* 0x00007380ff0477ac */ /* 0x000f220008000800 */
[----:B------:R-:W-:-:S02]  /*536e0*/  F2FP.SATFINITE.E4M3.F32.PACK_AB_MERGE_C R3, R15, R14, RZ ;  /* 0x0000000e0f03723e */ /* 0x000fc400048070ff */
[----:B0-----:R-:W-:Y:S01]  /*536f0*/  ISETP.LT.AND P6, PT, R2, UR7, !P0 ;  /* 0x0000000702007c0c */ /* 0x001fe2000c7c1270 */
[----:B------:R-:W0:Y:S01]  /*53700*/  LDCU UR7, c[0x0][0x39c] ;  /* 0x00007380ff0777ac */ /* 0x000e220008000800 */
[----:B---3--:R3:W-:Y:S04]  /*53710*/  @P4 STG.E.U8 desc[UR42][R6.64], R68 ;  /* 0x0000004406004986 */ /* 0x0087e8000c10112a */
[----:B------:R0:W-:Y:S04]  /*53720*/  @P3 STG.E.U8 desc[UR42][R10.64], R3 ;  /* 0x000000030a003986 */ /* 0x0001e8000c10112a */
[----:B---3--:R-:W3:Y:S01]  /*53730*/  LDL.LU.64 R6, [R1+0x460] ;  /* 0x0004600001067983 */ /* 0x008ee20000300a00 */
[----:B------:R-:W-:-:S03]  /*53740*/  PRMT R68, R3, 0x9910, RZ ;  /* 0x0000991003447816 */ /* 0x000fc600000000ff */
[----:B0-----:R-:W3:Y:S01]  /*53750*/  LDL.LU.64 R10, [R1+0x320] ;  /* 0x00032000010a7983 */ /* 0x001ee20000300a00 */
[----:B------:R-:W-:Y:S02]  /*53760*/  SHF.R.S32.HI R68, RZ, 0x8, R68 ;  /* 0x00000008ff447819 */ /* 0x000fe40000011444 */
[----:B------:R-:W-:Y:S01]  /*53770*/  F2FP.SATFINITE.E4M3.F32.PACK_AB_MERGE_C R3, R13, R12, RZ ;  /* 0x0000000c0d03723e */ /* 0x000fe200048070ff */
[----:B------:R-:W3:Y:S04]  /*53780*/  LDL.LU R14, [R1] ;  /* 0x00000000010e7983 */ /* 0x000ee80000300800 */
[----:B------:R-:W3:Y:S04]  /*53790*/  LDL.LU R15, [R1+0x4] ;  /* 0x00000400010f7983 */ /* 0x000ee80000300800 */
[----:B--2---:R0:W-:Y:S04]  /*537a0*/  @P2 STG.E.U8 desc[UR42][R8.64], R68 ;  /* 0x0000004408002986 */ /* 0x0041e8000c10112a */
[----:B0-----:R-:W2:Y:S04]  /*537b0*/  LDL.LU.64 R8, [R1+0x458] ;  /* 0x0004580001087983 */ /* 0x001ea80000300a00 */
[----:B-----5:R0:W-:Y:S04]  /*537c0*/  @P6 STG.E.U8 desc[UR42][R4.64], R3 ;  /* 0x0000000304006986 */ /* 0x0201e8000c10112a */
[----:B0-----:R-:W5:Y:S01]  /*537d0*/  LDL.LU.64 R4, [R1+0x318] ;  /* 0x0003180001047983 */ /* 0x001f620000300a00 */
[----:B------:R-:W-:-:S03]  /*537e0*/  PRMT R68, R3, 0x9910, RZ ;  /* 0x0000991003447816 */ /* 0x000fc600000000ff */
[----:B------:R-:W5:Y:S04]  /*537f0*/  LDL.LU R12, [R1+0x8] ;  /* 0x00000800010c7983 */ /* 0x000f680000300800 */
[----:B------:R-:W5:Y:S01]  /*53800*/  LDL.LU R13, [R1+0xc] ;  /* 0x00000c00010d7983 */ /* 0x000f620000300800 */
[----:B------:R-:W-:-:S03]  /*53810*/  F2FP.SATFINITE.E4M3.F32.PACK_AB_MERGE_C R3, R93, R92, RZ ;  /* 0x0000005c5d03723e */ /* 0x000fc600048070ff */
[----:B------:R-:W5:Y:S01]  /*53820*/  LDL.LU.64 R92, [R1+0x4f0] ;  /* 0x0004f000015c7983 */ /* 0x000f620000300a00 */
[----:B------:R-:W-:-:S05]  /*53830*/  VIADD R2, R0, 0x17d ;  /* 0x0000017d00027836 */ /* 0x000fca0000000000 */
[----:B-1----:R-:W-:Y:S01]  /*53840*/  ISETP.LT.AND P5, PT, R2, UR6, !P0 ;  /* 0x0000000602007c0c */ /* 0x002fe2000c7a1270 */
[----:B------:R-:W0:Y:S01]  /*53850*/  LDCU UR6, c[0x0][0x39c] ;  /* 0x00007380ff0677ac */ /* 0x000e220008000800 */
[----:B------:R-:W-:-:S05]  /*53860*/  VIADD R2, R0, 0x17e ;  /* 0x0000017e00027836 */ /* 0x000fca0000000000 */
[----:B----4-:R-:W-:Y:S01]  /*53870*/  ISETP.LT.AND P4, PT, R2, UR4, !P0 ;  /* 0x0000000402007c0c */ /* 0x010fe2000c781270 */
[----:B------:R-:W-:Y:S01]  /*53880*/  VIADD R2, R0, 0x17f ;  /* 0x0000017f00027836 */ /* 0x000fe20000000000 */
[----:B------:R-:W-:Y:S01]  /*53890*/  SHF.R.S32.HI R68, RZ, 0x8, R68 ;  /* 0x00000008ff447819 */ /* 0x000fe20000011444 */
[----:B------:R-:W1:Y:S03]  /*538a0*/  LDCU UR4, c[0x0][0x39c] ;  /* 0x00007380ff0477ac */ /* 0x000e660008000800 */
[----:B------:R-:W-:Y:S01]  /*538b0*/  ISETP.LT.AND P3, PT, R2, UR7, !P0 ;  /* 0x0000000702007c0c */ /* 0x000fe2000c761270 */
[----:B------:R-:W-:Y:S01]  /*538c0*/  VIADD R2, R0, 0x180 ;  /* 0x0000018000027836 */ /* 0x000fe20000000000 */
[----:B------:R-:W4:Y:S04]  /*538d0*/  LDCU UR7, c[0x0][0x39c] ;  /* 0x00007380ff0777ac */ /* 0x000f280008000800 */
[----:B0-----:R-:W-:Y:S01]  /*538e0*/  ISETP.LT.AND P2, PT, R2, UR6, !P0 ;  /* 0x0000000602007c0c */ /* 0x001fe2000c741270 */
[----:B------:R-:W-:Y:S01]  /*538f0*/  VIADD R2, R0, 0x181 ;  /* 0x0000018100027836 */ /* 0x000fe20000000000 */
[----:B------:R-:W0:Y:S04]  /*53900*/  LDCU UR6, c[0x0][0x39c] ;  /* 0x00007380ff0677ac */ /* 0x000e280008000800 */
[----:B-1----:R-:W-:Y:S01]  /*53910*/  ISETP.LT.AND P6, PT, R2, UR4, !P0 ;  /* 0x0000000402007c0c */ /* 0x002fe2000c7c1270 */
[----:B------:R-:W1:Y:S01]  /*53920*/  LDCU UR4, c[0x0][0x39c] ;  /* 0x00007380ff0477ac */ /* 0x000e620008000800 */
[----:B---3--:R3:W-:Y:S04]  /*53930*/  @P5 STG.E.U8 desc[UR42][R6.64], R68 ;  /* 0x0000004406005986 */ /* 0x0087e8000c10112a */
[----:B------:R0:W-:Y:S01]  /*53940*/  @P4 STG.E.U8 desc[UR42][R10.64], R3 ;  /* 0x000000030a004986 */ /* 0x0001e2000c10112a */
[----:B---3--:R-:W-:-:S03]  /*53950*/  PRMT R68, R3, 0x9910, RZ ;  /* 0x0000991003447816 */ /* 0x008fc600000000ff */
[----:B------:R-:W3:Y:S01]  /*53960*/  LDL.LU.64 R6, [R1+0x4d8] ;  /* 0x0004d80001067983 */ /* 0x000ee20000300a00 */
[----:B------:R-:W-:-:S03]  /*53970*/  SHF.R.S32.HI R68, RZ, 0x8, R68 ;  /* 0x00000008ff447819 */ /* 0x000fc60000011444 */
[----:B0-----:R-:W3:Y:S01]  /*53980*/  LDL.LU R10, [R1+0x10] ;  /* 0x00001000010a7983 */ /* 0x001ee20000300800 */
[----:B------:R-:W-:-:S03]  /*53990*/  F2FP.SATFINITE.E4M3.F32.PACK_AB_MERGE_C R3, R15, R14, RZ ;  /* 0x0000000e0f03723e */ /* 0x000fc600048070ff */
[----:B------:R-:W3:Y:S04]  /*539a0*/  LDL.LU R11, [R1+0x14] ;  /* 0x00001400010b7983 */ /* 0x000ee80000300800 */
[----:B--2---:R0:W-:Y:S04]  /*539b0*/  @P3 STG.E.U8 desc[UR42][R8.64], R68 ;  /* 0x0000004408003986 */ /* 0x0041e8000c10112a */
[----:B0-----:R-:W2:Y:S01]  /*539c0*/  LDL.LU.64 R8, [R1+0x510] ;  /* 0x0005100001087983 */ /* 0x001ea20000300a00 */
[----:B------:R-:W-:-:S03]  /*539d0*/  PRMT R68, R3, 0x9910, RZ ;  /* 0x0000991003447816 */ /* 0x000fc600000000ff */
[----:B-----5:R0:W-:Y:S04]  /*539e0*/  @P2 STG.E.U8 desc[UR42][R4.64], R3 ;  /* 0x0000000304002986 */ /* 0x0201e8000c10112a */
[----:B0-----:R-:W5:Y:S01]  /*539f0*/  LDL.LU.64 R4, [R1+0x4f8] ;  /* 0x0004f80001047983 */ /* 0x001f620000300a00 */
[----:B------:R-:W-:-:S03]  /*53a00*/  SHF.R.S32.HI R68, RZ, 0x8, R68 ;  /* 0x00000008ff447819 */ /* 0x000fc60000011444 */
[----:B------:R-:W5:Y:S04]  /*53a10*/  LDL.LU R69, [R1+0x1c] ;  /* 0x00001c0001457983 */ /* 0x000f680000300800 */
[----:B------:R0:W-:Y:S04]  /*53a20*/  @P6 STG.E.U8 desc[UR42][R92.64], R68 ;  /* 0x000000445c006986 */ /* 0x0001e8000c10112a */
[----:B0-----:R-:W5:Y:S01]  /*53a30*/  LDL.LU.64 R92, [R1+0x530] ;  /* 0x00053000015c7983 */ /* 0x001f620000300a00 */
[----:B------:R-:W-:Y:S01]  /*53a40*/  VIADD R2, R0, 0x182 ;  /* 0x0000018200027836 */ /* 0x000fe20000000000 */
[----:B------:R-:W-:-:S02]  /*53a50*/  F2FP.SATFINITE.E4M3.F32.PACK_AB_MERGE_C R3, R13, R12, RZ ;  /* 0x0000000c0d03723e */ /* 0x000fc400048070ff */
[----:B------:R-:W5:Y:S02]  /*53a60*/  LDL.LU.64 R14, [R1+0x518] ;  /* 0x00051800010e7983 */ /* 0x000f640000300a00 */
[----:B----4-:R-:W-:Y:S01]  /*53a70*/  ISETP.LT.AND P5, PT, R2, UR7, !P0 ;  /* 0x0000000702007c0c */ /* 0x010fe2000c7a1270 */
[----:B------:R-:W-:Y:S01]  /*53a80*/  VIADD R2, R0, 0x183 ;  /* 0x0000018300027836 */ /* 0x000fe20000000000 */
[----:B------:R-:W-:Y:S01]  /*53a90*/  PRMT R68, R3, 0x9910, RZ ;  /* 0x0000991003447816 */ /* 0x000fe200000000ff */
[----:B------:R-:W0:Y:S01]  /*53aa0*/  LDCU UR7, c[0x0][0x39c] ;  /* 0x00007380ff0777ac */ /* 0x000e220008000800 */
[----:B------:R-:W4:Y:S02]  /*53ab0*/  LDL.LU R12, [R1+0x20] ;  /* 0x00002000010c7983 */ /* 0x000f240000300800 */
[----:B------:R-:W-:Y:S01]  /*53ac0*/  ISETP.LT.AND P4, PT, R2, UR6, !P0 ;  /* 0x0000000602007c0c */ /* 0x000fe2000c781270 */
[----:B------:R-:W-:Y:S01]  /*53ad0*/  VIADD R2, R0, 0x184 ;  /* 0x0000018400027836 */ /* 0x000fe20000000000 */
[----:B------:R-:W-:Y:S01]  /*53ae0*/  SHF.R.S32.HI R68, RZ, 0x8, R68 ;  /* 0x00000008ff447819 */ /* 0x000fe20000011444 */
[----:B------:R-:W4:Y:S01]  /*53af0*/  LDL.LU R13, [R1+0x24] ;  /* 0x00002400010d7983 */ /* 0x000f220000300800 */
[----:B------:R-:W2:Y:S02]  /*53b00*/  LDCU UR6, c[0x0][0x39c] ;  /* 0x00007380ff0677ac */ /* 0x000ea40008000800 */
[----:B-1----:R-:W-:Y:S01]  /*53b10*/  ISETP.LT.AND P3, PT, R2, UR4, !P0 ;  /* 0x0000000402007c0c */ /* 0x002fe2000c761270 */
[----:B------:R-:W-:Y:S01]  /*53b20*/  VIADD R2, R0, 0x185 ;  /* 0x0000018500027836 */ /* 0x000fe20000000000 */
[----:B------:R-:W1:Y:S04]  /*53b30*/  LDCU UR4, c[0x0][0x39c] ;  /* 0x00007380ff0477ac */ /* 0x000e680008000800 */
[----:B0-----:R-:W-:Y:S01]  /*53b40*/  ISETP.LT.AND P2, PT, R2, UR7, !P0 ;  /* 0x0000000702007c0c */ /* 0x001fe2000c741270 */
[----:B------:R-:W0:Y:S01]  /*53b50*/  LDCU UR7, c[0x0][0x39c] ;  /* 0x00007380ff0777ac */ /* 0x000e220008000800 */
[----:B---3--:R3:W-:Y:S02]  /*53b60*/  @P5 STG.E.U8 desc[UR42][R6.64], R3 ;  /* 0x0000000306005986 */ /* 0x0087e4000c10112a */
[----:B---3--:R-:W-:-:S02]  /*53b70*/  F2FP.SATFINITE.E4M3.F32.PACK_AB_MERGE_C R3, R11, R10, RZ ;  /* 0x0000000a0b03723e */ /* 0x008fc400048070ff */
[----:B------:R-:W3:Y:S04]  /*53b80*/  LDL.LU.64 R6, [R1+0x550] ;  /* 0x0005500001067983 */ /* 0x000ee80000300a00 */
[----:B------:R-:W3:Y:S04]  /*53b90*/  LDL.LU.64 R10, [R1+0x548] ;  /* 0x00054800010a7983 */ /* 0x000ee80000300a00 */
[----:B--2---:R2:W-:Y:S02]  /*53ba0*/  @P4 STG.E.U8 desc[UR42][R8.64], R68 ;  /* 0x0000004408004986 */ /* 0x0045e4000c10112a */
[----:B--2---:R-:W-:-:S02]  /*53bb0*/  PRMT R68, R3, 0x9910, RZ ;  /* 0x0000991003447816 */ /* 0x004fc400000000ff */
[----:B-----5:R2:W-:Y:S04]  /*53bc0*/  @P3 STG.E.U8 desc[UR42][R4.64], R3 ;  /* 0x0000000304003986 */ /* 0x0205e8000c10112a */
[----:B--2---:R-:W2:Y:S01]  /*53bd0*/  LDL.LU R3, [R1+0x18] ;  /* 0x0000180001037983 */ /* 0x004ea20000300800 */
[----:B------:R-:W-:-:S03]  /*53be0*/  SHF.R.S32.HI R68, RZ, 0x8, R68 ;  /* 0x00000008ff447819 */ /* 0x000fc60000011444 */
[----:B------:R-:W5:Y:S04]  /*53bf0*/  LDL.LU R8, [R1+0x28] ;  /* 0x0000280001087983 */ /* 0x000f680000300800 */
[----:B------:R-:W5:Y:S04]  /*53c00*/  LDL.LU R9, [R1+0x2c] ;  /* 0x00002c0001097983 */ /* 0x000f680000300800 */
[----:B------:R-:W3:Y:S04]  /*53c10*/  LDL.LU.64 R4, [R1+0x580] ;  /* 0x0005800001047983 */ /* 0x000ee80000300a00 */
[----:B------:R0:W-:Y:S04]  /*53c20*/  @P2 STG.E.U8 desc[UR42][R92.64], R68 ;  /* 0x000000445c002986 */ /* 0x0001e8000c10112a */
[----:B0-----:R-:W5:Y:S01]  /*53c30*/  LDL.LU.64 R92, [R1+0x578] ;  /* 0x00057800015c7983 */ /* 0x001f620000300a00 */
[----:B------:R-:W-:-:S05]  /*53c40*/  VIADD R2, R0, 0x186 ;  /* 0x0000018600027836 */ /* 0x000fca0000000000 */
[----:B------:R-:W-:Y:S01]  /*53c50*/  ISETP.LT.AND P6, PT, R2, UR6, !P0 ;  /* 0x0000000602007c0c */ /* 0x000fe2000c7c1270 */
[----:B------:R-:W0:Y:S01]  /*53c60*/  LDCU UR6, c[0x0][0x39c] ;  /* 0x00007380ff0677ac */ /* 0x000e220008000800 */
[----:B------:R-:W-:-:S05]  /*53c70*/  VIADD R2, R0, 0x187 ;  /* 0x0000018700027836 */ /* 0x000fca0000000000 */
[----:B-1----:R-:W-:Y:S01]  /*53c80*/  ISETP.LT.AND P5, PT, R2, UR4, !P0 ;  /* 0x0000000402007c0c */ /* 0x002fe2000c7a1270 */
[----:B------:R-:W1:Y:S01]  /*53c90*/  LDCU UR4, c[0x0][0x39c] ;  /* 0x00007380ff0477ac */ /* 0x000e620008000800 */
[----:B------:R-:W-:-:S05]  /*53ca0*/  VIADD R2, R0, 0x188 ;  /* 0x0000018800027836 */ /* 0x000fca0000000000 */
[----:B------:R-:W-:Y:S01]  /*53cb0*/  ISETP.LT.AND P4, PT, R2, UR7, !P0 ;  /* 0x0000000702007c0c */ /* 0x000fe2000c781270 */
[----:B------:R-:W-:Y:S01]  /*53cc0*/  VIADD R2, R0, 0x189 ;  /* 0x0000018900027836 */ /* 0x000fe20000000000 */
[----:B------:R-:W2:Y:S04]  /*53cd0*/  LDCU UR7, c[0x0][0x39c] ;  /* 0x00007380ff0777ac */ /* 0x000ea80008000800 */
[----:B0-----:R-:W-:Y:S01]  /*53ce0*/  ISETP.LT.AND P3, PT, R2, UR6, !P0 ;  /* 0x0000000602007c0c */ /* 0x001fe2000c761270 */
[----:B------:R-:W-:Y:S01]  /*53cf0*/  VIADD R2, R0, 0x18a ;  /* 0x0000018a00027836 */ /* 0x000fe20000000000 */
[----:B------:R-:W0:Y:S04]  /*53d00*/  LDCU UR6, c[0x0][0x39c] ;  /* 0x00007380ff0677ac */ /* 0x000e280008000800 */
[----:B-1----:R-:W-:Y:S01]  /*53d10*/  ISETP.LT.AND P2, PT, R2, UR4, !P0 ;  /* 0x0000000402007c0c */ /* 0x002fe2000c741270 */
[----:B------:R-:W1:Y:S01]  /*53d20*/  LDCU UR4, c[0x0][0x39c] ;  /* 0x00007380ff0477ac */ /* 0x000e620008000800 */
[----:B--2---:R-:W-:-:S02]  /*53d30*/  F2FP.SATFINITE.E4M3.F32.PACK_AB_MERGE_C R3, R69, R3, RZ ;  /* 0x000000034503723e */ /* 0x004fc400048070ff */
[----:B------:R-:W2:Y:S02]  /*53d40*/  LDL.LU R69, [R1+0x34] ;  /* 0x0000340001457983 */ /* 0x000ea40000300800 */
[----:B------:R-:W-:Y:S02]  /*53d50*/  PRMT R68, R3, 0x9910, RZ ;  /* 0x0000991003447816 */ /* 0x000fe400000000ff */
[----:B------:R4:W-:Y:S02]  /*53d60*/  @P6 STG.E.U8 desc[UR42][R14.64], R3 ;  /* 0x000000030e006986 */ /* 0x0009e4000c10112a */
[----:B------:R-:W-:-:S05]  /*53d70*/  SHF.R.S32.HI R68, RZ, 0x8, R68 ;  /* 0x00000008ff447819 */ /* 0x000fca0000011444 */
[----:B---3--:R3:W-:Y:S01]  /*53d80*/  @P5 STG.E.U8 desc[UR42][R6.64], R68 ;  /* 0x0000004406005986 */ /* 0x0087e2000c10112a */
[----:B----4-:R-:W-:-:S04]  /*53d90*/  F2FP.SATFINITE.E4M3.F32.PACK_AB_MERGE_C R3, R13, R12, RZ ;  /* 0x0000000c0d03723e */ /* 0x010fc800048070ff */
[----:B---3--:R-:W-:Y:S01]  /*53da0*/  PRMT R68, R3, 0x9910, RZ ;  /* 0x0000991003447816 */ /* 0x008fe200000000ff */
[----:B------:R5:W-:Y:S03]  /*53db0*/  @P4 STG.E.U8 desc[UR42][R10.64], R3 ;  /* 0x000000030a004986 */ /* 0x000be6000c10112a */
[----:B------:R-:W-:Y:S01]  /*53dc0*/  SHF.R.S32.HI R68, RZ, 0x8, R68 ;  /* 0x00000008ff447819 */ /* 0x000fe20000011444 */
[----:B------:R-:W3:Y:S04]  /*53dd0*/  LDL.LU.64 R6, [R1+0x5b0] ;  /* 0x0005b00001067983 */ /* 0x000ee80000300a00 */
[----:B------:R-:W4:Y:S01]  /*53de0*/  LDL.LU.64 R12, [R1+0x5a8] ;  /* 0x0005a800010c7983 */ /* 0x000f220000300a00 */
[----:B-----5:R-:W-:-:S03]  /*53df0*/  F2FP.SATFINITE.E4M3.F32.PACK_AB_MERGE_C R3, R9, R8, RZ ;  /* 0x000000080903723e */ /* 0x020fc600048070ff */
[----:B------:R-:W5:Y:S04]  /*53e00*/  LDL.LU R14, [R1+0x38] ;  /* 0x00003800010e7983 */ /* 0x000f680000300800 */
[----:B------:R-:W5:Y:S04]  /*53e10*/  LDL.LU R15, [R1+0x3c] ;  /* 0x00003c00010f7983 */ /* 0x000f680000300800 */
[----:B------:R0:W-:Y:S04]  /*53e20*/  @P3 STG.E.U8 desc[UR42][R4.64], R68 ;  /* 0x0000004404003986 */ /* 0x0001e8000c10112a */
[----:B------:R1:W-:Y:S04]  /*53e30*/  @P2 STG.E.U8 desc[UR42][R92.64], R3 ;  /* 0x000000035c002986 */ /* 0x0003e8000c10112a */
[----:B0-----:R-:W2:Y:S01]  /*53e40*/  LDL.LU.64 R4, [R1+0x5d8] ;  /* 0x0005d80001047983 */ /* 0x001ea20000300a00 */
[----:B------:R-:W-:-:S03]  /*53e50*/  PRMT R68, R3, 0x9910, RZ ;  /* 0x0000991003447816 */ /* 0x000fc600000000ff */
[----:B-1----:R-:W2:Y:S04]  /*53e60*/  LDL.LU R3, [R1+0x30] ;  /* 0x0000300001037983 */ /* 0x002ea80000300800 */
[----:B------:R-:W4:Y:S04]  /*53e70*/  LDL.LU.64 R10, [R1+0x5e0] ;  /* 0x0005e000010a7983 */ /* 0x000f280000300a00 */
[----:B------:R-:W5:Y:S04]  /*53e80*/  LDL.LU R8, [R1+0x40] ;  /* 0x0000400001087983 */ /* 0x000f680000300800 */
[----:B------:R-:W5:Y:S04]  /*53e90*/  LDL.LU R9, [R1+0x44] ;  /* 0x0000440001097983 */ /* 0x000f680000300800 */
[----:B------:R-:W5:Y:S01]  /*53ea0*/  LDL.LU.64 R92, [R1+0x608] ;  /* 0x00060800015c7983 */ /* 0x000f620000300a00 */
[----:B------:R-:W-:-:S05]  /*53eb0*/  VIADD R2, R0, 0x18b ;  /* 0x0000018b00027836 */ /* 0x000fca0000000000 */
[----:B------:R-:W-:Y:S01]  /*53ec0*/  ISETP.LT.AND P6, PT, R2, UR7, !P0 ;  /* 0x0000000702007c0c */ /* 0x000fe2000c7c1270 */
[----:B------:R-:W0:Y:S01]  /*53ed0*/  LDCU UR7, c[0x0][0x39c] ;  /* 0x00007380ff0777ac */ /* 0x000e220008000800 */
[----:B------:R-:W-:-:S05]  /*53ee0*/  VIADD R2, R0, 0x18c ;  /* 0x0000018c00027836 */ /* 0x000fca0000000000 */
[----:B------:R-:W-:Y:S01]  /*53ef0*/  ISETP.LT.AND P5, PT, R2, UR6, !P0 ;  /* 0x0000000602007c0c */ /* 0x000fe2000c7a1270 */
[----:B------:R-:W-:Y:S01]  /*53f00*/  VIADD R2, R0, 0x18d ;  /* 0x0000018d00027836 */ /* 0x000fe20000000000 */
[----:B------:R-:W-:Y:S01]  /*53f10*/  SHF.R.S32.HI R68, RZ, 0x8, R68 ;  /* 0x00000008ff447819 */ /* 0x000fe20000011444 */
[----:B------:R-:W1:Y:S03]  /*53f20*/  LDCU UR6, c[0x0][0x39c] ;  /* 0x00007380ff0677ac */ /* 0x000e660008000800 */
        /* <DEDUP_REMOVED lines=8> */
[----:B---3--:R3:W-:Y:S04]  /*53fb0*/  @P6 STG.E.U8 desc[UR42][R6.64], R68 ;  /* 0x0000004406006986 */ /* 0x0087e8000c10112a */
[----:B---3--:R-:W3:Y:S01]  /*53fc0*/  LDL.LU.64 R6, [R1+0x620] ;  /* 0x0006200001067983 */ /* 0x008ee20000300a00 */
[----:B--2---:R-:W-:-:S04]  /*53fd0*/  F2FP.SATFINITE.E4M3.F32.PACK_AB_MERGE_C R3, R69, R3, RZ ;  /* 0x000000034503723e */ /* 0x004fc800048070ff */
[----:B------:R-:W-:Y:S01]  /*53fe0*/  PRMT R68, R3, 0x9910, RZ ;  /* 0x0000991003447816 */ /* 0x000fe200000000ff */
[----:B----4-:R2:W-:Y:S03]  /*53ff0*/  @P5 STG.E.U8 desc[UR42][R12.64], R3 ;  /* 0x000000030c005986 */ /* 0x0105e6000c10112a */
[----:B------:R-:W-:-:S05]  /*54000*/  SHF.R.S32.HI R68, RZ, 0x8, R68 ;  /* 0x00000008ff447819 */ /* 0x000fca0000011444 */
[----:B------:R4:W-:Y:S04]  /*54010*/  @P4 STG.E.U8 desc[UR42][R4.64], R68 ;  /* 0x0000004404004986 */ /* 0x0009e8000c10112a */
[----:B--2---:R-:W2:Y:S01]  /*54020*/  LDL.LU R12, [R1+0x48] ;  /* 0x00004800010c7983 */ /* 0x004ea20000300800 */
[----:B-----5:R-:W-:-:S03]  /*54030*/  F2FP.SATFINITE.E4M3.F32.PACK_AB_MERGE_C R3, R15, R14, RZ ;  /* 0x0000000e0f03723e */ /* 0x020fc600048070ff */
[----:B------:R-:W2:Y:S04]  /*54040*/  LDL.LU R13, [R1+0x4c] ;  /* 0x00004c00010d7983 */ /* 0x000ea80000300800 */
[----:B----4-:R-:W4:Y:S04]  /*54050*/  LDL.LU.64 R4, [R1+0x638] ;  /* 0x0006380001047983 */ /* 0x010f280000300a00 */
[----:B------:R5:W-:Y:S04]  /*54060*/  @P3 STG.E.U8 desc[UR42][R10.64], R3 ;  /* 0x000000030a003986 */ /* 0x000be8000c10112a */
[----:B-----5:R-:W5:Y:S01]  /*54070*/  LDL.LU.64 R10, [R1+0x650] ;  /* 0x00065000010a7983 */ /* 0x020f620000300a00 */
[----:B------:R-:W-:-:S03]  /*54080*/  PRMT R68, R3, 0x9910, RZ ;  /* 0x0000991003447816 */ /* 0x000fc600000000ff */
[----:B------:R-:W5:Y:S01]  /*54090*/  LDL.LU R69, [R1+0x54] ;  /* 0x0000540001457983 */ /* 0x000f620000300800 */
[----:B------:R-:W-:-:S05]  /*540a0*/  SHF.R.S32.HI R68, RZ, 0x8, R68 ;  /* 0x00000008ff447819 */ /* 0x000fca0000011444 */
[----:B------:R0:W-:Y:S04]  /*540b0*/  @P2 STG.E.U8 desc[UR42][R92.64], R68 ;  /* 0x000000445c002986 */ /* 0x0001e8000c10112a */
[----:B0-----:R-:W5:Y:S01]  /*540c0*/  LDL.LU.64 R92, [R1+0x678] ;  /* 0x00067800015c7983 */ /* 0x001f620000300a00 */
[----:B------:R-:W-:Y:S01]  /*540d0*/  VIADD R2, R0, 0x190 ;  /* 0x0000019000027836 */ /* 0x000fe20000000000 */
[----:B------:R-:W-:Y:S02]  /*540e0*/  F2FP.SATFINITE.E4M3.F32.PACK_AB_MERGE_C R3, R9, R8, RZ ;  /* 0x000000080903723e */ /* 0x000fe400048070ff */
[----:B------:R-:W5:Y:S02]  /*540f0*/  LDL.LU.64 R14, [R1+0x310] ;  /* 0x00031000010e7983 */ /* 0x000f640000300a00 */
[----:B------:R-:W-:Y:S01]  /*54100*/  ISETP.LT.AND P6, PT, R2, UR4, !P0 ;  /* 0x0000000402007c0c */ /* 0x000fe2000c7c1270 */
[----:B------:R-:W-:Y:S01]  /*54110*/  VIADD R2, R0, 0x191 ;  /* 0x0000019100027836 */ /* 0x000fe20000000000 */
[----:B------:R-:W-:Y:S01]  /*54120*/  PRMT R68, R3, 0x9910, RZ ;  /* 0x0000991003447816 */ /* 0x000fe200000000ff */
[----:B------:R-:W0:Y:S01]  /*54130*/  LDCU UR4, c[0x0][0x39c] ;  /* 0x00007380ff0477ac */ /* 0x000e220008000800 */
[----:B------:R-:W5:Y:S02]  /*54140*/  LDL.LU R8, [R1+0x58] ;  /* 0x0000580001087983 */ /* 0x000f640000300800 */
[----:B------:R-:W-:Y:S01]  /*54150*/  ISETP.LT.AND P5, PT, R2, UR7, !P0 ;  /* 0x0000000702007c0c */ /* 0x000fe2000c7a1270 */
[----:B------:R-:W-:Y:S01]  /*54160*/  VIADD R2, R0, 0x192 ;  /* 0x0000019200027836 */ /* 0x000fe20000000000 */
[----:B------:R-:W-:Y:S01]  /*54170*/  SHF.R.S32.HI R68, RZ, 0x8, R68 ;  /* 0x00000008ff447819 */ /* 0x000fe20000011444 */
[----:B------:R-:W5:Y:S01]  /*54180*/  LDL.LU R9, [R1+0x5c] ;  /* 0x00005c0001097983 */ /* 0x000f620000300800 */
[----:B------:R-:W2:Y:S02]  /*54190*/  LDCU UR7, c[0x0][0x39c] ;  /* 0x00007380ff0777ac */ /* 0x000ea40008000800 */
[----:B-1----:R-:W-:Y:S01]  /*541a0*/  ISETP.LT.AND P4, PT, R2, UR6, !P0 ;  /* 0x0000000602007c0c */ /* 0x002fe2000c781270 */
[----:B------:R-:W-:Y:S01]  /*541b0*/  VIADD R2, R0, 0x193 ;  /* 0x0000019300027836 */ /* 0x000fe20000000000 */
[----:B------:R-:W1:Y:S04]  /*541c0*/  LDCU UR6, c[0x0][0x39c] ;  /* 0x00007380ff0677ac */ /* 0x000e680008000800 */
[----:B0-----:R-:W-:Y:S01]  /*541d0*/  ISETP.LT.AND P3, PT, R2, UR4, !P0 ;  /* 0x0000000402007c0c */ /* 0x001fe2000c761270 */
[----:B------:R-:W0:Y:S01]  /*541e0*/  LDCU UR4, c[0x0][0x39c] ;  /* 0x00007380ff0477ac */ /* 0x000e220008000800 */
[----:B---3--:R3:W-:Y:S04]  /*541f0*/  @P6 STG.E.U8 desc[UR42][R6.64], R3 ;  /* 0x0000000306006986 */ /* 0x0087e8000c10112a */
[----:B---3--:R-:W3:Y:S01]  /*54200*/  LDL.LU.64 R6, [R1+0x6b0] ;  /* 0x0006b00001067983 */ /* 0x008ee20000300a00 */
[----:B--2---:R-:W-:-:S03]  /*54210*/  F2FP.SATFINITE.E4M3.F32.PACK_AB_MERGE_C R3, R13, R12, RZ ;  /* 0x0000000c0d03723e */ /* 0x004fc600048070ff */
[----:B----4-:R2:W-:Y:S04]  /*54220*/  @P5 STG.E.U8 desc[UR42][R4.64], R68 ;  /* 0x0000004404005986 */ /* 0x0105e8000c10112a */
[----:B--2---:R-:W2:Y:S01]  /*54230*/  LDL.LU.64 R4, [R1+0x300] ;  /* 0x0003000001047983 */ /* 0x004ea20000300a00 */
[----:B------:R-:W-:-:S03]  /*54240*/  PRMT R68, R3, 0x9910, RZ ;  /* 0x0000991003447816 */ /* 0x000fc600000000ff */
[----:B-----5:R4:W-:Y:S04]  /*54250*/  @P4 STG.E.U8 desc[UR42][R10.64], R3 ;  /* 0x000000030a004986 */ /* 0x0209e8000c10112a */
[----:B----4-:R-:W4:Y:S01]  /*54260*/  LDL.LU R3, [R1+0x50] ;  /* 0x0000500001037983 */ /* 0x010f220000300800 */
[----:B------:R-:W-:-:S03]  /*54270*/  SHF.R.S32.HI R68, RZ, 0x8, R68 ;  /* 0x00000008ff447819 */ /* 0x000fc60000011444 */
[----:B------:R-:W5:Y:S04]  /*54280*/  LDL.LU R12, [R1+0x60] ;  /* 0x00006000010c7983 */ /* 0x000f680000300800 */
[----:B------:R-:W5:Y:S04]  /*54290*/  LDL.LU R13, [R1+0x64] ;  /* 0x00006400010d7983 */ /* 0x000f680000300800 */
[----:B------:R-:W2:Y:S04]  /*542a0*/  LDL.LU.64 R10, [R1+0x308] ;  /* 0x00030800010a7983 */ /* 0x000ea80000300a00 */
[----:B------:R0:W-:Y:S04]  /*542b0*/  @P3 STG.E.U8 desc[UR42][R92.64], R68 ;  /* 0x000000445c003986 */ /* 0x0001e8000c10112a */
[----:B0-----:R-:W2:Y:S01]  /*542c0*/  LDL.LU.64 R92, [R1+0xfa8] ;  /* 0x000fa800015c7983 */ /* 0x001ea20000300a00 */
        /* <DEDUP_REMOVED lines=13> */
[----:B-1----:R-:W-:-:S02]  /*543a0*/  ISETP.LT.AND P3, PT, R2, UR6, !P0 ;  /* 0x0000000602007c0c */ /* 0x002fc4000c761270 */
[----:B----4-:R-:W-:Y:S01]  /*543b0*/  F2FP.SATFINITE.E4M3.F32.PACK_AB_MERGE_C R3, R69, R3, RZ ;  /* 0x000000034503723e */ /* 0x010fe200048070ff */
[----:B------:R-:W-:Y:S01]  /*543c0*/  VIADD R2, R0, 0x199 ;  /* 0x0000019900027836 */ /* 0x000fe20000000000 */
[----:B------:R-:W4:Y:S01]  /*543d0*/  LDL.LU R69, [R1+0x6c] ;  /* 0x00006c0001457983 */ /* 0x000f220000300800 */
[----:B------:R-:W1:Y:S01]  /*543e0*/  LDCU UR6, c[0x0][0x39c] ;  /* 0x00007380ff0677ac */ /* 0x000e620008000800 */
[----:B------:R-:W-:Y:S02]  /*543f0*/  PRMT R68, R3, 0x9910, RZ ;  /* 0x0000991003447816 */ /* 0x000fe400000000ff */
[----:B------:R0:W-:Y:S02]  /*54400*/  @P2 STG.E.U8 desc[UR42][R14.64], R3 ;  /* 0x000000030e002986 */ /* 0x0001e4000c10112a */
[----:B------:R-:W-:-:S05]  /*54410*/  SHF.R.S32.HI R68, RZ, 0x8, R68 ;  /* 0x00000008ff447819 */ /* 0x000fca0000011444 */
[----:B---3--:R3:W-:Y:S01]  /*54420*/  @P6 STG.E.U8 desc[UR42][R6.64], R68 ;  /* 0x0000004406006986 */ /* 0x0087e2000c10112a */
[----:B0-----:R-:W-:-:S03]  /*54430*/  F2FP.SATFINITE.E4M3.F32.PACK_AB_MERGE_C R3, R9, R8, RZ ;  /* 0x000000080903723e */ /* 0x001fc600048070ff */
[----:B------:R-:W4:Y:S01]  /*54440*/  LDL.LU.64 R8, [R1+0x708] ;  /* 0x0007080001087983 */ /* 0x000f220000300a00 */
[----:B---3--:R-:W-:-:S03]  /*54450*/  PRMT R68, R3, 0x9910, RZ ;  /* 0x0000991003447816 */ /* 0x008fc600000000ff */
[----:B--2---:R5:W-:Y:S01]  /*54460*/  @P5 STG.E.U8 desc[UR42][R4.64], R3 ;  /* 0x0000000304005986 */ /* 0x004be2000c10112a */
[----:B------:R-:W-:-:S03]  /*54470*/  SHF.R.S32.HI R68, RZ, 0x8, R68 ;  /* 0x00000008ff447819 */ /* 0x000fc60000011444 */
[----:B------:R-:W2:Y:S04]  /*54480*/  LDL.LU.64 R6, [R1+0x720] ;  /* 0x0007200001067983 */ /* 0x000ea80000300a00 */
[----:B------:R-:W3:Y:S01]  /*54490*/  LDL.LU R14, [R1+0x70] ;  /* 0x00007000010e7983 */ /* 0x000ee20000300800 */
[----:B-----5:R-:W-:-:S03]  /*544a0*/  F2FP.SATFINITE.E4M3.F32.PACK_AB_MERGE_C R3, R13, R12, RZ ;  /* 0x0000000c0d03723e */ /* 0x020fc600048070ff */
[----:B------:R-:W3:Y:S04]  /*544b0*/  LDL.LU R15, [R1+0x74] ;  /* 0x00007400010f7983 */ /* 0x000ee80000300800 */
[----:B------:R-:W5:Y:S04]  /*544c0*/  LDL.LU.64 R4, [R1+0x748] ;  /* 0x0007480001047983 */ /* 0x000f680000300a00 */
[----:B------:R0:W-:Y:S04]  /*544d0*/  @P4 STG.E.U8 desc[UR42][R10.64], R68 ;  /* 0x000000440a004986 */ /* 0x0001e8000c10112a */
[----:B------:R1:W-:Y:S04]  /*544e0*/  @P3 STG.E.U8 desc[UR42][R92.64], R3 ;  /* 0x000000035c003986 */ /* 0x0003e8000c10112a */
[----:B0-----:R-:W2:Y:S04]  /*544f0*/  LDL.LU.64 R10, [R1+0x750] ;  /* 0x00075000010a7983 */ /* 0x001ea80000300a00 */
[----:B------:R-:W2:Y:S04]  /*54500*/  LDL.LU R12, [R1+0x78] ;  /* 0x00007800010c7983 */ /* 0x000ea80000300800 */
[----:B------:R-:W2:Y:S04]  /*54510*/  LDL.LU R13, [R1+0x7c] ;  /* 0x00007c00010d7983 */ /* 0x000ea80000300800 */
[----:B-1----:R-:W2:Y:S01]  /*54520*/  LDL.LU R93, [R1+0x68] ;  /* 0x00006800015d7983 */ /* 0x002ea20000300800 */
[----:B------:R-:W-:Y:S01]  /*54530*/  ISETP.LT.AND P2, PT, R2, UR4, !P0 ;  /* 0x0000000402007c0c */ /* 0x000fe2000c741270 */
[----:B------:R-:W-:Y:S01]  /*54540*/  VIADD R2, R0, 0x19a ;  /* 0x0000019a00027836 */ /* 0x000fe20000000000 */
[----:B------:R-:W-:Y:S01]  /*54550*/  PRMT R68, R3, 0x9910, RZ ;  /* 0x0000991003447816 */ /* 0x000fe200000000ff */
[----:B------:R-:W0:Y:S03]  /*54560*/  LDCU UR4, c[0x0][0x39c] ;  /* 0x00007380ff0477ac */ /* 0x000e260008000800 */
[----:B------:R-:W-:-:S02]  /*54570*/  ISETP.LT.AND P6, PT, R2, UR7, !P0 ;  /* 0x0000000702007c0c */ /* 0x000fc4000c7c1270 */
[----:B------:R-:W-:Y:S01]  /*54580*/  SHF.R.S32.HI R68, RZ, 0x8, R68 ;  /* 0x00000008ff447819 */ /* 0x000fe20000011444 */
[----:B------:R-:W-:Y:S01]  /*54590*/  VIADD R2, R0, 0x19b ;  /* 0x0000019b00027836 */ /* 0x000fe20000000000 */
[----:B------:R-:W1:Y:S04]  /*545a0*/  LDCU UR7, c[0x0][0x39c] ;  /* 0x00007380ff0777ac */ /* 0x000e680008000800 */
[----:B------:R-:W-:Y:S01]  /*545b0*/  ISETP.LT.AND P5, PT, R2, UR6, !P0 ;  /* 0x0000000602007c0c */ /* 0x000fe2000c7a1270 */
[----:B------:R-:W0:Y:S01]  /*545c0*/  LDCU UR6, c[0x0][0x39c] ;  /* 0x00007380ff0677ac */ /* 0x000e220008000800 */
[----:B----4-:R4:W-:Y:S04]  /*545d0*/  @P2 STG.E.U8 desc[UR42][R8.64], R68 ;  /* 0x0000004408002986 */ /* 0x0109e8000c10112a */
[----:B----4-:R-:W4:Y:S01]  /*545e0*/  LDL.LU.64 R8, [R1+0x778] ;  /* 0x0007780001087983 */ /* 0x010f220000300a00 */
[----:B--2---:R-:W-:-:S05]  /*545f0*/  F2FP.SATFINITE.E4M3.F32.PACK_AB_MERGE_C R3, R69, R93, RZ ;  /* 0x0000005d4503723e */ /* 0x004fca00048070ff */
[----:B------:R2:W-:Y:S04]  /*54600*/  @P6 STG.E.U8 desc[UR42][R6.64], R3 ;  /* 0x0000000306006986 */ /* 0x0005e8000c10112a */
[----:B--2---:R-:W2:Y:S01]  /*54610*/  LDL.LU.64 R6, [R1+0x790] ;  /* 0x0007900001067983 */ /* 0x004ea20000300a00 */
[----:B------:R-:W-:-:S03]  /*54620*/  PRMT R68, R3, 0x9910, RZ ;  /* 0x0000991003447816 */ /* 0x000fc600000000ff */
[----:B------:R-:W2:Y:S01]  /*54630*/  LDL.LU R69, [R1+0x84] ;  /* 0x0000840001457983 */ /* 0x000ea20000300800 */
[----:B------:R-:W-:-:S05]  /*54640*/  SHF.R.S32.HI R68, RZ, 0x8, R68 ;  /* 0x00000008ff447819 */ /* 0x000fca0000011444 */
[----:B-----5:R5:W-:Y:S04]  /*54650*/  @P5 STG.E.U8 desc[UR42][R4.64], R68 ;  /* 0x0000004404005986 */ /* 0x020be8000c10112a */
[----:B-----5:R-:W5:Y:S01]  /*54660*/  LDL.LU.64 R4, [R1+0x7a8] ;  /* 0x0007a80001047983 */ /* 0x020f620000300a00 */
[----:B------:R-:W-:Y:S01]  /*54670*/  VIADD R2, R0, 0x19c ;  /* 0x0000019c00027836 */ /* 0x000fe20000000000 */
[----:B---3--:R-:W-:Y:S02]  /*54680*/  F2FP.SATFINITE.E4M3.F32.PACK_AB_MERGE_C R3, R15, R14, RZ ;  /* 0x0000000e0f03723e */ /* 0x008fe400048070ff */
[----:B------:R-:W3:Y:S02]  /*54690*/  LDL.LU.64 R92, [R1+0x7c8] ;  /* 0x0007c800015c7983 */ /* 0x000ee40000300a00 */
[----:B0-----:R-:W-:Y:S01]  /*546a0*/  ISETP.LT.AND P4, PT, R2, UR4, !P0 ;  /* 0x0000000402007c0c */ /* 0x001fe2000c781270 */
[----:B------:R-:W-:Y:S01]  /*546b0*/  VIADD R2, R0, 0x19d ;  /* 0x0000019d00027836 */ /* 0x000fe20000000000 */
[----:B------:R-:W-:Y:S01]  /*546c0*/  PRMT R68, R3, 0x9910, RZ ;  /* 0x0000991003447816 */ /* 0x000fe200000000ff */
[----:B------:R-:W0:Y:S01]  /*546d0*/  LDCU UR4, c[0x0][0x39c] ;  /* 0x00007380ff0477ac */ /* 0x000e220008000800 */
[----:B------:R-:W3:Y:S02]  /*546e0*/  LDL.LU R14, [R1+0x88] ;  /* 0x00008800010e7983 */ /* 0x000ee40000300800 */
[----:B-1----:R-:W-:Y:S01]  /*546f0*/  ISETP.LT.AND P3, PT, R2, UR7, !P0 ;  /* 0x0000000702007c0c */ /* 0x002fe2000c761270 */
[----:B------:R-:W-:Y:S01]  /*54700*/  VIADD R2, R0, 0x19e ;  /* 0x0000019e00027836 */ /* 0x000fe20000000000 */
[----:B------:R-:W-:Y:S01]  /*54710*/  SHF.R.S32.HI R68, RZ, 0x8, R68 ;  /* 0x00000008ff447819 */ /* 0x000fe20000011444 */
[----:B------:R-:W3:Y:S01]  /*54720*/  LDL.LU R15, [R1+0x8c] ;  /* 0x00008c00010f7983 */ /* 0x000ee20000300800 */
[----:B------:R-:W1:Y:S02]  /*54730*/  LDCU UR7, c[0x0][0x39c] ;  /* 0x00007380ff0777ac */ /* 0x000e640008000800 */
[----:B------:R-:W-:Y:S01]  /*54740*/  ISETP.LT.AND P2, PT, R2, UR6, !P0 ;  /* 0x0000000602007c0c */ /* 0x000fe2000c741270 */
[----:B------:R0:W-:Y:S01]  /*54750*/  @P4 STG.E.U8 desc[UR42][R10.64], R3 ;  /* 0x000000030a004986 */ /* 0x0001e2000c10112a */
[----:B------:R-:W-:Y:S01]  /*54760*/  VIADD R2, R0, 0x19f ;  /* 0x0000019f00027836 */ /* 0x000fe20000000000 */
[----:B------:R-:W1:Y:S01]  /*54770*/  LDCU UR6, c[0x0][0x39c] ;  /* 0x00007380ff0677ac */ /* 0x000e620008000800 */
[----:B0-----:R-:W-:Y:S01]  /*54780*/  F2FP.SATFINITE.E4M3.F32.PACK_AB_MERGE_C R3, R13, R12, RZ ;  /* 0x0000000c0d03723e */ /* 0x001fe200048070ff */
[----:B------:R-:W3:Y:S04]  /*54790*/  LDL.LU.64 R10, [R1+0x7f0] ;  /* 0x0007f000010a7983 */ /* 0x000ee80000300a00 */
[----:B------:R-:W3:Y:S01]  /*547a0*/  LDL.LU.64 R12, [R1+0x808] ;  /* 0x00080800010c7983 */ /* 0x000ee20000300a00 */
[----:B------:R-:W-:Y:S01]  /*547b0*/  ISETP.LT.AND P6, PT, R2, UR4, !P0 ;  /* 0x0000000402007c0c */ /* 0x000fe2000c7c1270 */
[----:B------:R-:W0:Y:S02]  /*547c0*/  LDCU UR4, c[0x0][0x39c] ;  /* 0x00007380ff0477ac */ /* 0x000e240008000800 */
[----:B----4-:R4:W-:Y:S02]  /*547d0*/  @P3 STG.E.U8 desc[UR42][R8.64], R68 ;  /* 0x0000004408003986 */ /* 0x0109e4000c10112a */
[----:B----4-:R-:W-:-:S04]  /*547e0*/  PRMT R68, R3, 0x9910, RZ ;  /* 0x0000991003447816 */ /* 0x010fc800000000ff */
[----:B------:R-:W-:Y:S01]  /*547f0*/  SHF.R.S32.HI R68, RZ, 0x8, R68 ;  /* 0x00000008ff447819 */ /* 0x000fe20000011444 */
[----:B--2---:R2:W-:Y:S04]  /*54800*/  @P2 STG.E.U8 desc[UR42][R6.64], R3 ;  /* 0x0000000306002986 */ /* 0x0045e8000c10112a */
[----:B--2---:R-:W2:Y:S04]  /*54810*/  LDL.LU R3, [R1+0x80] ;  /* 0x0000800001037983 */ /* 0x004ea80000300800 */
[----:B------:R-:W4:Y:S04]  /*54820*/  LDL.LU R8, [R1+0x90] ;  /* 0x0000900001087983 */ /* 0x000f280000300800 */
[----:B------:R-:W4:Y:S04]  /*54830*/  LDL.LU R9, [R1+0x94] ;  /* 0x0000940001097983 */ /* 0x000f280000300800 */
[----:B------:R-:W4:Y:S04]  /*54840*/  LDL.LU.64 R6, [R1+0x830] ;  /* 0x0008300001067983 */ /* 0x000f280000300a00 */
[----:B-----5:R5:W-:Y:S04]  /*54850*/  @P6 STG.E.U8 desc[UR42][R4.64], R68 ;  /* 0x0000004404006986 */ /* 0x020be8000c10112a */
[----:B-----5:R-:W5:Y:S01]  /*54860*/  LDL.LU.64 R4, [R1+0x850] ;  /* 0x0008500001047983 */ /* 0x020f620000300a00 */
[----:B------:R-:W-:-:S05]  /*54870*/  VIADD R2, R0, 0x1a0 ;  /* 0x000001a000027836 */ /* 0x000fca0000000000 */
[----:B-1----:R-:W-:Y:S01]  /*54880*/  ISETP.LT.AND P5, PT, R2, UR7, !P0 ;  /* 0x0000000702007c0c */ /* 0x002fe2000c7a1270 */
[----:B------:R-:W1:Y:S01]  /*54890*/  LDCU UR7, c[0x0][0x39c] ;  /* 0x00007380ff0777ac */ /* 0x000e620008000800 */
[----:B------:R-:W-:-:S05]  /*548a0*/  VIADD R2, R0, 0x1a1 ;  /* 0x000001a100027836 */ /* 0x000fca0000000000 */
[----:B------:R-:W-:Y:S01]  /*548b0*/  ISETP.LT.AND P4, PT, R2, UR6, !P0 ;  /* 0x0000000602007c0c */ /* 0x000fe2000c781270 */
[----:B------:R-:W3:Y:S01]  /*548c0*/  LDCU UR6, c[0x0][0x39c] ;  /* 0x00007380ff0677ac */ /* 0x000ee20008000800 */
[----:B------:R-:W-:-:S05]  /*548d0*/  VIADD R2, R0, 0x1a2 ;  /* 0x000001a200027836 */ /* 0x000fca0000000000 */
[----:B0-----:R-:W-:Y:S01]  /*548e0*/  ISETP.LT.AND P3, PT, R2, UR4, !P0 ;  /* 0x0000000402007c0c */ /* 0x001fe2000c761270 */
[----:B------:R-:W0:Y:S01]  /*548f0*/  LDCU UR4, c[0x0][0x39c] ;  /* 0x00007380ff0477ac */ /* 0x000e220008000800 */
[----:B------:R-:W-:-:S05]  /*54900*/  VIADD R2, R0, 0x1a3 ;  /* 0x000001a300027836 */ /* 0x000fca0000000000 */
[----:B-1----:R-:W-:Y:S01]  /*54910*/  ISETP.LT.AND P2, PT, R2, UR7, !P0 ;  /* 0x0000000702007c0c */ /* 0x002fe2000c741270 */
[----:B------:R-:W1:Y:S01]  /*54920*/  LDCU UR7, c[0x0][0x39c] ;  /* 0x00007380ff0777ac */ /* 0x000e620008000800 */
[----:B------:R-:W-:-:S05]  /*54930*/  VIADD R2, R0, 0x1a4 ;  /* 0x000001a400027836 */ /* 0x000fca0000000000 */
[----:B---3--:R-:W-:Y:S01]  /*54940*/  ISETP.LT.AND P6, PT, R2, UR6, !P0 ;  /* 0x0000000602007c0c */ /* 0x008fe2000c7c1270 */
[----:B------:R-:W3:Y:S01]  /*54950*/  LDCU UR6, c[0x0][0x39c] ;  /* 0x00007380ff0677ac */ /* 0x000ee20008000800 */
[----:B------:R-:W-:Y:S01]  /*54960*/  VIADD R2, R0, 0x1a5 ;  /* 0x000001a500027836 */ /* 0x000fe20000000000 */
[----:B--2---:R-:W-:Y:S02]  /*54970*/  F2FP.SATFINITE.E4M3.F32.PACK_AB_MERGE_C R3, R69, R3, RZ ;  /* 0x000000034503723e */ /* 0x004fe400048070ff */
[----:B------:R-:W2:Y:S02]  /*54980*/  LDL.LU R69, [R1+0x9c] ;  /* 0x00009c0001457983 */ /* 0x000ea40000300800 */
[----:B------:R-:W-:Y:S02]  /*54990*/  PRMT R68, R3, 0x9910, RZ ;  /* 0x0000991003447816 */ /* 0x000fe400000000ff */
[----:B------:R3:W-:Y:S01]  /*549a0*/  @P5 STG.E.U8 desc[UR42][R92.64], R3 ;  /* 0x000000035c005986 */ /* 0x0007e2000c10112a */
[----:B0-----:R-:W-:Y:S01]  /*549b0*/  ISETP.LT.AND P5, PT, R2, UR4, !P0 ;  /* 0x0000000402007c0c */ /* 0x001fe2000c7a1270 */
[----:B------:R-:W-:Y:S01]  /*549c0*/  VIADD R2, R0, 0x1a6 ;  /* 0x000001a600027836 */ /* 0x000fe20000000000 */
[----:B------:R-:W-:Y:S01]  /*549d0*/  SHF.R.S32.HI R68, RZ, 0x8, R68 ;  /* 0x00000008ff447819 */ /* 0x000fe20000011444 */
[----:B------:R-:W0:Y:S04]  /*549e0*/  LDCU UR4, c[0x0][0x39c] ;  /* 0x00007380ff0477ac */ /* 0x000e280008000800 */
[----:B------:R4:W-:Y:S01]  /*549f0*/  @P4 STG.E.U8 desc[UR42][R10.64], R68 ;  /* 0x000000440a004986 */ /* 0x0009e2000c10112a */
[----:B-1----:R-:W-:-:S02]  /*54a00*/  ISETP.LT.AND P4, PT, R2, UR7, !P0 ;  /* 0x0000000702007c0c */ /* 0x002fc4000c781270 */
[----:B---3--:R-:W-:Y:S01]  /*54a10*/  F2FP.SATFINITE.E4M3.F32.PACK_AB_MERGE_C R3, R15, R14, RZ ;  /* 0x0000000e0f03723e */ /* 0x008fe200048070ff */
[----:B------:R-:W-:Y:S01]  /*54a20*/  VIADD R2, R0, 0x1a7 ;  /* 0x000001a700027836 */ /* 0x000fe20000000000 */
[----:B------:R-:W1:Y:S03]  /*54a30*/  LDCU UR7, c[0x0][0x39c] ;  /* 0x00007380ff0777ac */ /* 0x000e660008000800 */
[----:B------:R-:W-:Y:S01]  /*54a40*/  @P3 STG.E.U8 desc[UR42][R12.64], R3 ;  /* 0x000000030c003986 */ /* 0x000fe2000c10112a */
[----:B----4-:R-:W-:-:S03]  /*54a50*/  PRMT R68, R3, 0x9910, RZ ;  /* 0x0000991003447816 */ /* 0x010fc600000000ff */
[----:B------:R-:W3:Y:S01]  /*54a60*/  LDL.LU.64 R10, [R1+0x868] ;  /* 0x00086800010a7983 */ /* 0x000ee20000300a00 */
[----:B------:R-:W-:Y:S01]  /*54a70*/  ISETP.LT.AND P3, PT, R2, UR6, !P0 ;  /* 0x0000000602007c0c */ /* 0x000fe2000c761270 */
[----:B------:R-:W4:Y:S01]  /*54a80*/  LDCU UR6, c[0x0][0x39c] ;  /* 0x00007380ff0677ac */ /* 0x000f220008000800 */
[----:B------:R-:W-:Y:S01]  /*54a90*/  SHF.R.S32.HI R68, RZ, 0x8, R68 ;  /* 0x00000008ff447819 */ /* 0x000fe20000011444 */
[----:B------:R-:W2:Y:S01]  /*54aa0*/  LDL.LU.64 R92, [R1+0x880] ;  /* 0x00088000015c7983 */ /* 0x000ea20000300a00 */
[----:B------:R-:W-:-:S03]  /*54ab0*/  F2FP.SATFINITE.E4M3.F32.PACK_AB_MERGE_C R2, R9, R8, RZ ;  /* 0x000000080902723e */ /* 0x000fc600048070ff */
[----:B------:R-:W2:Y:S04]  /*54ac0*/  LDL.LU R14, [R1+0xa0] ;  /* 0x0000a000010e7983 */ /* 0x000ea80000300800 */
[----:B------:R-:W2:Y:S04]  /*54ad0*/  LDL.LU R15, [R1+0xa4] ;  /* 0x0000a400010f7983 */ /* 0x000ea80000300800 */
[----:B------:R0:W-:Y:S04]  /*54ae0*/  @P2 STG.E.U8 desc[UR42][R6.64], R68 ;  /* 0x0000004406002986 */ /* 0x0001e8000c10112a */
[----:B------:R-:W2:Y:S04]  /*54af0*/  LDL.LU.64 R8, [R1+0x8b0] ;  /* 0x0008b00001087983 */ /* 0x000ea80000300a00 */
[----:B-----5:R5:W-:Y:S01]  /*54b00*/  @P6 STG.E.U8 desc[UR42][R4.64], R2 ;  /* 0x0000000204006986 */ /* 0x020be2000c10112a */
[----:B0-----:R-:W-:-:S03]  /*54b10*/  PRMT R68, R2, 0x9910, RZ ;  /* 0x0000991002447816 */ /* 0x001fc600000000ff */
[----:B-----5:R-:W2:Y:S04]  /*54b20*/  LDL.LU R2, [R1+0x98] ;  /* 0x0000980001027983 */ /* 0x020ea80000300800 */
[----:B------:R-:W5:Y:S04]  /*54b30*/  LDL.LU.64 R6, [R1+0x8c8] ;  /* 0x0008c80001067983 */ /* 0x000f680000300a00 */
[----:B------:R-:W4:Y:S04]  /*54b40*/  LDL.LU R12, [R1+0xa8] ;  /* 0x0000a800010c7983 */ /* 0x000f280000300800 */
[----:B------:R-:W4:Y:S04]  /*54b50*/  LDL.LU R13, [R1+0xac] ;  /* 0x0000ac00010d7983 */ /* 0x000f280000300800 */
[----:B------:R-:W4:Y:S01]  /*54b60*/  LDL.LU.64 R4, [R1+0x8f0] ;  /* 0x0008f00001047983 */ /* 0x000f220000300a00 */
[----:B------:R-:W-:Y:S01]  /*54b70*/  VIADD R3, R0, 0x1a8 ;  /* 0x000001a800037836 */ /* 0x000fe20000000000 */
[----:B------:R-:W-:-:S04]  /*54b80*/  SHF.R.S32.HI R68, RZ, 0x8, R68 ;  /* 0x00000008ff447819 */ /* 0x000fc80000011444 */
[----:B------:R-:W-:Y:S01]  /*54b90*/  ISETP.LT.AND P2, PT, R3, UR4, !P0 ;  /* 0x0000000403007c0c */ /* 0x000fe2000c741270 */
        /* <DEDUP_REMOVED lines=8> */
[----:B------:R2:W-:Y:S03]  /*54c20*/  @P4 STG.E.U8 desc[UR42][R92.64], R2 ;  /* 0x000000025c004986 */ /* 0x0005e6000c10112a */
[----:B------:R-:W-:-:S05]  /*54c30*/  SHF.R.S32.HI R68, RZ, 0x8, R68 ;  /* 0x00000008ff447819 */ /* 0x000fca0000011444 */
[----:B------:R0:W-:Y:S04]  /*54c40*/  @P3 STG.E.U8 desc[UR42][R8.64], R68 ;  /* 0x0000004408003986 */ /* 0x0001e8000c10112a */
[----:B--2---:R-:W2:Y:S01]  /*54c50*/  LDL.LU R93, [R1+0xb0] ;  /* 0x0000b000015d7983 */ /* 0x004ea20000300800 */
[----:B------:R-:W-:-:S03]  /*54c60*/  F2FP.SATFINITE.E4M3.F32.PACK_AB_MERGE_C R2, R15, R14, RZ ;  /* 0x0000000e0f02723e */ /* 0x000fc600048070ff */
[----:B------:R-:W2:Y:S04]  /*54c70*/  LDL.LU R69, [R1+0xb4] ;  /* 0x0000b40001457983 */ /* 0x000ea80000300800 */
[----:B0-----:R-:W2:Y:S04]  /*54c80*/  LDL.LU.64 R8, [R1+0x928] ;  /* 0x0009280001087983 */ /* 0x001ea80000300a00 */
[----:B-----5:R0:W-:Y:S04]  /*54c90*/  @P2 STG.E.U8 desc[UR42][R6.64], R2 ;  /* 0x0000000206002986 */ /* 0x0201e8000c10112a */
[----:B0-----:R-:W5:Y:S01]  /*54ca0*/  LDL.LU.64 R6, [R1+0x940] ;  /* 0x0009400001067983 */ /* 0x001f620000300a00 */
[----:B------:R-:W-:-:S03]  /*54cb0*/  PRMT R68, R2, 0x9910, RZ ;  /* 0x0000991002447816 */ /* 0x000fc600000000ff */
[----:B------:R-:W5:Y:S01]  /*54cc0*/  LDL.LU R92, [R1+0xbc] ;  /* 0x0000bc00015c7983 */ /* 0x000f620000300800 */
[----:B------:R-:W-:-:S05]  /*54cd0*/  SHF.R.S32.HI R68, RZ, 0x8, R68 ;  /* 0x00000008ff447819 */ /* 0x000fca0000011444 */
[----:B----4-:R0:W-:Y:S04]  /*54ce0*/  @P6 STG.E.U8 desc[UR42][R4.64], R68 ;  /* 0x0000004404006986 */ /* 0x0101e8000c10112a */
[----:B0-----:R-:W4:Y:S01]  /*54cf0*/  LDL.LU.64 R4, [R1+0x958] ;  /* 0x0009580001047983 */ /* 0x001f220000300a00 */
[C---:B------:R-:W-:Y:S01]  /*54d00*/  VIADD R3, R0.reuse, 0x1aa ;  /* 0x000001aa00037836 */ /* 0x040fe20000000000 */
[----:B------:R-:W-:Y:S02]  /*54d10*/  F2FP.SATFINITE.E4M3.F32.PACK_AB_MERGE_C R2, R13, R12, RZ ;  /* 0x0000000c0d02723e */ /* 0x000fe400048070ff */
[----:B------:R-:W4:Y:S02]  /*54d20*/  LDL.LU.64 R14, [R1+0x978] ;  /* 0x00097800010e7983 */ /* 0x000f240000300a00 */
[----:B------:R-:W-:Y:S01]  /*54d30*/  ISETP.LT.AND P5, PT, R3, UR6, !P0 ;  /* 0x0000000603007c0c */ /* 0x000fe2000c7a1270 */
[----:B------:R-:W-:Y:S01]  /*54d40*/  VIADD R3, R0, 0x1ab ;  /* 0x000001ab00037836 */ /* 0x000fe20000000000 */
[----:B------:R-:W-:Y:S01]  /*54d50*/  PRMT R68, R2, 0x9910, RZ ;  /* 0x0000991002447816 */ /* 0x000fe200000000ff */
[----:B------:R-:W4:Y:S01]  /*54d60*/  LDL.LU R12, [R1+0xc0] ;  /* 0x0000c000010c7983 */ /* 0x000f220000300800 */
[----:B------:R-:W0:Y:S02]  /*54d70*/  LDCU UR6, c[0x0][0x39c] ;  /* 0x00007380ff0677ac */ /* 0x000e240008000800 */
[----:B------:R-:W-:Y:S01]  /*54d80*/  ISETP.LT.AND P4, PT, R3, UR4, !P0 ;  /* 0x0000000403007c0c */ /* 0x000fe2000c781270 */
[C---:B------:R-:W-:Y:S01]  /*54d90*/  VIADD R3, R0.reuse, 0x1ac ;  /* 0x000001ac00037836 */ /* 0x040fe20000000000 */
        /* <DEDUP_REMOVED lines=11> */
[----:B------:R2:W-:Y:S04]  /*54e50*/  @P4 STG.E.U8 desc[UR42][R8.64], R68 ;  /* 0x0000004408004986 */ /* 0x0005e8000c10112a */
[----:B--2---:R-:W2:Y:S01]  /*54e60*/  LDL.LU.64 R8, [R1+0x9b8] ;  /* 0x0009b80001087983 */ /* 0x004ea20000300a00 */
[----:B------:R-:W-:-:S03]  /*54e70*/  PRMT R68, R2, 0x9910, RZ ;  /* 0x0000991002447816 */ /* 0x000fc600000000ff */
[----:B-----5:R5:W-:Y:S04]  /*54e80*/  @P3 STG.E.U8 desc[UR42][R6.64], R2 ;  /* 0x0000000206003986 */ /* 0x020be8000c10112a */
[----:B-----5:R-:W5:Y:S01]  /*54e90*/  LDL.LU R2, [R1+0xb8] ;  /* 0x0000b80001027983 */ /* 0x020f620000300800 */
[----:B------:R-:W-:-:S03]  /*54ea0*/  SHF.R.S32.HI R68, RZ, 0x8, R68 ;  /* 0x00000008ff447819 */ /* 0x000fc60000011444 */
[----:B------:R-:W2:Y:S04]  /*54eb0*/  LDL.LU R93, [R1+0xc8] ;  /* 0x0000c800015d7983 */ /* 0x000ea80000300800 */
[----:B------:R-:W2:Y:S04]  /*54ec0*/  LDL.LU R69, [R1+0xcc] ;  /* 0x0000cc0001457983 */ /* 0x000ea80000300800 */
[----:B------:R-:W2:Y:S04]  /*54ed0*/  LDL.LU.64 R6, [R1+0x9e0] ;  /* 0x0009e00001067983 */ /* 0x000ea80000300a00 */
[----:B----4-:R4:W-:Y:S04]  /*54ee0*/  @P2 STG.E.U8 desc[UR42][R4.64], R68 ;  /* 0x0000004404002986 */ /* 0x0109e8000c10112a */
[----:B----4-:R-:W4:Y:S01]  /*54ef0*/  LDL.LU.64 R4, [R1+0xa00] ;  /* 0x000a000001047983 */ /* 0x010f220000300a00 */
[----:B------:R-:W-:-:S05]  /*54f00*/  VIADD R3, R0, 0x1ae ;  /* 0x000001ae00037836 */ /* 0x000fca0000000000 */
[----:B------:R-:W-:Y:S01]  /*54f10*/  ISETP.LT.AND P6, PT, R3, UR4, !P0 ;  /* 0x0000000403007c0c */ /* 0x000fe2000c7c1270 */
[----:B------:R-:W0:Y:S01]  /*54f20*/  LDCU UR4, c[0x0][0x39c] ;  /* 0x00007380ff0477ac */ /* 0x000e220008000800 */
[----:B------:R-:W-:-:S05]  /*54f30*/  VIADD R3, R0, 0x1af ;  /* 0x000001af00037836 */ /* 0x000fca0000000000 */
[----:B-1----:R-:W-:Y:S01]  /*54f40*/  ISETP.LT.AND P5, PT, R3, UR7, !P0 ;  /* 0x0000000703007c0c */ /* 0x002fe2000c7a1270 */
[----:B------:R-:W1:Y:S01]  /*54f50*/  LDCU UR7, c[0x0][0x39c] ;  /* 0x00007380ff0777ac */ /* 0x000e620008000800 */
[----:B------:R-:W-:-:S05]  /*54f60*/  VIADD R3, R0, 0x1b0 ;  /* 0x000001b000037836 */ /* 0x000fca0000000000 */
[----:B0-----:R-:W-:Y:S01]  /*54f70*/  ISETP.LT.AND P4, PT, R3, UR6, !P0 ;  /* 0x0000000603007c0c */ /* 0x001fe2000c781270 */
[----:B------:R-:W0:Y:S01]  /*54f80*/  LDCU UR6, c[0x0][0x39c] ;  /* 0x00007380ff0677ac */ /* 0x000e220008000800 */
[----:B------:R-:W-:-:S05]  /*54f90*/  VIADD R3, R0, 0x1b1 ;  /* 0x000001b100037836 */ /* 0x000fca0000000000 */
[----:B------:R-:W-:Y:S01]  /*54fa0*/  ISETP.LT.AND P3, PT, R3, UR4, !P0 ;  /* 0x0000000403007c0c */ /* 0x000fe2000c761270 */
[----:B------:R-:W0:Y:S01]  /*54fb0*/  LDCU UR4, c[0x0][0x39c] ;  /* 0x00007380ff0477ac */ /* 0x000e220008000800 */
[----:B------:R-:W-:-:S05]  /*54fc0*/  VIADD R3, R0, 0x1b2 ;  /* 0x000001b200037836 */ /* 0x000fca0000000000 */
[----:B-1----:R-:W-:Y:S01]  /*54fd0*/  ISETP.LT.AND P2, PT, R3, UR7, !P0 ;  /* 0x0000000703007c0c */ /* 0x002fe2000c741270 */
[----:B------:R-:W1:Y:S01]  /*54fe0*/  LDCU UR7, c[0x0][0x39c] ;  /* 0x00007380ff0777ac */ /* 0x000e620008000800 */
[----:B------:R-:W-:Y:S01]  /*54ff0*/  VIADD R3, R0, 0x1b3 ;  /* 0x000001b300037836 */ /* 0x000fe20000000000 */
[----:B-----5:R-:W-:-:S04]  /*55000*/  F2FP.SATFINITE.E4M3.F32.PACK_AB_MERGE_C R2, R92, R2, RZ ;  /* 0x000000025c02723e */ /* 0x020fc800048070ff */
[----:B------:R-:W-:Y:S01]  /*55010*/  PRMT R68, R2, 0x9910, RZ ;  /* 0x0000991002447816 */ /* 0x000fe200000000ff */
[----:B------:R5:W-:Y:S01]  /*55020*/  @P6 STG.E.U8 desc[UR42][R14.64], R2 ;  /* 0x000000020e006986 */ /* 0x000be2000c10112a */
[----:B0-----:R-:W-:Y:S01]  /*55030*/  ISETP.LT.AND P6, PT, R3, UR6, !P0 ;  /* 0x0000000603007c0c */ /* 0x001fe2000c7c1270 */
[----:B------:R-:W0:Y:S01]  /*55040*/  LDCU UR6, c[0x0][0x39c] ;  /* 0x00007380ff0677ac */ /* 0x000e220008000800 */
[----:B------:R-:W-:Y:S01]  /*55050*/  SHF.R.S32.HI R68, RZ, 0x8, R68 ;  /* 0x00000008ff447819 */ /* 0x000fe20000011444 */
[----:B------:R-:W-:-:S04]  /*55060*/  VIADD R3, R0, 0x1b4 ;  /* 0x000001b400037836 */ /* 0x000fc80000000000 */
[----:B---3--:R3:W-:Y:S01]  /*55070*/  @P5 STG.E.U8 desc[UR42][R10.64], R68 ;  /* 0x000000440a005986 */ /* 0x0087e2000c10112a */
[----:B------:R-:W-:Y:S01]  /*55080*/  ISETP.LT.AND P5, PT, R3, UR4, !P0 ;  /* 0x0000000403007c0c */ /* 0x000fe2000c7a1270 */
[----:B------:R-:W0:Y:S01]  /*55090*/  LDCU UR4, c[0x0][0x39c] ;  /* 0x00007380ff0477ac */ /* 0x000e220008000800 */
[----:B-----5:R-:W-:Y:S01]  /*550a0*/  F2FP.SATFINITE.E4M3.F32.PACK_AB_MERGE_C R2, R13, R12, RZ ;  /* 0x0000000c0d02723e */ /* 0x020fe200048070ff */
[----:B------:R-:W-:Y:S01]  /*550b0*/  VIADD R3, R0, 0x1b5 ;  /* 0x000001b500037836 */ /* 0x000fe20000000000 */
[----:B------:R-:W5:Y:S04]  /*550c0*/  LDL.LU.64 R14, [R1+0xfa0] ;  /* 0x000fa000010e7983 */ /* 0x000f680000300a00 */
[----:B--2---:R2:W-:Y:S01]  /*550d0*/  @P4 STG.E.U8 desc[UR42][R8.64], R2 ;  /* 0x0000000208004986 */ /* 0x0045e2000c10112a */
[----:B---3--:R-:W-:-:S02]  /*550e0*/  PRMT R68, R2, 0x9910, RZ ;  /* 0x0000991002447816 */ /* 0x008fc400000000ff */
[----:B-1----:R-:W-:Y:S01]  /*550f0*/  ISETP.LT.AND P4, PT, R3, UR7, !P0 ;  /* 0x0000000703007c0c */ /* 0x002fe2000c781270 */
[----:B------:R-:W-:Y:S01]  /*55100*/  VIADD R3, R0, 0x1b6 ;  /* 0x000001b600037836 */ /* 0x000fe20000000000 */
[----:B------:R-:W-:Y:S01]  /*55110*/  SHF.R.S32.HI R68, RZ, 0x8, R68 ;  /* 0x00000008ff447819 */ /* 0x000fe20000011444 */
[----:B------:R-:W3:Y:S01]  /*55120*/  LDL.LU.64 R12, [R1+0xa18] ;  /* 0x000a1800010c7983 */ /* 0x000ee20000300a00 */
[----:B------:R-:W1:Y:S03]  /*55130*/  LDCU UR7, c[0x0][0x39c] ;  /* 0x00007380ff0777ac */ /* 0x000e660008000800 */
[----:B------:R-:W5:Y:S01]  /*55140*/  LDL.LU.64 R10, [R1+0xa30] ;  /* 0x000a3000010a7983 */ /* 0x000f620000300a00 */
[----:B--2---:R-:W-:-:S03]  /*55150*/  F2FP.SATFINITE.E4M3.F32.PACK_AB_MERGE_C R2, R69, R93, RZ ;  /* 0x0000005d4502723e */ /* 0x004fc600048070ff */
[----:B------:R2:W-:Y:S01]  /*55160*/  @P3 STG.E.U8 desc[UR42][R6.64], R68 ;  /* 0x0000004406003986 */ /* 0x0005e2000c10112a */
[----:B0-----:R-:W-:Y:S01]  /*55170*/  ISETP.LT.AND P3, PT, R3, UR6, !P0 ;  /* 0x0000000603007c0c */ /* 0x001fe2000c761270 */
[----:B------:R-:W-:Y:S01]  /*55180*/  VIADD R3, R0, 0x1b7 ;  /* 0x000001b700037836 */ /* 0x000fe20000000000 */
[----:B------:R-:W0:Y:S01]  /*55190*/  LDCU UR6, c[0x0][0x39c] ;  /* 0x00007380ff0677ac */ /* 0x000e220008000800 */
[----:B------:R-:W5:Y:S04]  /*551a0*/  LDL.LU R92, [R1+0xdc] ;  /* 0x0000dc00015c7983 */ /* 0x000f680000300800 */
[----:B------:R-:W5:Y:S04]  /*551b0*/  LDL.LU.64 R8, [R1+0xa50] ;  /* 0x000a500001087983 */ /* 0x000f680000300a00 */
[----:B--2---:R-:W2:Y:S01]  /*551c0*/  LDL.LU.64 R6, [R1+0xa68] ;  /* 0x000a680001067983 */ /* 0x004ea20000300a00 */
[----:B------:R-:W-:-:S03]  /*551d0*/  PRMT R68, R2, 0x9910, RZ ;  /* 0x0000991002447816 */ /* 0x000fc600000000ff */
[----:B----4-:R4:W-:Y:S01]  /*551e0*/  @P2 STG.E.U8 desc[UR42][R4.64], R2 ;  /* 0x0000000204002986 */ /* 0x0109e2000c10112a */
[----:B------:R-:W-:Y:S01]  /*551f0*/  ISETP.LT.AND P2, PT, R3, UR4, !P0 ;  /* 0x0000000403007c0c */ /* 0x000fe2000c741270 */
[----:B------:R-:W0:Y:S02]  /*55200*/  LDCU UR4, c[0x0][0x39c] ;  /* 0x00007380ff0477ac */ /* 0x000e240008000800 */
[----:B----4-:R-:W4:Y:S04]  /*55210*/  LDL.LU R2, [R1+0xd4] ;  /* 0x0000d40001027983 */ /* 0x010f280000300800 */
[----:B------:R-:W2:Y:S04]  /*55220*/  LDL.LU R93, [R1+0xe0] ;  /* 0x0000e000015d7983 */ /* 0x000ea80000300800 */
[----:B------:R-:W2:Y:S04]  /*55230*/  LDL.LU R69, [R1+0xe4] ;  /* 0x0000e40001457983 */ /* 0x000ea80000300800 */
[----:B------:R-:W2:Y:S04]  /*55240*/  LDL.LU.64 R4, [R1+0xa80] ;  /* 0x000a800001047983 */ /* 0x000ea80000300a00 */
[----:B------:R-:W4:Y:S01]  /*55250*/  LDL.LU R3, [R1+0xd0] ;  /* 0x0000d00001037983 */ /* 0x000f220000300800 */
[----:B------:R-:W-:-:S05]  /*55260*/  SHF.R.S32.HI R68, RZ, 0x8, R68 ;  /* 0x00000008ff447819 */ /* 0x000fca0000011444 */
[----:B---3--:R3:W-:Y:S04]  /*55270*/  @P6 STG.E.U8 desc[UR42][R12.64], R68 ;  /* 0x000000440c006986 */ /* 0x0087e8000c10112a */
[----:B---3--:R-:W3:Y:S01]  /*55280*/  LDL.LU.64 R12, [R1+0xa98] ;  /* 0x000a9800010c7983 */ /* 0x008ee20000300a00 */
[----:B----4-:R-:W-:-:S04]  /*55290*/  F2FP.SATFINITE.E4M3.F32.PACK_AB_MERGE_C R2, R2, R3, RZ ;  /* 0x000000030202723e */ /* 0x010fc800048070ff */
[----:B------:R-:W-:Y:S01]  /*552a0*/  PRMT R68, R2, 0x9910, RZ ;  /* 0x0000991002447816 */ /* 0x000fe200000000ff */
[----:B-----5:R4:W-:Y:S04]  /*552b0*/  @P5 STG.E.U8 desc[UR42][R10.64], R2 ;  /* 0x000000020a005986 */ /* 0x0209e8000c10112a */
[----:B----4-:R-:W4:Y:S01]  /*552c0*/  LDL.LU R2, [R1+0xd8] ;  /* 0x0000d80001027983 */ /* 0x010f220000300800 */
[C---:B------:R-:W-:Y:S01]  /*552d0*/  VIADD R3, R0.reuse, 0x1b8 ;  /* 0x000001b800037836 */ /* 0x040fe20000000000 */
[----:B------:R-:W-:Y:S02]  /*552e0*/  SHF.R.S32.HI R68, RZ, 0x8, R68 ;  /* 0x00000008ff447819 */ /* 0x000fe40000011444 */
[----:B------:R-:W5:Y:S02]  /*552f0*/  LDL.LU.64 R10, [R1+0xab8] ;  /* 0x000ab800010a7983 */ /* 0x000f640000300a00 */
[----:B-1----:R-:W-:Y:S01]  /*55300*/  ISETP.LT.AND P6, PT, R3, UR7, !P0 ;  /* 0x0000000703007c0c */ /* 0x002fe2000c7c1270 */
[----:B------:R-:W1:Y:S01]  /*55310*/  LDCU UR7, c[0x0][0x39c] ;  /* 0x00007380ff0777ac */ /* 0x000e620008000800 */
[----:B------:R-:W-:-:S05]  /*55320*/  VIADD R3, R0, 0x1b9 ;  /* 0x000001b900037836 */ /* 0x000fca0000000000 */
[----:B0-----:R-:W-:Y:S01]  /*55330*/  ISETP.LT.AND P5, PT, R3, UR6, !P0 ;  /* 0x0000000603007c0c */ /* 0x001fe2000c7a1270 */
[----:B------:R-:W0:Y:S01]  /*55340*/  LDCU UR6, c[0x0][0x39c] ;  /* 0x00007380ff0677ac */ /* 0x000e220008000800 */
[C---:B------:R-:W-:Y:S01]  /*55350*/  VIADD R3, R0.reuse, 0x1ba ;  /* 0x000001ba00037836 */ /* 0x040fe20000000000 */
[----:B------:R1:W-:Y:S04]  /*55360*/  @P4 STG.E.U8 desc[UR42][R8.64], R68 ;  /* 0x0000004408004986 */ /* 0x0003e8000c10112a */
[----:B------:R-:W-:Y:S01]  /*55370*/  ISETP.LT.AND P4, PT, R3, UR4, !P0 ;  /* 0x0000000403007c0c */ /* 0x000fe2000c781270 */
[----:B------:R-:W0:Y:S01]  /*55380*/  LDCU UR4, c[0x0][0x39c] ;  /* 0x00007380ff0477ac */ /* 0x000e220008000800 */
[----:B------:R-:W-:Y:S01]  /*55390*/  VIADD R3, R0, 0x1bb ;  /* 0x000001bb00037836 */ /* 0x000fe20000000000 */
[----:B-1----:R-:W5:Y:S01]  /*553a0*/  LDL.LU.64 R8, [R1+0xad0] ;  /* 0x000ad00001087983 */ /* 0x002f620000300a00 */
[----:B----4-:R-:W-:-:S04]  /*553b0*/  F2FP.SATFINITE.E4M3.F32.PACK_AB_MERGE_C R2, R92, R2, RZ ;  /* 0x000000025c02723e */ /* 0x010fc800048070ff */
[----:B------:R-:W-:Y:S01]  /*553c0*/  PRMT R68, R2, 0x9910, RZ ;  /* 0x0000991002447816 */ /* 0x000fe200000000ff */
[----:B--2---:R1:W-:Y:S01]  /*553d0*/  @P3 STG.E.U8 desc[UR42][R6.64], R2 ;  /* 0x0000000206003986 */ /* 0x0043e2000c10112a */
[----:B------:R-:W-:Y:S01]  /*553e0*/  ISETP.LT.AND P3, PT, R3, UR7, !P0 ;  /* 0x0000000703007c0c */ /* 0x000fe2000c761270 */
[C---:B------:R-:W-:Y:S01]  /*553f0*/  VIADD R3, R0.reuse, 0x1bc ;  /* 0x000001bc00037836 */ /* 0x040fe20000000000 */
[----:B------:R-:W-:Y:S01]  /*55400*/  SHF.R.S32.HI R68, RZ, 0x8, R68 ;  /* 0x00000008ff447819 */ /* 0x000fe20000011444 */
[----:B------:R-:W2:Y:S04]  /*55410*/  LDCU UR7, c[0x0][0x39c] ;  /* 0x00007380ff0777ac */ /* 0x000ea80008000800 */
[----:B------:R4:W-:Y:S01]  /*55420*/  @P2 STG.E.U8 desc[UR42][R4.64], R68 ;  /* 0x0000004404002986 */ /* 0x0009e2000c10112a */
[----:B0-----:R-:W-:Y:S01]  /*55430*/  ISETP.LT.AND P2, PT, R3, UR6, !P0 ;  /* 0x0000000603007c0c */ /* 0x001fe2000c741270 */
[----:B------:R-:W-:Y:S01]  /*55440*/  VIADD R3, R0, 0x1bd ;  /* 0x000001bd00037836 */ /* 0x000fe20000000000 */
[----:B------:R-:W0:Y:S01]  /*55450*/  LDCU UR6, c[0x0][0x39c] ;  /* 0x00007380ff0677ac */ /* 0x000e220008000800 */
[----:B-1----:R-:W-:Y:S01]  /*55460*/  F2FP.SATFINITE.E4M3.F32.PACK_AB_MERGE_C R2, R69, R93, RZ ;  /* 0x0000005d4502723e */ /* 0x002fe200048070ff */
[----:B------:R-:W2:Y:S04]  /*55470*/  LDL.LU.64 R6, [R1+0xae8] ;  /* 0x000ae80001067983 */ /* 0x000ea80000300a00 */
[----:B---3--:R1:W-:Y:S04]  /*55480*/  @P6 STG.E.U8 desc[UR42][R12.64], R2 ;  /* 0x000000020c006986 */ /* 0x0083e8000c10112a */
[----:B----4-:R-:W3:Y:S01]  /*55490*/  LDL.LU.64 R4, [R1+0xb08] ;  /* 0x000b080001047983 */ /* 0x010ee20000300a00 */
[----:B------:R-:W-:-:S03]  /*554a0*/  PRMT R68, R2, 0x9910, RZ ;  /* 0x0000991002447816 */ /* 0x000fc600000000ff */
[----:B------:R-:W4:Y:S01]  /*554b0*/  LDL.LU R69, [R1+0xfc] ;  /* 0x0000fc0001457983 */ /* 0x000f220000300800 */
[----:B------:R-:W-:Y:S01]  /*554c0*/  ISETP.LT.AND P6, PT, R3, UR4, !P0 ;  /* 0x0000000403007c0c */ /* 0x000fe2000c7c1270 */
[----:B------:R-:W0:Y:S02]  /*554d0*/  LDCU UR4, c[0x0][0x39c] ;  /* 0x00007380ff0477ac */ /* 0x000e240008000800 */
[----:B------:R-:W2:Y:S04]  /*554e0*/  LDL.LU.64 R92, [R1+0xb20] ;  /* 0x000b2000015c7983 */ /* 0x000ea80000300a00 */
[----:B-1----:R-:W2:Y:S04]  /*554f0*/  LDL.LU.64 R12, [R1+0xf98] ;  /* 0x000f9800010c7983 */ /* 0x002ea80000300a00 */
[----:B------:R-:W2:Y:S04]  /*55500*/  LDL.LU R2, [R1+0xec] ;  /* 0x0000ec0001027983 */ /* 0x000ea80000300800 */
[----:B------:R-:W2:Y:S01]  /*55510*/  LDL.LU R3, [R1+0xe8] ;  /* 0x0000e80001037983 */ /* 0x000ea20000300800 */
[----:B------:R-:W-:-:S05]  /*55520*/  SHF.R.S32.HI R68, RZ, 0x8, R68 ;  /* 0x00000008ff447819 */ /* 0x000fca0000011444 */
[----:B-----5:R1:W-:Y:S04]  /*55530*/  @P5 STG.E.U8 desc[UR42][R10.64], R68 ;  /* 0x000000440a005986 */ /* 0x0203e8000c10112a */
[----:B-1----:R-:W5:Y:S01]  /*55540*/  LDL.LU.64 R10, [R1+0xf90] ;  /* 0x000f9000010a7983 */ /* 0x002f620000300a00 */
[----:B--2---:R-:W-:Y:S01]  /*55550*/  F2FP.SATFINITE.E4M3.F32.PACK_AB_MERGE_C R2, R2, R3, RZ ;  /* 0x000000030202723e */ /* 0x004fe200048070ff */
[----:B------:R-:W-:-:S05]  /*55560*/  VIADD R3, R0, 0x1be ;  /* 0x000001be00037836 */ /* 0x000fca0000000000 */
[----:B------:R-:W-:Y:S01]  /*55570*/  ISETP.LT.AND P5, PT, R3, UR7, !P0 ;  /* 0x0000000703007c0c */ /* 0x000fe2000c7a1270 */
[----:B------:R-:W-:Y:S01]  /*55580*/  VIADD R3, R0, 0x1bf ;  /* 0x000001bf00037836 */ /* 0x000fe20000000000 */
[----:B------:R1:W-:Y:S01]  /*55590*/  @P4 STG.E.U8 desc[UR42][R8.64], R2 ;  /* 0x0000000208004986 */ /* 0x0003e2000c10112a */
[----:B------:R-:W-:Y:S01]  /*555a0*/  PRMT R68, R2, 0x9910, RZ ;  /* 0x0000991002447816 */ /* 0x000fe200000000ff */
[----:B------:R-:W2:Y:S02]  /*555b0*/  LDCU UR7, c[0x0][0x39c] ;  /* 0x00007380ff0777ac */ /* 0x000ea40008000800 */
[----:B0-----:R-:W-:Y:S01]  /*555c0*/  ISETP.LT.AND P4, PT, R3, UR6, !P0 ;  /* 0x0000000603007c0c */ /* 0x001fe2000c781270 */
[----:B-1----:R-:W2:Y:S01]  /*555d0*/  LDL.LU.64 R8, [R1+0xf88] ;  /* 0x000f880001087983 */ /* 0x002ea20000300a00 */
[----:B------:R-:W-:Y:S01]  /*555e0*/  SHF.R.S32.HI R68, RZ, 0x8, R68 ;  /* 0x00000008ff447819 */ /* 0x000fe20000011444 */
[----:B------:R-:W0:Y:S02]  /*555f0*/  LDCU UR6, c[0x0][0x39c] ;  /* 0x00007380ff0677ac */ /* 0x000e240008000800 */
[----:B------:R-:W2:Y:S04]  /*55600*/  LDL.LU R2, [R1+0xf4] ;  /* 0x0000f40001027983 */ /* 0x000ea80000300800 */
[----:B------:R-:W2:Y:S04]  /*55610*/  LDL.LU R3, [R1+0xf0] ;  /* 0x0000f00001037983 */ /* 0x000ea80000300800 */
[----:B------:R1:W-:Y:S04]  /*55620*/  @P3 STG.E.U8 desc[UR42][R6.64], R68 ;  /* 0x0000004406003986 */ /* 0x0003e8000c10112a */
[----:B-1----:R-:W4:Y:S01]  /*55630*/  LDL.LU.64 R6, [R1+0xf80] ;  /* 0x000f800001067983 */ /* 0x002f220000300a00 */
[----:B--2---:R-:W-:-:S04]  /*55640*/  F2FP.SATFINITE.E4M3.F32.PACK_AB_MERGE_C R2, R2, R3, RZ ;  /* 0x000000030202723e */ /* 0x004fc800048070ff */
[----:B------:R-:W-:Y:S01]  /*55650*/  PRMT R68, R2, 0x9910, RZ ;  /* 0x0000991002447816 */ /* 0x000fe200000000ff */
[----:B---3--:R1:W-:Y:S04]  /*55660*/  @P2 STG.E.U8 desc[UR42][R4.64], R2 ;  /* 0x0000000204002986 */ /* 0x0083e8000c10112a */
[----:B-1----:R-:W2:Y:S04]  /*55670*/  LDL.LU.64 R4, [R1+0xf78] ;  /* 0x000f780001047983 */ /* 0x002ea80000300a00 */
[----:B------:R-:W4:Y:S01]  /*55680*/  LDL.LU R2, [R1+0xf8] ;  /* 0x0000f80001027983 */ /* 0x000f220000300800 */
[----:B------:R-:W-:-:S05]  /*55690*/  SHF.R.S32.HI R68, RZ, 0x8, R68 ;  /* 0x00000008ff447819 */ /* 0x000fca0000011444 */
[----:B------:R1:W-:Y:S04]  /*556a0*/  @P6 STG.E.U8 desc[UR42][R92.64], R68 ;  /* 0x000000445c006986 */ /* 0x0003e8000c10112a */
[----:B-1----:R-:W3:Y:S01]  /*556b0*/  LDL.LU.64 R92, [R1+0xb88] ;  /* 0x000b8800015c7983 */ /* 0x002ee20000300a00 */
[----:B----4-:R-:W-:-:S04]  /*556c0*/  F2FP.SATFINITE.E4M3.F32.PACK_AB_MERGE_C R2, R69, R2, RZ ;  /* 0x000000024502723e */ /* 0x010fc800048070ff */
[----:B------:R-:W-:Y:S01]  /*556d0*/  PRMT R68, R2, 0x9910, RZ ;  /* 0x0000991002447816 */ /* 0x000fe200000000ff */
[----:B--2---:R1:W-:Y:S03]  /*556e0*/  @P5 STG.E.U8 desc[UR42][R4.64], R2 ;  /* 0x0000000204005986 */ /* 0x0043e6000c10112a */
[----:B------:R-:W-:Y:S01]  /*556f0*/  SHF.R.S32.HI R68, RZ, 0x8, R68 ;  /* 0x00000008ff447819 */ /* 0x000fe20000011444 */
[----:B-1----:R-:W2:Y:S04]  /*55700*/  LDL.LU.64 R4, [R1+0xf70] ;  /* 0x000f700001047983 */ /* 0x002ea80000300a00 */
[----:B------:R1:W-:Y:S04]  /*55710*/  @P4 STG.E.U8 desc[UR42][R6.64], R68 ;  /* 0x0000004406004986 */ /* 0x0003e8000c10112a */
[----:B-1----:R-:W4:Y:S04]  /*55720*/  LDL.LU.64 R6, [R1+0xf68] ;  /* 0x000f680001067983 */ /* 0x002f280000300a00 */
[----:B------:R-:W3:Y:S01]  /*55730*/  LDL.LU.64 R68, [R1+0xb80] ;  /* 0x000b800001447983 */ /* 0x000ee20000300a00 */
[----:B------:R-:W-:-:S05]  /*55740*/  VIADD R3, R0, 0x1c0 ;  /* 0x000001c000037836 */ /* 0x000fca0000000000 */
[----:B------:R-:W-:Y:S01]  /*55750*/  ISETP.LT.AND P3, PT, R3, UR4, !P0 ;  /* 0x0000000403007c0c */ /* 0x000fe2000c761270 */
[----:B------:R-:W1:Y:S01]  /*55760*/  LDCU UR4, c[0x0][0x39c] ;  /* 0x00007380ff0477ac */ /* 0x000e620008000800 */
[----:B------:R-:W-:-:S05]  /*55770*/  VIADD R3, R0, 0x1c1 ;  /* 0x000001c100037836 */ /* 0x000fca0000000000 */
[----:B------:R-:W-:Y:S01]  /*55780*/  ISETP.LT.AND P2, PT, R3, UR7, !P0 ;  /* 0x0000000703007c0c */ /* 0x000fe2000c741270 */
[C---:B------:R-:W-:Y:S01]  /*55790*/  VIADD R3, R0.reuse, 0x1c2 ;  /* 0x000001c200037836 */ /* 0x040fe20000000000 */
[----:B------:R-:W2:Y:S04]  /*557a0*/  LDCU UR7, c[0x0][0x39c] ;  /* 0x00007380ff0777ac */ /* 0x000ea80008000800 */
[----:B0-----:R-:W-:Y:S01]  /*557b0*/  ISETP.LT.AND P6, PT, R3, UR6, !P0 ;  /* 0x0000000603007c0c */ /* 0x001fe2000c7c1270 */
[----:B------:R-:W-:Y:S01]  /*557c0*/  VIADD R3, R0, 0x1c3 ;  /* 0x000001c300037836 */ /* 0x000fe20000000000 */
[----:B------:R-:W0:Y:S04]  /*557d0*/  LDCU UR6, c[0x0][0x39c] ;  /* 0x00007380ff0677ac */ /* 0x000e280008000800 */
[----:B-1----:R-:W-:Y:S01]  /*557e0*/  ISETP.LT.AND P5, PT, R3, UR4, !P0 ;  /* 0x0000000403007c0c */ /* 0x002fe2000c7a1270 */
[----:B------:R-:W1:Y:S01]  /*557f0*/  LDCU UR4, c[0x0][0x39c] ;  /* 0x00007380ff0477ac */ /* 0x000e620008000800 */
[----:B--2---:R-:W-:-:S04]  /*55800*/  F2FP.SATFINITE.E4M3.F32.PACK_AB_MERGE_C R4, R5, R4, RZ ;  /* 0x000000040504723e */ /* 0x004fc800048070ff */
[----:B------:R-:W-:-:S04]  /*55810*/  PRMT R3, R4, 0x9910, RZ ;  /* 0x0000991004037816 */ /* 0x000fc800000000ff */
[----:B------:R-:W-:Y:S01]  /*55820*/  SHF.R.S32.HI R3, RZ, 0x8, R3 ;  /* 0x00000008ff037819 */ /* 0x000fe20000011403 */
[----:B------:R2:W-:Y:S01]  /*55830*/  @P3 STG.E.U8 desc[UR42][R8.64], R4 ;  /* 0x0000000408003986 */ /* 0x0005e2000c10112a */
[----:B----4-:R-:W-:-:S03]  /*55840*/  F2FP.SATFINITE.E4M3.F32.PACK_AB_MERGE_C R6, R7, R6, RZ ;  /* 0x000000060706723e */ /* 0x010fc600048070ff */
[----:B---3--:R3:W-:Y:S04]  /*55850*/  @P2 STG.E.U8 desc[UR42][R68.64], R3 ;  /* 0x0000000344002986 */ /* 0x0087e8000c10112a */
[----:B--2---:R-:W2:Y:S04]  /*55860*/  LDL.LU.64 R8, [R1+0xf60] ;  /* 0x000f600001087983 */ /* 0x004ea80000300a00 */
[----:B------:R-:W4:Y:S01]  /*55870*/  LDL.LU.64 R4, [R1+0xba8] ;  /* 0x000ba80001047983 */ /* 0x000f220000300a00 */
[----:B---3--:R-:W-:-:S03]  /*55880*/  PRMT R3, R6, 0x9910, RZ ;  /* 0x0000991006037816 */ /* 0x008fc600000000ff */
[----:B------:R-:W-:Y:S01]  /*55890*/  @P6 STG.E.U8 desc[UR42][R92.64], R6 ;  /* 0x000000065c006986 */ /* 0x000fe2000c10112a */
[----:B------:R-:W-:-:S03]  /*558a0*/  SHF.R.S32.HI R3, RZ, 0x8, R3 ;  /* 0x00000008ff037819 */ /* 0x000fc60000011403 */
[----:B------:R-:W3:Y:S04]  /*558b0*/  LDL.LU.64 R68, [R1+0xbb0] ;  /* 0x000bb00001447983 */ /* 0x000ee80000300a00 */
[----:B-----5:R5:W-:Y:S04]  /*558c0*/  @P5 STG.E.U8 desc[UR42][R10.64], R3 ;  /* 0x000000030a005986 */ /* 0x020be8000c10112a */
[----:B-----5:R-:W5:Y:S01]  /*558d0*/  LDL.LU.64 R10, [R1+0xf58] ;  /* 0x000f5800010a7983 */ /* 0x020f620000300a00 */
[----:B------:R-:W-:-:S05]  /*558e0*/  VIADD R2, R0, 0x1c4 ;  /* 0x000001c400027836 */ /* 0x000fca0000000000 */
[----:B------:R-:W-:Y:S01]  /*558f0*/  ISETP.LT.AND P4, PT, R2, UR7, !P0 ;  /* 0x0000000702007c0c */ /* 0x000fe2000c781270 */
[----:B------:R-:W1:Y:S01]  /*55900*/  LDCU UR7, c[0x0][0x39c] ;  /* 0x00007380ff0777ac */ /* 0x000e620008000800 */
[----:B------:R-:W-:-:S05]  /*55910*/  VIADD R2, R0, 0x1c5 ;  /* 0x000001c500027836 */ /* 0x000fca0000000000 */
[----:B0-----:R-:W-:Y:S01]  /*55920*/  ISETP.LT.AND P3, PT, R2, UR6, !P0 ;  /* 0x0000000602007c0c */ /* 0x001fe2000c761270 */
[----:B------:R-:W-:Y:S01]  /*55930*/  VIADD R2, R0, 0x1c6 ;  /* 0x000001c600027836 */ /* 0x000fe20000000000 */
[----:B------:R-:W0:Y:S04]  /*55940*/  LDCU UR6, c[0x0][0x39c] ;  /* 0x00007380ff0677ac */ /* 0x000e280008000800 */
[----:B-1----:R-:W-:Y:S01]  /*55950*/  ISETP.LT.AND P2, PT, R2, UR4, !P0 ;  /* 0x0000000402007c0c */ /* 0x002fe2000c741270 */
[----:B------:R-:W-:Y:S01]  /*55960*/  VIADD R2, R0, 0x1c7 ;  /* 0x000001c700027836 */ /* 0x000fe20000000000 */
[----:B------:R-:W1:Y:S04]  /*55970*/  LDCU UR4, c[0x0][0x39c] ;  /* 0x00007380ff0477ac */ /* 0x000e680008000800 */
[----:B------:R-:W-:Y:S01]  /*55980*/  ISETP.LT.AND P6, PT, R2, UR7, !P0 ;  /* 0x0000000702007c0c */ /* 0x000fe2000c7c1270 */
[----:B------:R-:W0:Y:S01]  /*55990*/  LDCU UR7, c[0x0][0x39c] ;  /* 0x00007380ff0777ac */ /* 0x000e220008000800 */
[----:B--2---:R-:W-:-:S04]  /*559a0*/  F2FP.SATFINITE.E4M3.F32.PACK_AB_MERGE_C R8, R9, R8, RZ ;  /* 0x000000080908723e */ /* 0x004fc800048070ff */
[----:B------:R-:W-:-:S04]  /*559b0*/  PRMT R3, R8, 0x9910, RZ ;  /* 0x0000991008037816 */ /* 0x000fc800000000ff */
[----:B------:R-:W-:Y:S01]  /*559c0*/  SHF.R.S32.HI R3, RZ, 0x8, R3 ;  /* 0x00000008ff037819 */ /* 0x000fe20000011403 */
[----:B------:R2:W-:Y:S04]  /*559d0*/  @P4 STG.E.U8 desc[UR42][R12.64], R8 ;  /* 0x000000080c004986 */ /* 0x0005e8000c10112a */
[----:B----4-:R4:W-:Y:S04]  /*559e0*/  @P3 STG.E.U8 desc[UR42][R4.64], R3 ;  /* 0x0000000304003986 */ /* 0x0109e8000c10112a */
[----:B--2---:R-:W2:Y:S04]  /*559f0*/  LDL.LU.64 R12, [R1+0xf50] ;  /* 0x000f5000010c7983 */ /* 0x004ea80000300a00 */
[----:B------:R-:W2:Y:S01]  /*55a00*/  LDL.LU.64 R92, [R1+0xbd0] ;  /* 0x000bd000015c7983 */ /* 0x000ea20000300a00 */
[----:B-----5:R-:W-:-:S03]  /*55a10*/  F2FP.SATFINITE.E4M3.F32.PACK_AB_MERGE_C R10, R11, R10, RZ ;  /* 0x0000000a0b0a723e */ /* 0x020fc600048070ff */
[----:B----4-:R-:W4:Y:S01]  /*55a20*/  LDL.LU.64 R4, [R1+0xbe0] ;  /* 0x000be00001047983 */ /* 0x010f220000300a00 */
[----:B------:R-:W-:-:S04]  /*55a30*/  PRMT R3, R10, 0x9910, RZ ;  /* 0x000099100a037816 */ /* 0x000fc800000000ff */
[----:B------:R-:W-:Y:S01]  /*55a40*/  SHF.R.S32.HI R3, RZ, 0x8, R3 ;  /* 0x00000008ff037819 */ /* 0x000fe20000011403 */
[----:B---3--:R-:W-:Y:S04]  /*55a50*/  @P2 STG.E.U8 desc[UR42][R68.64], R10 ;  /* 0x0000000a44002986 */ /* 0x008fe8000c10112a */
[----:B------:R3:W-:Y:S04]  /*55a60*/  @P6 STG.E.U8 desc[UR42][R14.64], R3 ;  /* 0x000000030e006986 */ /* 0x0007e8000c10112a */
[----:B---3--:R-:W3:Y:S01]  /*55a70*/  LDL.LU.64 R14, [R1+0xf48] ;  /* 0x000f4800010e7983 */ /* 0x008ee20000300a00 */
[----:B------:R-:W-:-:S05]  /*55a80*/  VIADD R2, R0, 0x1c8 ;  /* 0x000001c800027836 */ /* 0x000fca0000000000 */
[----:B0-----:R-:W-:Y:S01]  /*55a90*/  ISETP.LT.AND P5, PT, R2, UR6, !P0 ;  /* 0x0000000602007c0c */ /* 0x001fe2000c7a1270 */
[----:B------:R-:W0:Y:S01]  /*55aa0*/  LDCU UR6, c[0x0][0x39c] ;  /* 0x00007380ff0677ac */ /* 0x000e220008000800 */
[----:B------:R-:W-:-:S05]  /*55ab0*/  VIADD R2, R0, 0x1c9 ;  /* 0x000001c900027836 */ /* 0x000fca0000000000 */
[----:B-1----:R-:W-:Y:S01]  /*55ac0*/  ISETP.LT.AND P4, PT, R2, UR4, !P0 ;  /* 0x0000000402007c0c */ /* 0x002fe2000c781270 */
[----:B------:R-:W-:Y:S01]  /*55ad0*/  VIADD R2, R0, 0x1ca ;  /* 0x000001ca00027836 */ /* 0x000fe20000000000 */
[----:B------:R-:W1:Y:S04]  /*55ae0*/  LDCU UR4, c[0x0][0x39c] ;  /* 0x00007380ff0477ac */ /* 0x000e680008000800 */
[----:B------:R-:W-:Y:S01]  /*55af0*/  ISETP.LT.AND P3, PT, R2, UR7, !P0 ;  /* 0x0000000702007c0c */ /* 0x000fe2000c761270 */
[----:B------:R-:W-:Y:S01]  /*55b00*/  VIADD R2, R0, 0x1cb ;  /* 0x000001cb00027836 */ /* 0x000fe20000000000 */
[----:B------:R-:W5:Y:S04]  /*55b10*/  LDCU UR7, c[0x0][0x39c] ;  /* 0x00007380ff0777ac */ /* 0x000f680008000800 */
[----:B0-----:R-:W-:Y:S01]  /*55b20*/  ISETP.LT.AND P2, PT, R2, UR6, !P0 ;  /* 0x0000000602007c0c */ /* 0x001fe2000c741270 */
[----:B------:R-:W0:Y:S01]  /*55b30*/  LDCU UR6, c[0x0][0x39c] ;  /* 0x00007380ff0677ac */ /* 0x000e220008000800 */
[----:B--2---:R-:W-:-:S04]  /*55b40*/  F2FP.SATFINITE.E4M3.F32.PACK_AB_MERGE_C R12, R13, R12, RZ ;  /* 0x0000000c0d0c723e */ /* 0x004fc800048070ff */
[----:B------:R-:W-:-:S04]  /*55b50*/  PRMT R3, R12, 0x9910, RZ ;  /* 0x000099100c037816 */ /* 0x000fc800000000ff */
[----:B------:R-:W-:Y:S01]  /*55b60*/  SHF.R.S32.HI R3, RZ, 0x8, R3 ;  /* 0x00000008ff037819 */ /* 0x000fe20000011403 */
[----:B------:R2:W-:Y:S04]  /*55b70*/  @P5 STG.E.U8 desc[UR42][R16.64], R12 ;  /* 0x0000000c10005986 */ /* 0x0005e8000c10112a */
[----:B------:R0:W-:Y:S04]  /*55b80*/  @P4 STG.E.U8 desc[UR42][R92.64], R3 ;  /* 0x000000035c004986 */ /* 0x0001e8000c10112a */
[----:B--2---:R-:W2:Y:S04]  /*55b90*/  LDL.LU.64 R16, [R1+0xf40] ;  /* 0x000f400001107983 */ /* 0x004ea80000300a00 */
[----:B------:R-:W2:Y:S04]  /*55ba0*/  LDL.LU.64 R68, [R1+0xbf8] ;  /* 0x000bf80001447983 */ /* 0x000ea80000300a00 */
[----:B0-----:R-:W2:Y:S01]  /*55bb0*/  LDL.LU.64 R92, [R1+0xc08] ;  /* 0x000c0800015c7983 */ /* 0x001ea20000300a00 */
[----:B---3--:R-:W-:-:S04]  /*55bc0*/  F2FP.SATFINITE.E4M3.F32.PACK_AB_MERGE_C R14, R15, R14, RZ ;  /* 0x0000000e0f0e723e */ /* 0x008fc800048070ff */
[----:B------:R-:W-:-:S04]  /*55bd0*/  PRMT R3, R14, 0x9910, RZ ;  /* 0x000099100e037816 */ /* 0x000fc800000000ff */
[----:B------:R-:W-:Y:S01]  /*55be0*/  SHF.R.S32.HI R3, RZ, 0x8, R3 ;  /* 0x00000008ff037819 */ /* 0x000fe20000011403 */
[----:B----4-:R-:W-:Y:S04]  /*55bf0*/  @P3 STG.E.U8 desc[UR42][R4.64], R14 ;  /* 0x0000000e04003986 */ /* 0x010fe8000c10112a */
[----:B------:R0:W-:Y:S04]  /*55c00*/  @P2 STG.E.U8 desc[UR42][R18.64], R3 ;  /* 0x0000000312002986 */ /* 0x0001e8000c10112a */
[----:B0-----:R-:W3:Y:S01]  /*55c10*/  LDL.LU.64 R18, [R1+0xf38] ;  /* 0x000f380001127983 */ /* 0x001ee20000300a00 */
[----:B------:R-:W-:-:S05]  /*55c20*/  VIADD R2, R0, 0x1cc ;  /* 0x000001cc00027836 */ /* 0x000fca0000000000 */
[----:B-1----:R-:W-:Y:S01]  /*55c30*/  ISETP.LT.AND P6, PT, R2, UR4, !P0 ;  /* 0x0000000402007c0c */ /* 0x002fe2000c7c1270 */
[----:B------:R-:W0:Y:S01]  /*55c40*/  LDCU UR4, c[0x0][0x39c] ;  /* 0x00007380ff0477ac */ /* 0x000e220008000800 */
[----:B------:R-:W-:-:S05]  /*55c50*/  VIADD R2, R0, 0x1cd ;  /* 0x000001cd00027836 */ /* 0x000fca0000000000 */
[----:B-----5:R-:W-:Y:S01]  /*55c60*/  ISETP.LT.AND P5, PT, R2, UR7, !P0 ;  /* 0x0000000702007c0c */ /* 0x020fe2000c7a1270 */
[----:B------:R-:W-:Y:S01]  /*55c70*/  VIADD R2, R0, 0x1ce ;  /* 0x000001ce00027836 */ /* 0x000fe20000000000 */
[----:B------:R-:W1:Y:S04]  /*55c80*/  LDCU UR7, c[0x0][0x39c] ;  /* 0x00007380ff0777ac */ /* 0x000e680008000800 */
[----:B------:R-:W-:Y:S01]  /*55c90*/  ISETP.LT.AND P4, PT, R2, UR6, !P0 ;  /* 0x0000000602007c0c */ /* 0x000fe2000c781270 */
[----:B------:R-:W-:Y:S01]  /*55ca0*/  VIADD R2, R0, 0x1cf ;  /* 0x000001cf00027836 */ /* 0x000fe20000000000 */
[----:B------:R-:W4:Y:S04]  /*55cb0*/  LDCU UR6, c[0x0][0x39c] ;  /* 0x00007380ff0677ac */ /* 0x000f280008000800 */
        /* <DEDUP_REMOVED lines=9> */
[----:B-----5:R-:W5:Y:S01]  /*55d50*/  LDL.LU.64 R68, [R1+0xc30] ;  /* 0x000c300001447983 */ /* 0x020f620000300a00 */
[----:B---3--:R-:W-:-:S04]  /*55d60*/  F2FP.SATFINITE.E4M3.F32.PACK_AB_MERGE_C R18, R19, R18, RZ ;  /* 0x000000121312723e */ /* 0x008fc800048070ff */
[----:B------:R-:W-:-:S04]  /*55d70*/  PRMT R3, R18, 0x9910, RZ ;  /* 0x0000991012037816 */ /* 0x000fc800000000ff */
[----:B------:R-:W-:Y:S01]  /*55d80*/  SHF.R.S32.HI R3, RZ, 0x8, R3 ;  /* 0x00000008ff037819 */ /* 0x000fe20000011403 */
[----:B------:R-:W-:Y:S04]  /*55d90*/  @P4 STG.E.U8 desc[UR42][R92.64], R18 ;  /* 0x000000125c004986 */ /* 0x000fe8000c10112a */
[----:B------:R3:W-:Y:S04]  /*55da0*/  @P3 STG.E.U8 desc[UR42][R22.64], R3 ;  /* 0x0000000316003986 */ /* 0x0007e8000c10112a */
[----:B---3--:R-:W3:Y:S01]  /*55db0*/  LDL.LU.64 R22, [R1+0xf28] ;  /* 0x000f280001167983 */ /* 0x008ee20000300a00 */
[----:B------:R-:W-:-:S05]  /*55dc0*/  VIADD R2, R0, 0x1d0 ;  /* 0x000001d000027836 */ /* 0x000fca0000000000 */
[----:B-1----:R-:W-:Y:S01]  /*55dd0*/  ISETP.LT.AND P2, PT, R2, UR7, !P0 ;  /* 0x0000000702007c0c */ /* 0x002fe2000c741270 */
[----:B------:R-:W1:Y:S01]  /*55de0*/  LDCU UR7, c[0x0][0x39c] ;  /* 0x00007380ff0777ac */ /* 0x000e620008000800 */
[----:B------:R-:W-:-:S05]  /*55df0*/  VIADD R2, R0, 0x1d1 ;  /* 0x000001d100027836 */ /* 0x000fca0000000000 */
[----:B----4-:R-:W-:Y:S01]  /*55e00*/  ISETP.LT.AND P6, PT, R2, UR6, !P0 ;  /* 0x0000000602007c0c */ /* 0x010fe2000c7c1270 */
[----:B------:R-:W-:Y:S01]  /*55e10*/  VIADD R2, R0, 0x1d2 ;  /* 0x000001d200027836 */ /* 0x000fe20000000000 */
[----:B------:R-:W4:Y:S04]  /*55e20*/  LDCU UR6, c[0x0][0x39c] ;  /* 0x00007380ff0677ac */ /* 0x000f280008000800 */
        /* <DEDUP_REMOVED lines=16> */
[----:B-----5:R-:W-:Y:S04]  /*55f30*/  @P5 STG.E.U8 desc[UR42][R68.64], R22 ;  /* 0x0000001644005986 */ /* 0x020fe8000c10112a */
[----:B------:R0:W-:Y:S04]  /*55f40*/  @P4 STG.E.U8 desc[UR42][R26.64], R3 ;  /* 0x000000031a004986 */ /* 0x0001e8000c10112a */
[----:B0-----:R-:W3:Y:S01]  /*55f50*/  LDL.LU.64 R26, [R1+0xf18] ;  /* 0x000f1800011a7983 */ /* 0x001ee20000300a00 */
[----:B------:R-:W-:-:S05]  /*55f60*/  VIADD R2, R0, 0x1d4 ;  /* 0x000001d400027836 */ /* 0x000fca0000000000 */
[----:B----4-:R-:W-:Y:S01]  /*55f70*/  ISETP.LT.AND P3, PT, R2, UR6, !P0 ;  /* 0x0000000602007c0c */ /* 0x010fe2000c761270 */
[----:B------:R-:W0:Y:S01]  /*55f80*/  LDCU UR6, c[0x0][0x39c] ;  /* 0x00007380ff0677ac */ /* 0x000e220008000800 */
[----:B------:R-:W-:-:S05]  /*55f90*/  VIADD R2, R0, 0x1d5 ;  /* 0x000001d500027836 */ /* 0x000fca0000000000 */
        /* <DEDUP_REMOVED lines=23> */
[----:B----4-:R-:W-:Y:S01]  /*56110*/  ISETP.LT.AND P4, PT, R2, UR4, !P0 ;  /* 0x0000000402007c0c */ /* 0x010fe2000c781270 */
[----:B------:R-:W4:Y:S01]  /*56120*/  LDCU UR4, c[0x0][0x39c] ;  /* 0x00007380ff0477ac */ /* 0x000f220008000800 */
[----:B------:R-:W-:-:S05]  /*56130*/  VIADD R2, R0, 0x1d9 ;  /* 0x000001d900027836 */ /* 0x000fca0000000000 */
[----:B-1----:R-:W-:Y:S01]  /*56140*/  ISETP.LT.AND P3, PT, R2, UR7, !P0 ;  /* 0x0000000702007c0c */ /* 0x002fe2000c761270 */
[----:B------:R-:W-:Y:S01]  /*56150*/  VIADD R2, R0, 0x1da ;  /* 0x000001da00027836 */ /* 0x000fe20000000000 */
[----:B------:R-:W1:Y:S04]  /*56160*/  LDCU UR7, c[0x0][0x39c] ;  /* 0x00007380ff0777ac */ /* 0x000e680008000800 */
[----:B0-----:R-:W-:Y:S01]  /*56170*/  ISETP.LT.AND P2, PT, R2, UR6, !P0 ;  /* 0x0000000602007c0c */ /* 0x001fe2000c741270 */
[----:B------:R-:W-:Y:S01]  /*56180*/  VIADD R2, R0, 0x1db ;  /* 0x000001db00027836 */ /* 0x000fe20000000000 */
[----:B------:R-:W0:Y:S04]  /*56190*/  LDCU UR6, c[0x0][0x39c] ;  /* 0x00007380ff0677ac */ /* 0x000e280008000800 */
[----:B----4-:R-:W-:Y:S01]  /*561a0*/  ISETP.LT.AND P6, PT, R2, UR4, !P0 ;  /* 0x0000000402007c0c */ /* 0x010fe2000c7c1270 */
[----:B------:R-:W4:Y:S01]  /*561b0*/  LDCU UR4, c[0x0][0x39c] ;  /* 0x00007380ff0477ac */ /* 0x000f220008000800 */
        /* <DEDUP_REMOVED lines=15> */
[----:B-1----:R-:W-:Y:S01]  /*562b0*/  ISETP.LT.AND P5, PT, R2, UR7, !P0 ;  /* 0x0000000702007c0c */ /* 0x002fe2000c7a1270 */
[----:B------:R-:W0:Y:S01]  /*562c0*/  LDCU UR7, c[0x0][0x39c] ;  /* 0x00007380ff0777ac */ /* 0x000e220008000800 */
[----:B------:R-:W-:-:S05]  /*562d0*/  VIADD R2, R0, 0x1dd ;  /* 0x000001dd00027836 */ /* 0x000fca0000000000 */
[----:B------:R-:W-:Y:S01]  /*562e0*/  ISETP.LT.AND P4, PT, R2, UR6, !P0 ;  /* 0x0000000602007c0c */ /* 0x000fe2000c781270 */
[----:B------:R-:W-:Y:S01]  /*562f0*/  VIADD R2, R0, 0x1de ;  /* 0x000001de00027836 */ /* 0x000fe20000000000 */
[----:B------:R-:W1:Y:S04]  /*56300*/  LDCU UR6, c[0x0][0x39c] ;  /* 0x00007380ff0677ac */ /* 0x000e680008000800 */
[----:B----4-:R-:W-:Y:S01]  /*56310*/  ISETP.LT.AND P3, PT, R2, UR4, !P0 ;  /* 0x0000000402007c0c */ /* 0x010fe2000c761270 */
        /* <DEDUP_REMOVED lines=11> */
[----:B------:R-:W2:Y:S01]  /*563d0*/  LDL.LU.64 R6, [R1+0xcb0] ;  /* 0x000cb00001067983 */ /* 0x000ea20000300a00 */
[----:B---3--:R-:W-:-:S04]  /*563e0*/  F2FP.SATFINITE.E4M3.F32.PACK_AB_MERGE_C R34, R35, R34, RZ ;  /* 0x000000222322723e */ /* 0x008fc800048070ff */
[----:B-----5:R-:W-:-:S04]  /*563f0*/  PRMT R3, R34, 0x9910, RZ ;  /* 0x0000991022037816 */ /* 0x020fc800000000ff */
        /* <DEDUP_REMOVED lines=9> */
[----:B------:R-:W4:Y:S01]  /*56490*/  LDCU UR4, c[0x0][0x39c] ;  /* 0x00007380ff0477ac */ /* 0x000f220008000800 */
[----:B------:R-:W-:-:S05]  /*564a0*/  VIADD R2, R0, 0x1e2 ;  /* 0x000001e200027836 */ /* 0x000fca0000000000 */
[----:B0-----:R-:W-:Y:S01]  /*564b0*/  ISETP.LT.AND P4, PT, R2, UR7, !P0 ;  /* 0x0000000702007c0c */ /* 0x001fe2000c781270 */
[----:B------:R-:W0:Y:S01]  /*564c0*/  LDCU UR7, c[0x0][0x39c] ;  /* 0x00007380ff0777ac */ /* 0x000e220008000800 */
[----:B------:R-:W-:-:S05]  /*564d0*/  VIADD R2, R0, 0x1e3 ;  /* 0x000001e300027836 */ /* 0x000fca0000000000 */
[----:B-1----:R-:W-:Y:S01]  /*564e0*/  ISETP.LT.AND P3, PT, R2, UR6, !P0 ;  /* 0x0000000602007c0c */ /* 0x002fe2000c761270 */
[----:B------:R-:W1:Y:S01]  /*564f0*/  LDCU UR6, c[0x0][0x39c] ;  /* 0x00007380ff0677ac */ /* 0x000e620008000800 */
[----:B------:R-:W-:-:S05]  /*56500*/  VIADD R2, R0, 0x1e4 ;  /* 0x000001e400027836 */ /* 0x000fca0000000000 */
[----:B----4-:R-:W-:Y:S01]  /*56510*/  ISETP.LT.AND P2, PT, R2, UR4, !P0 ;  /* 0x0000000402007c0c */ /* 0x010fe2000c741270 */
[----:B------:R-:W-:Y:S01]  /*56520*/  VIADD R2, R0, 0x1e5 ;  /* 0x000001e500027836 */ /* 0x000fe20000000000 */
[----:B------:R-:W4:Y:S01]  /*56530*/  LDCU UR4, c[0x0][0x39c] ;  /* 0x00007380ff0477ac */ /* 0x000f220008000800 */
[----:B--2---:R-:W-:-:S04]  /*56540*/  F2FP.SATFINITE.E4M3.F32.PACK_AB_MERGE_C R36, R37, R36, RZ ;  /* 0x000000242524723e */ /* 0x004fc800048070ff */
[----:B------:R-:W-:Y:S01]  /*56550*/  PRMT R3, R36, 0x9910, RZ ;  /* 0x0000991024037816 */ /* 0x000fe200000000ff */
[----:B------:R2:W-:Y:S01]  /*56560*/  @P6 STG.E.U8 desc[UR42][R40.64], R36 ;  /* 0x0000002428006986 */ /* 0x0005e2000c10112a */
[----:B0-----:R-:W-:Y:S01]  /*56570*/  ISETP.LT.AND P6, PT, R2, UR7, !P0 ;  /* 0x0000000702007c0c */ /* 0x001fe2000c7c1270 */
[----:B------:R-:W-:Y:S01]  /*56580*/  VIADD R2, R0, 0x1e6 ;  /* 0x000001e600027836 */ /* 0x000fe20000000000 */
[----:B------:R-:W-:Y:S01]  /*56590*/  SHF.R.S32.HI R3, RZ, 0x8, R3 ;  /* 0x00000008ff037819 */ /* 0x000fe20000011403 */
[----:B------:R-:W0:Y:S04]  /*565a0*/  LDCU UR7, c[0x0][0x39c] ;  /* 0x00007380ff0777ac */ /* 0x000e280008000800 */
[----:B------:R5:W-:Y:S01]  /*565b0*/  @P5 STG.E.U8 desc[UR42][R92.64], R3 ;  /* 0x000000035c005986 */ /* 0x000be2000c10112a */
[----:B-1----:R-:W-:Y:S01]  /*565c0*/  ISETP.LT.AND P5, PT, R2, UR6, !P0 ;  /* 0x0000000602007c0c */ /* 0x002fe2000c7a1270 */
[----:B------:R-:W-:Y:S01]  /*565d0*/  VIADD R4, R0, 0x1e7 ;  /* 0x000001e700047836 */ /* 0x000fe20000000000 */
[----:B------:R-:W1:Y:S01]  /*565e0*/  LDCU UR6, c[0x0][0x39c] ;  /* 0x00007380ff0677ac */ /* 0x000e620008000800 */
[----:B--2---:R-:W2:Y:S04]  /*565f0*/  LDL.LU.64 R40, [R1+0xee0] ;  /* 0x000ee00001287983 */ /* 0x004ea80000300a00 */
[----:B------:R-:W2:Y:S04]  /*56600*/  LDL.LU.64 R68, [R1+0xc48] ;  /* 0x000c480001447983 */ /* 0x000ea80000300a00 */
[----:B-----5:R-:W5:Y:S01]  /*56610*/  LDL.LU.64 R92, [R1+0xc20] ;  /* 0x000c2000015c7983 */ /* 0x020f620000300a00 */
[----:B---3--:R-:W-:-:S04]  /*56620*/  F2FP.SATFINITE.E4M3.F32.PACK_AB_MERGE_C R38, R39, R38, RZ ;  /* 0x000000262726723e */ /* 0x008fc800048070ff */
[----:B------:R-:W-:-:S05]  /*56630*/  PRMT R5, R38, 0x9910, RZ ;  /* 0x0000991026057816 */ /* 0x000fca00000000ff */
[----:B------:R-:W-:Y:S01]  /*56640*/  IMAD.MOV.U32 R2, RZ, RZ, R5 ;  /* 0x000000ffff027224 */ /* 0x000fe200078e0005 */
[----:B------:R-:W-:Y:S04]  /*56650*/  @P4 STG.E.U8 desc[UR42][R6.64], R38 ;  /* 0x0000002606004986 */ /* 0x000fe8000c10112a */
[----:B------:R-:W-:-:S05]  /*56660*/  SHF.R.S32.HI R2, RZ, 0x8, R2 ;  /* 0x00000008ff027819 */ /* 0x000fca0000011402 */
[----:B------:R3:W-:Y:S04]  /*56670*/  @P3 STG.E.U8 desc[UR42][R42.64], R2 ;  /* 0x000000022a003986 */ /* 0x0007e8000c10112a */
[----:B---3--:R-:W3:Y:S01]  /*56680*/  LDL.LU.64 R42, [R1+0xed8] ;  /* 0x000ed800012a7983 */ /* 0x008ee20000300a00 */
[----:B----4-:R-:W-:Y:S01]  /*56690*/  ISETP.LT.AND P4, PT, R4, UR4, !P0 ;  /* 0x0000000404007c0c */ /* 0x010fe2000c781270 */
[----:B------:R-:W4:Y:S01]  /*566a0*/  LDCU UR4, c[0x0][0x39c] ;  /* 0x00007380ff0477ac */ /* 0x000f220008000800 */
[----:B------:R-:W-:-:S05]  /*566b0*/  VIADD R3, R0, 0x1e8 ;  /* 0x000001e800037836 */ /* 0x000fca0000000000 */
[----:B0-----:R-:W-:Y:S01]  /*566c0*/  ISETP.LT.AND P3, PT, R3, UR7, !P0 ;  /* 0x0000000703007c0c */ /* 0x001fe2000c761270 */
[----:B------:R-:W-:Y:S01]  /*566d0*/  VIADD R2, R0, 0x1ea ;  /* 0x000001ea00027836 */ /* 0x000fe20000000000 */
[----:B------:R-:W0:Y:S01]  /*566e0*/  LDCU UR7, c[0x0][0x39c] ;  /* 0x00007380ff0777ac */ /* 0x000e220008000800 */
[----:B--2---:R-:W-:-:S04]  /*566f0*/  F2FP.SATFINITE.E4M3.F32.PACK_AB_MERGE_C R40, R41, R40, RZ ;  /* 0x000000282928723e */ /* 0x004fc800048070ff */
[----:B------:R-:W-:-:S05]  /*56700*/  PRMT R5, R40, 0x9910, RZ ;  /* 0x0000991028057816 */ /* 0x000fca00000000ff */
[----:B------:R-:W-:Y:S01]  /*56710*/  IMAD.MOV.U32 R3, RZ, RZ, R5 ;  /* 0x000000ffff037224 */ /* 0x000fe200078e0005 */
[----:B------:R2:W-:Y:S04]  /*56720*/  @P2 STG.E.U8 desc[UR42][R44.64], R40 ;  /* 0x000000282c002986 */ /* 0x0005e8000c10112a */
[----:B------:R-:W-:-:S05]  /*56730*/  SHF.R.S32.HI R3, RZ, 0x8, R3 ;  /* 0x00000008ff037819 */ /* 0x000fca0000011403 */
[----:B------:R0:W-:Y:S01]  /*56740*/  @P6 STG.E.U8 desc[UR42][R68.64], R3 ;  /* 0x0000000344006986 */ /* 0x0001e2000c10112a */
[----:B----4-:R-:W-:Y:S02]  /*56750*/  ISETP.LT.AND P6, PT, R2, UR4, !P0 ;  /* 0x0000000402007c0c */ /* 0x010fe4000c7c1270 */
[----:B---3--:R-:W-:Y:S01]  /*56760*/  F2FP.SATFINITE.E4M3.F32.PACK_AB_MERGE_C R42, R43, R42, RZ ;  /* 0x0000002a2b2a723e */ /* 0x008fe200048070ff */
[----:B--2---:R-:W2:Y:S01]  /*56770*/  LDL.LU.64 R44, [R1+0xed0] ;  /* 0x000ed000012c7983 */ /* 0x004ea20000300a00 */
[----:B------:R-:W-:Y:S01]  /*56780*/  VIADD R4, R0, 0x1e9 ;  /* 0x000001e900047836 */ /* 0x000fe20000000000 */
[----:B------:R-:W3:Y:S01]  /*56790*/  LDCU UR4, c[0x0][0x39c] ;  /* 0x00007380ff0477ac */ /* 0x000ee20008000800 */
[----:B------:R-:W-:Y:S01]  /*567a0*/  PRMT R5, R42, 0x9910, RZ ;  /* 0x000099102a057816 */ /* 0x000fe200000000ff */
[----:B------:R-:W4:Y:S04]  /*567b0*/  LDL.LU.64 R6, [R1+0xbb8] ;  /* 0x000bb80001067983 */ /* 0x000f280000300a00 */
[----:B------:R-:W-:Y:S01]  /*567c0*/  IMAD.MOV.U32 R2, RZ, RZ, R5 ;  /* 0x000000ffff027224 */ /* 0x000fe200078e0005 */
[----:B-----5:R-:W-:Y:S04]  /*567d0*/  @P5 STG.E.U8 desc[UR42][R92.64], R42 ;  /* 0x0000002a5c005986 */ /* 0x020fe8000c10112a */
[----:B------:R-:W-:Y:S01]  /*567e0*/  SHF.R.S32.HI R2, RZ, 0x8, R2 ;  /* 0x00000008ff027819 */ /* 0x000fe20000011402 */
[----:B0-----:R-:W5:Y:S04]  /*567f0*/  LDL.LU.64 R68, [R1+0xb68] ;  /* 0x000b680001447983 */ /* 0x001f680000300a00 */
[----:B------:R0:W-:Y:S04]  /*56800*/  @P4 STG.E.U8 desc[UR42][R46.64], R2 ;  /* 0x000000022e004986 */ /* 0x0001e8000c10112a */
[----:B0-----:R-:W3:Y:S01]  /*56810*/  LDL.LU.64 R46, [R1+0xec8] ;  /* 0x000ec800012e7983 */ /* 0x001ee20000300a00 */
[----:B-1----:R-:W-:Y:S01]  /*56820*/  ISETP.LT.AND P2, PT, R4, UR6, !P0 ;  /* 0x0000000604007c0c */ /* 0x002fe2000c741270 */
[----:B------:R-:W0:Y:S01]  /*56830*/  LDCU UR6, c[0x0][0x39c] ;  /* 0x00007380ff0677ac */ /* 0x000e220008000800 */
[----:B------:R-:W-:Y:S01]  /*56840*/  VIADD R3, R0, 0x1ec ;  /* 0x000001ec00037836 */ /* 0x000fe20000000000 */
[----:B------:R-:W4:Y:S04]  /*56850*/  LDL.LU.64 R92, [R1+0xab0] ;  /* 0x000ab000015c7983 */ /* 0x000f280000300a00 */
[----:B0-----:R-:W-:-:S02]  /*56860*/  ISETP.LT.AND P4, PT, R3, UR6, !P0 ;  /* 0x0000000603007c0c */ /* 0x001fc4000c781270 */
[----:B--2---:R-:W-:Y:S02]  /*56870*/  F2FP.SATFINITE.E4M3.F32.PACK_AB_MERGE_C R44, R45, R44, RZ ;  /* 0x0000002c2d2c723e */ /* 0x004fe400048070ff */
[----:B---3--:R-:W-:-:S03]  /*56880*/  F2FP.SATFINITE.E4M3.F32.PACK_AB_MERGE_C R46, R47, R46, RZ ;  /* 0x0000002e2f2e723e */ /* 0x008fc600048070ff */
[----:B------:R0:W-:Y:S01]  /*56890*/  @P3 STG.E.U8 desc[UR42][R48.64], R44 ;  /* 0x0000002c30003986 */ /* 0x0001e2000c10112a */
[----:B------:R-:W-:Y:S01]  /*568a0*/  PRMT R5, R44, 0x9910, RZ ;  /* 0x000099102c057816 */ /* 0x000fe200000000ff */
[----:B------:R-:W-:Y:S01]  /*568b0*/  VIADD R4, R0, 0x1eb ;  /* 0x000001eb00047836 */ /* 0x000fe20000000000 */
[----:B------:R-:W1:Y:S03]  /*568c0*/  LDCU UR6, c[0x0][0x39c] ;  /* 0x00007380ff0677ac */ /* 0x000e660008000800 */
[----:B------:R-:W-:Y:S01]  /*568d0*/  IMAD.MOV.U32 R3, RZ, RZ, R5 ;  /* 0x000000ffff037224 */ /* 0x000fe200078e0005 */
[----:B0-----:R-:W2:Y:S04]  /*568e0*/  LDL.LU.64 R48, [R1+0xec0] ;  /* 0x000ec00001307983 */ /* 0x001ea80000300a00 */
[----:B------:R-:W-:-:S05]  /*568f0*/  SHF.R.S32.HI R3, RZ, 0x8, R3 ;  /* 0x00000008ff037819 */ /* 0x000fca0000011403 */
[----:B----4-:R-:W-:Y:S04]  /*56900*/  @P2 STG.E.U8 desc[UR42][R6.64], R3 ;  /* 0x0000000306002986 */ /* 0x010fe8000c10112a */
[----:B------:R0:W-:Y:S04]  /*56910*/  @P6 STG.E.U8 desc[UR42][R50.64], R46 ;  /* 0x0000002e32006986 */ /* 0x0001e8000c10112a */
[----:B0-----:R-:W3:Y:S01]  /*56920*/  LDL.LU.64 R50, [R1+0xeb8] ;  /* 0x000eb80001327983 */ /* 0x001ee20000300a00 */
[----:B------:R-:W-:Y:S01]  /*56930*/  ISETP.LT.AND P5, PT, R4, UR7, !P0 ;  /* 0x0000000704007c0c */ /* 0x000fe2000c7a1270 */
[----:B------:R-:W0:Y:S01]  /*56940*/  LDCU UR7, c[0x0][0x39c] ;  /* 0x00007380ff0777ac */ /* 0x000e220008000800 */
[----:B------:R-:W-:Y:S01]  /*56950*/  VIADD R4, R0, 0x1ed ;  /* 0x000001ed00047836 */ /* 0x000fe20000000000 */
[----:B------:R-:W-:Y:S01]  /*56960*/  PRMT R5, R46, 0x9910, RZ ;  /* 0x000099102e057816 */ /* 0x000fe200000000ff */
[----:B------:R-:W-:-:S03]  /*56970*/  VIADD R2, R0, 0x1ee ;  /* 0x000001ee00027836 */ /* 0x000fc60000000000 */
[----:B------:R-:W-:Y:S01]  /*56980*/  ISETP.LT.AND P3, PT, R4, UR4, !P0 ;  /* 0x0000000404007c0c */ /* 0x000fe2000c761270 */
[----:B------:R-:W4:Y:S01]  /*56990*/  LDCU UR4, c[0x0][0x39c] ;  /* 0x00007380ff0477ac */ /* 0x000f220008000800 */
[C---:B------:R-:W-:Y:S02]  /*569a0*/  VIADD R4, R0.reuse, 0x1ef ;  /* 0x000001ef00047836 */ /* 0x040fe40000000000 */
[----:B------:R-:W-:Y:S01]  /*569b0*/  VIADD R3, R0, 0x1f0 ;  /* 0x000001f000037836 */ /* 0x000fe20000000000 */
[----:B0-----:R-:W-:Y:S01]  /*569c0*/  ISETP.LT.AND P2, PT, R2, UR7, !P0 ;  /* 0x0000000702007c0c */ /* 0x001fe2000c741270 */
[----:B------:R-:W-:Y:S01]  /*569d0*/  IMAD.MOV.U32 R2, RZ, RZ, R5 ;  /* 0x000000ffff027224 */ /* 0x000fe200078e0005 */
[----:B-1----:R-:W-:Y:S01]  /*569e0*/  ISETP.LT.AND P6, PT, R4, UR6, !P0 ;  /* 0x0000000604007c0c */ /* 0x002fe2000c7c1270 */
[----:B------:R-:W0:Y:S03]  /*569f0*/  LDCU UR6, c[0x0][0x39c] ;  /* 0x00007380ff0677ac */ /* 0x000e260008000800 */
[----:B------:R-:W-:Y:S01]  /*56a00*/  SHF.R.S32.HI R2, RZ, 0x8, R2 ;  /* 0x00000008ff027819 */ /* 0x000fe20000011402 */
[----:B------:R-:W1:Y:S04]  /*56a10*/  LDCU UR7, c[0x0][0x39c] ;  /* 0x00007380ff0777ac */ /* 0x000e680008000800 */
[----:B-----5:R5:W-:Y:S01]  /*56a20*/  @P5 STG.E.U8 desc[UR42][R68.64], R2 ;  /* 0x0000000244005986 */ /* 0x020be2000c10112a */
[----:B----4-:R-:W-:Y:S01]  /*56a30*/  ISETP.LT.AND P5, PT, R3, UR4, !P0 ;  /* 0x0000000403007c0c */ /* 0x010fe2000c7a1270 */
[----:B------:R-:W4:Y:S01]  /*56a40*/  LDCU UR4, c[0x0][0x39c] ;  /* 0x00007380ff0477ac */ /* 0x000f220008000800 */
[----:B-----5:R-:W-:Y:S01]  /*56a50*/  VIADD R2, R0, 0x1f2 ;  /* 0x000001f200027836 */ /* 0x020fe20000000000 */
[----:B--2---:R-:W-:-:S04]  /*56a60*/  F2FP.SATFINITE.E4M3.F32.PACK_AB_MERGE_C R48, R49, R48, RZ ;  /* 0x000000303130723e */ /* 0x004fc800048070ff */
[----:B------:R-:W-:Y:S01]  /*56a70*/  PRMT R5, R48, 0x9910, RZ ;  /* 0x0000991030057816 */ /* 0x000fe200000000ff */
[----:B------:R2:W-:Y:S04]  /*56a80*/  @P4 STG.E.U8 desc[UR42][R52.64], R48 ;  /* 0x0000003034004986 */ /* 0x0005e8000c10112a */
[----:B------:R-:W-:Y:S01]  /*56a90*/  IMAD.MOV.U32 R3, RZ, RZ, R5 ;  /* 0x000000ffff037224 */ /* 0x000fe200078e0005 */
[----:B--2---:R-:W2:Y:S04]  /*56aa0*/  LDL.LU.64 R52, [R1+0xeb0] ;  /* 0x000eb00001347983 */ /* 0x004ea80000300a00 */
[----:B------:R-:W-:-:S02]  /*56ab0*/  SHF.R.S32.HI R3, RZ, 0x8, R3 ;  /* 0x00000008ff037819 */ /* 0x000fc40000011403 */
[----:B---3--:R-:W-:-:S03]  /*56ac0*/  F2FP.SATFINITE.E4M3.F32.PACK_AB_MERGE_C R50, R51, R50, RZ ;  /* 0x000000323332723e */ /* 0x008fc600048070ff */
[----:B------:R-:W-:Y:S01]  /*56ad0*/  @P3 STG.E.U8 desc[UR42][R92.64], R3 ;  /* 0x000000035c003986 */ /* 0x000fe2000c10112a */
[----:B------:R-:W-:-:S03]  /*56ae0*/  PRMT R5, R50, 0x9910, RZ ;  /* 0x0000991032057816 */ /* 0x000fc600000000ff */
[----:B------:R3:W-:Y:S01]  /*56af0*/  @P2 STG.E.U8 desc[UR42][R54.64], R50 ;  /* 0x0000003236002986 */ /* 0x0007e2000c10112a */
[----:B0-----:R-:W-:Y:S01]  /*56b00*/  ISETP.LT.AND P3, PT, R2, UR6, !P0 ;  /* 0x0000000602007c0c */ /* 0x001fe2000c761270 */
[----:B------:R-:W-:Y:S01]  /*56b10*/  VIADD R4, R0, 0x1f1 ;  /* 0x000001f100047836 */ /* 0x000fe20000000000 */
[----:B------:R-:W0:Y:S01]  /*56b20*/  LDCU UR6, c[0x0][0x39c] ;  /* 0x00007380ff0677ac */ /* 0x000e220008000800 */
[----:B------:R-:W-:Y:S01]  /*56b30*/  IMAD.MOV.U32 R2, RZ, RZ, R5 ;  /* 0x000000ffff027224 */ /* 0x000fe200078e0005 */
[----:B---3--:R-:W3:Y:S04]  /*56b40*/  LDL.LU.64 R54, [R1+0xea8] ;  /* 0x000ea80001367983 */ /* 0x008ee80000300a00 */
[----:B------:R-:W-:-:S05]  /*56b50*/  SHF.R.S32.HI R2, RZ, 0x8, R2 ;  /* 0x00000008ff027819 */ /* 0x000fca0000011402 */
[----:B------:R5:W-:Y:S04]  /*56b60*/  @P6 STG.E.U8 desc[UR42][R56.64], R2 ;  /* 0x0000000238006986 */ /* 0x000be8000c10112a */
[----:B-----5:R-:W5:Y:S01]  /*56b70*/  LDL.LU.64 R56, [R1+0xea0] ;  /* 0x000ea00001387983 */ /* 0x020f620000300a00 */
[----:B-1----:R-:W-:Y:S01]  /*56b80*/  ISETP.LT.AND P4, PT, R4, UR7, !P0 ;  /* 0x0000000704007c0c */ /* 0x002fe2000c781270 */
[----:B------:R-:W1:Y:S01]  /*56b90*/  LDCU UR7, c[0x0][0x39c] ;  /* 0x00007380ff0777ac */ /* 0x000e620008000800 */
[C---:B------:R-:W-:Y:S02]  /*56ba0*/  VIADD R4, R0.reuse, 0x1f3 ;  /* 0x000001f300047836 */ /* 0x040fe40000000000 */
[----:B------:R-:W-:-:S03]  /*56bb0*/  VIADD R3, R0, 0x1f4 ;  /* 0x000001f400037836 */ /* 0x000fc60000000000 */
[----:B----4-:R-:W-:Y:S01]  /*56bc0*/  ISETP.LT.AND P2, PT, R4, UR4, !P0 ;  /* 0x0000000404007c0c */ /* 0x010fe2000c741270 */
[----:B------:R-:W4:Y:S01]  /*56bd0*/  LDCU UR4, c[0x0][0x39c] ;  /* 0x00007380ff0477ac */ /* 0x000f220008000800 */
[----:B------:R-:W-:Y:S01]  /*56be0*/  VIADD R2, R0, 0x1f6 ;  /* 0x000001f600027836 */ /* 0x000fe20000000000 */
[----:B-1----:R-:W-:Y:S01]  /*56bf0*/  ISETP.LT.AND P6, PT, R3, UR7, !P0 ;  /* 0x0000000703007c0c */ /* 0x002fe2000c7c1270 */
[----:B------:R-:W1:Y:S01]  /*56c00*/  LDCU UR7, c[0x0][0x39c] ;  /* 0x00007380ff0777ac */ /* 0x000e620008000800 */
[----:B--2---:R-:W-:-:S04]  /*56c10*/  F2FP.SATFINITE.E4M3.F32.PACK_AB_MERGE_C R52, R53, R52, RZ ;  /* 0x000000343534723e */ /* 0x004fc800048070ff */
[----:B------:R-:W-:Y:S01]  /*56c20*/  PRMT R5, R52, 0x9910, RZ ;  /* 0x0000991034057816 */ /* 0x000fe200000000ff */
[----:B------:R2:W-:Y:S04]  /*56c30*/  @P5 STG.E.U8 desc[UR42][R58.64], R52 ;  /* 0x000000343a005986 */ /* 0x0005e8000c10112a */
[----:B------:R-:W-:Y:S01]  /*56c40*/  IMAD.MOV.U32 R3, RZ, RZ, R5 ;  /* 0x000000ffff037224 */ /* 0x000fe200078e0005 */
[----:B--2---:R-:W2:Y:S04]  /*56c50*/  LDL.LU.64 R58, [R1+0xe98] ;  /* 0x000e9800013a7983 */ /* 0x004ea80000300a00 */
[----:B------:R-:W-:-:S02]  /*56c60*/  SHF.R.S32.HI R3, RZ, 0x8, R3 ;  /* 0x00000008ff037819 */ /* 0x000fc40000011403 */
[----:B---3--:R-:W-:-:S03]  /*56c70*/  F2FP.SATFINITE.E4M3.F32.PACK_AB_MERGE_C R54, R55, R54, RZ ;  /* 0x000000363736723e */ /* 0x008fc600048070ff */
[----:B------:R3:W-:Y:S01]  /*56c80*/  @P4 STG.E.U8 desc[UR42][R60.64], R3 ;  /* 0x000000033c004986 */ /* 0x0007e2000c10112a */
[----:B------:R-:W-:Y:S02]  /*56c90*/  PRMT R5, R54, 0x9910, RZ ;  /* 0x0000991036057816 */ /* 0x000fe400000000ff */
[----:B----4-:R-:W-:Y:S01]  /*56ca0*/  ISETP.LT.AND P4, PT, R2, UR4, !P0 ;  /* 0x0000000402007c0c */ /* 0x010fe2000c781270 */
[----:B------:R4:W-:Y:S01]  /*56cb0*/  @P3 STG.E.U8 desc[UR42][R62.64], R54 ;  /* 0x000000363e003986 */ /* 0x0009e2000c10112a */
[----:B-----5:R-:W-:-:S03]  /*56cc0*/  F2FP.SATFINITE.E4M3.F32.PACK_AB_MERGE_C R56, R57, R56, RZ ;  /* 0x000000383938723e */ /* 0x020fc600048070ff */
[----:B---3--:R-:W3:Y:S01]  /*56cd0*/  LDL.LU.64 R60, [R1+0xe90] ;  /* 0x000e9000013c7983 */ /* 0x008ee20000300a00 */
[----:B------:R-:W-:Y:S01]  /*56ce0*/  IMAD.MOV.U32 R2, RZ, RZ, R5 ;  /* 0x000000ffff027224 */ /* 0x000fe200078e0005 */
[----:B------:R-:W5:Y:S02]  /*56cf0*/  LDCU UR4, c[0x0][0x39c] ;  /* 0x00007380ff0477ac */ /* 0x000f640008000800 */
[----:B----4-:R-:W4:Y:S02]  /*56d00*/  LDL.LU.64 R62, [R1+0xe88] ;  /* 0x000e8800013e7983 */ /* 0x010f240000300a00 */
[----:B------:R-:W-:-:S05]  /*56d10*/  SHF.R.S32.HI R2, RZ, 0x8, R2 ;  /* 0x00000008ff027819 */ /* 0x000fca0000011402 */
[----:B------:R0:W-:Y:S04]  /*56d20*/  @P2 STG.E.U8 desc[UR42][R64.64], R2 ;  /* 0x0000000240002986 */ /* 0x0001e8000c10112a */
[----:B------:R1:W-:Y:S04]  /*56d30*/  @P6 STG.E.U8 desc[UR42][R66.64], R56 ;  /* 0x0000003842006986 */ /* 0x0003e8000c10112a */
[----:B0-----:R-:W4:Y:S04]  /*56d40*/  LDL.LU.64 R64, [R1+0xe80] ;  /* 0x000e800001407983 */ /* 0x001f280000300a00 */
[----:B-1----:R-:W4:Y:S01]  /*56d50*/  LDL.LU.64 R66, [R1+0xe78] ;  /* 0x000e780001427983 */ /* 0x002f220000300a00 */
[----:B------:R-:W-:-:S05]  /*56d60*/  VIADD R4, R0, 0x1f5 ;  /* 0x000001f500047836 */ /* 0x000fca0000000000 */
[----:B------:R-:W-:Y:S01]  /*56d70*/  ISETP.LT.AND P5, PT, R4, UR6, !P0 ;  /* 0x0000000604007c0c */ /* 0x000fe2000c7a1270 */
[----:B------:R-:W0:Y:S01]  /*56d80*/  LDCU UR6, c[0x0][0x39c] ;  /* 0x00007380ff0677ac */ /* 0x000e220008000800 */
[----:B------:R-:W-:-:S05]  /*56d90*/  VIADD R4, R0, 0x1f7 ;  /* 0x000001f700047836 */ /* 0x000fca0000000000 */
[----:B------:R-:W-:Y:S01]  /*56da0*/  ISETP.LT.AND P3, PT, R4, UR7, !P0 ;  /* 0x0000000704007c0c */ /* 0x000fe2000c761270 */
[----:B------:R-:W-:Y:S01]  /*56db0*/  VIADD R4, R0, 0x1f8 ;  /* 0x000001f800047836 */ /* 0x000fe20000000000 */
[----:B------:R-:W1:Y:S01]  /*56dc0*/  LDCU UR7, c[0x0][0x39c] ;  /* 0x00007380ff0777ac */ /* 0x000e620008000800 */
[----:B------:R-:W-:Y:S01]  /*56dd0*/  PRMT R3, R56, 0x9910, RZ ;  /* 0x0000991038037816 */ /* 0x000fe200000000ff */
[----:B------:R-:W-:Y:S02]  /*56de0*/  VIADD R2, R0, 0x1fa ;  /* 0x000001fa00027836 */ /* 0x000fe40000000000 */
[----:B0-----:R-:W-:Y:S01]  /*56df0*/  ISETP.LT.AND P2, PT, R4, UR6, !P0 ;  /* 0x0000000604007c0c */ /* 0x001fe2000c741270 */
[----:B------:R-:W0:Y:S01]  /*56e00*/  LDCU UR6, c[0x0][0x39c] ;  /* 0x00007380ff0677ac */ /* 0x000e220008000800 */
[----:B------:R-:W-:Y:S01]  /*56e10*/  VIADD R4, R0, 0x1f9 ;  /* 0x000001f900047836 */ /* 0x000fe20000000000 */
[----:B------:R-:W-:-:S04]  /*56e20*/  SHF.R.S32.HI R3, RZ, 0x8, R3 ;  /* 0x00000008ff037819 */ /* 0x000fc80000011403 */
[----:B-----5:R-:W-:Y:S01]  /*56e30*/  ISETP.LT.AND P6, PT, R4, UR4, !P0 ;  /* 0x0000000404007c0c */ /* 0x020fe2000c7c1270 */
[----:B------:R5:W-:Y:S01]  /*56e40*/  @P5 STG.E.U8 desc[UR42][R90.64], R3 ;  /* 0x000000035a005986 */ /* 0x000be2000c10112a */
[----:B------:R-:W0:Y:S01]  /*56e50*/  LDCU UR4, c[0x0][0x39c] ;  /* 0x00007380ff0477ac */ /* 0x000e220008000800 */
[----:B-1----:R-:W-:Y:S01]  /*56e60*/  ISETP.LT.AND P5, PT, R2, UR7, !P0 ;  /* 0x0000000702007c0c */ /* 0x002fe2000c7a1270 */
[----:B------:R-:W-:Y:S01]  /*56e70*/  VIADD R2, R0, 0x1fb ;  /* 0x000001fb00027836 */ /* 0x000fe20000000000 */
[----:B------:R-:W1:Y:S01]  /*56e80*/  LDCU UR7, c[0x0][0x39c] ;  /* 0x00007380ff0777ac */ /* 0x000e620008000800 */
[----:B--2---:R-:W-:-:S04]  /*56e90*/  F2FP.SATFINITE.E4M3.F32.PACK_AB_MERGE_C R59, R59, R58, RZ ;  /* 0x0000003a3b3b723e */ /* 0x004fc800048070ff */
[----:B------:R-:W-:Y:S01]  /*56ea0*/  PRMT R5, R59, 0x9910, RZ ;  /* 0x000099103b057816 */ /* 0x000fe200000000ff */
[----:B------:R-:W-:Y:S01]  /*56eb0*/  @P4 STG.E.U8 desc[UR42][R88.64], R59 ;  /* 0x0000003b58004986 */ /* 0x000fe2000c10112a */
[----:B0-----:R-:W-:Y:S01]  /*56ec0*/  ISETP.LT.AND P4, PT, R2, UR6, !P0 ;  /* 0x0000000602007c0c */ /* 0x001fe2000c781270 */
[----:B------:R-:W-:Y:S01]  /*56ed0*/  VIADD R2, R0, 0x1fc ;  /* 0x000001fc00027836 */ /* 0x000fe20000000000 */
[----:B------:R-:W-:-:S05]  /*56ee0*/  SHF.R.S32.HI R5, RZ, 0x8, R5 ;  /* 0x00000008ff057819 */ /* 0x000fca0000011405 */
[----:B------:R0:W-:Y:S01]  /*56ef0*/  @P3 STG.E.U8 desc[UR42][R86.64], R5 ;  /* 0x0000000556003986 */ /* 0x0001e2000c10112a */
[----:B------:R-:W-:Y:S01]  /*56f00*/  ISETP.LT.AND P3, PT, R2, UR8, !P0 ;  /* 0x0000000802007c0c */ /* 0x000fe2000c761270 */
[C---:B------:R-:W-:Y:S02]  /*56f10*/  VIADD R2, R0.reuse, 0x1fd ;  /* 0x000001fd00027836 */ /* 0x040fe40000000000 */
[----:B------:R-:W-:Y:S01]  /*56f20*/  VIADD R0, R0, 0x1fe ;  /* 0x000001fe00007836 */ /* 0x000fe20000000000 */
[----:B---3--:R-:W-:Y:S02]  /*56f30*/  F2FP.SATFINITE.E4M3.F32.PACK_AB_MERGE_C R61, R61, R60, RZ ;  /* 0x0000003c3d3d723e */ /* 0x008fe400048070ff */
[----:B----4-:R-:W-:-:S03]  /*56f40*/  F2FP.SATFINITE.E4M3.F32.PACK_AB_MERGE_C R63, R63, R62, RZ ;  /* 0x0000003e3f3f723e */ /* 0x010fc600048070ff */
[----:B------:R-:W-:Y:S01]  /*56f50*/  @P2 STG.E.U8 desc[UR42][R84.64], R61 ;  /* 0x0000003d54002986 */ /* 0x000fe2000c10112a */
[----:B------:R-:W-:Y:S02]  /*56f60*/  ISETP.LT.AND P2, PT, R2, UR4, !P0 ;  /* 0x0000000402007c0c */ /* 0x000fe4000c741270 */
[----:B-1----:R-:W-:Y:S02]  /*56f70*/  ISETP.LT.AND P0, PT, R0, UR7, !P0 ;  /* 0x0000000700007c0c */ /* 0x002fe4000c701270 */
[----:B------:R-:W-:Y:S02]  /*56f80*/  PRMT R0, R63, 0x9910, RZ ;  /* 0x000099103f007816 */ /* 0x000fe400000000ff */
[----:B-----5:R-:W-:-:S03]  /*56f90*/  PRMT R3, R61, 0x9910, RZ ;  /* 0x000099103d037816 */ /* 0x020fc600000000ff */
[----:B0-----:R-:W-:Y:S01]  /*56fa0*/  IMAD.MOV.U32 R5, RZ, RZ, R0 ;  /* 0x000000ffff057224 */ /* 0x001fe200078e0000 */
[----:B------:R-:W-:Y:S02]  /*56fb0*/  SHF.R.S32.HI R3, RZ, 0x8, R3 ;  /* 0x00000008ff037819 */ /* 0x000fe40000011403 */
[----:B------:R-:W-:Y:S02]  /*56fc0*/  F2FP.SATFINITE.E4M3.F32.PACK_AB_MERGE_C R65, R65, R64, RZ ;  /* 0x000000404141723e */ /* 0x000fe400048070ff */
[----:B------:R-:W-:Y:S02]  /*56fd0*/  F2FP.SATFINITE.E4M3.F32.PACK_AB_MERGE_C R67, R67, R66, RZ ;  /* 0x000000424343723e */ /* 0x000fe400048070ff */
[----:B------:R-:W-:Y:S02]  /*56fe0*/  PRMT R7, R65, 0x9910, RZ ;  /* 0x0000991041077816 */ /* 0x000fe400000000ff */
[----:B------:R-:W-:Y:S02]  /*56ff0*/  SHF.R.S32.HI R5, RZ, 0x8, R5 ;  /* 0x00000008ff057819 */ /* 0x000fe40000011405 */
[----:B------:R-:W-:Y:S01]  /*57000*/  PRMT R0, R67, 0x9910, RZ ;  /* 0x0000991043007816 */ /* 0x000fe200000000ff */
[----:B------:R0:W-:Y:S01]  /*57010*/  @P6 STG.E.U8 desc[UR42][R82.64], R3 ;  /* 0x0000000352006986 */ /* 0x0001e2000c10112a */
[----:B------:R-:W-:-:S03]  /*57020*/  SHF.R.S32.HI R7, RZ, 0x8, R7 ;  /* 0x00000008ff077819 */ /* 0x000fc60000011407 */
[----:B------:R1:W-:Y:S04]  /*57030*/  @P5 STG.E.U8 desc[UR42][R80.64], R63 ;  /* 0x0000003f50005986 */ /* 0x0003e8000c10112a */
[----:B------:R1:W-:Y:S01]  /*57040*/  @P4 STG.E.U8 desc[UR42][R78.64], R5 ;  /* 0x000000054e004986 */ /* 0x0003e2000c10112a */
[----:B0-----:R-:W-:-:S03]  /*57050*/  SHF.R.S32.HI R3, RZ, 0x8, R0 ;  /* 0x00000008ff037819 */ /* 0x001fc60000011400 */
[----:B------:R1:W-:Y:S04]  /*57060*/  @P3 STG.E.U8 desc[UR42][R76.64], R65 ;  /* 0x000000414c003986 */ /* 0x0003e8000c10112a */
[----:B------:R1:W-:Y:S04]  /*57070*/  @P2 STG.E.U8 desc[UR42][R74.64], R7 ;  /* 0x000000074a002986 */ /* 0x0003e8000c10112a */
[----:B------:R1:W-:Y:S04]  /*57080*/  @P0 STG.E.U8 desc[UR42][R72.64], R67 ;  /* 0x0000004348000986 */ /* 0x0003e8000c10112a */
[----:B------:R1:W-:Y:S01]  /*57090*/  @P1 STG.E.U8 desc[UR42][R70.64], R3 ;  /* 0x0000000346001986 */ /* 0x0003e2000c10112a */
[----:B------:R-:W-:Y:S06]  /*570a0*/  BAR.SYNC.DEFER_BLOCKING 0x0 ;  /* 0x0000000000007b1d */ /* 0x000fec0000010000 */
[----:B------:R-:W-:Y:S05]  /*570b0*/  BRA.U UP0, `(.L_x_19) ;  /* 0x0000000100a07547 */ /* 0x000fea000b800000 */
[----:B------:R-:W0:Y:S01]  /*570c0*/  S2UR UR6, SR_CgaCtaId ;  /* 0x00000000000679c3 */ /* 0x000e220000008800 */
[----:B------:R-:W-:Y:S01]  /*570d0*/  NOP ;  /* 0x0000000000007918 */ /* 0x000fe20000000000 */
[----:B------:R-:W-:Y:S01]  /*570e0*/  UMOV UR4, 0x50 ;  /* 0x0000005000047882 */ /* 0x000fe20000000000 */
[----:B------:R-:W-:Y:S02]  /*570f0*/  IMAD.U32 R0, RZ, RZ, UR5 ;  /* 0x00000005ff007e24 */ /* 0x000fe4000f8e00ff */
[----:B-1----:R-:W-:Y:S02]  /*57100*/  IMAD.MOV.U32 R3, RZ, RZ, 0xffff ;  /* 0x0000ffffff037424 */ /* 0x002fe400078e00ff */
[----:B------:R-:W-:Y:S01]  /*57110*/  IMAD.MOV.U32 R7, RZ, RZ, 0x1 ;  /* 0x00000001ff077424 */ /* 0x000fe200078e00ff */
[----:B------:R-:W-:-:S04]  /*57120*/  LOP3.LUT R0, R0, 0xffff, RZ, 0xc0, !PT ;  /* 0x0000ffff00007812 */ /* 0x000fc800078ec0ff */
[----:B------:R-:W-:-:S05]  /*57130*/  SHF.R.U32.HI R0, RZ, 0x5, R0 ;  /* 0x00000005ff007819 */ /* 0x000fca0000011600 */
[----:B------:R-:W-:Y:S01]  /*57140*/  VIADD R2, R0, 0x10 ;  /* 0x0000001000027836 */ /* 0x000fe20000000000 */
[----:B------:R-:W-:Y:S01]  /*57150*/  SHF.L.U32 R0, R3, R0, RZ ;  /* 0x0000000003007219 */ /* 0x000fe200000006ff */
[----:B0-----:R-:W-:-:S03]  /*57160*/  ULEA UR6, UR6, UR4, 0x18 ;  /* 0x0000000406067291 */ /* 0x001fc6000f8ec0ff */
[----:B------:R-:W-:-:S04]  /*57170*/  SHF.L.U32 R3, R7, R2, RZ ;  /* 0x0000000207037219 */ /* 0x000fc800000006ff */
[----:B------:R-:W-:Y:S02]  /*57180*/  LOP3.LUT R0, R3, R0, RZ, 0xfc, !PT ;  /* 0x0000000003007212 */ /* 0x000fe400078efcff */
[----:B------:R-:W0:Y:S02]  /*57190*/  LDS R5, [UR6] ;  /* 0x00000006ff057984 */ /* 0x000e240008000800 */
[C---:B------:R-:W-:Y:S02]  /*571a0*/  LOP3.LUT R2, R0.reuse, 0xffff, RZ, 0xc0, !PT ;  /* 0x0000ffff00027812 */ /* 0x040fe400078ec0ff */
[----:B0-----:R-:W-:-:S04]  /*571b0*/  LOP3.LUT R3, R0, 0xffff, R5, 0x80, !PT ;  /* 0x0000ffff00037812 */ /* 0x001fc800078e8005 */
[----:B------:R-:W-:-:S13]  /*571c0*/  ISETP.NE.AND P0, PT, R3, R2, PT ;  /* 0x000000020300720c */ /* 0x000fda0003f05270 */
[----:B------:R-:W-:Y:S05]  /*571d0*/  @P0 BRA `(.L_x_20) ;  /* 0x0000000000500947 */ /* 0x000fea0003800000 */
[----:B------:R-:W-:Y:S02]  /*571e0*/  SHF.R.U32.HI R5, RZ, 0x10, R5 ;  /* 0x00000010ff057819 */ /* 0x000fe40000011605 */
[----:B------:R-:W-:-:S04]  /*571f0*/  SHF.R.U32.HI R2, RZ, 0x10, R0 ;  /* 0x00000010ff027819 */ /* 0x000fc80000011600 */
[----:B------:R-:W-:-:S04]  /*57200*/  LOP3.LUT R5, R5, R2, RZ, 0xc0, !PT ;  /* 0x0000000205057212 */ /* 0x000fc800078ec0ff */
[----:B------:R-:W-:-:S13]  /*57210*/  ISETP.NE.AND P0, PT, R5, R2, PT ;  /* 0x000000020500720c */ /* 0x000fda0003f05270 */
[----:B------:R-:W-:Y:S05]  /*57220*/  @P0 BRA `(.L_x_21) ;  /* 0x0000000000300947 */ /* 0x000fea0003800000 */
[----:B------:R-:W-:Y:S01]  /*57230*/  R2UR UR4, R0 ;  /* 0x00000000000472ca */ /* 0x000fe200000e0000 */
[----:B------:R-:W-:Y:S01]  /*57240*/  VOTEU.ANY UR5, UPT, PT ;  /* 0x0000000000057886 */ /* 0x000fe200038e0100 */
[----:B------:R-:W0:Y:S01]  /*57250*/  S2R R0, SR_LANEID ;  /* 0x0000000000007919 */ /* 0x000e220000000000 */
[----:B------:R-:W-:-:S10]  /*57260*/  UFLO.U32 UR5, UR5 ;  /* 0x00000005000572bd */ /* 0x000fd400080e0000 */
[----:B------:R-:W-:-:S06]  /*57270*/  ULOP3.LUT UR4, URZ, UR4, URZ, 0x33, !UPT ;  /* 0x00000004ff047292 */ /* 0x000fcc000f8e33ff */
[----:B------:R-:W-:-:S04]  /*57280*/  IMAD.U32 R2, RZ, RZ, UR4 ;  /* 0x00000004ff027e24 */ /* 0x000fc8000f8e00ff */
[----:B------:R-:W1:Y:S02]  /*57290*/  REDUX UR7, R2 ;  /* 0x00000000020773c4 */ /* 0x000e640000000000 */
[----:B------:R2:W-:Y:S01]  /*572a0*/  UTCATOMSWS.AND URZ, UR4 ;  /* 0x0000000400ff79e3 */ /* 0x0005e20008000000 */
[----:B0-----:R-:W-:Y:S01]  /*572b0*/  ISETP.EQ.U32.AND P0, PT, R0, UR5, PT ;  /* 0x0000000500007c0c */ /* 0x001fe2000bf02070 */
[----:B-1----:R-:W-:-:S12]  /*572c0*/  IMAD.U32 R0, RZ, RZ, UR7 ;  /* 0x00000007ff007e24 */ /* 0x002fd8000f8e00ff */
[----:B------:R2:W-:Y:S01]  /*572d0*/  @P0 ATOMS.AND RZ, [UR6], R0 ;  /* 0x00000000ffff098c */ /* 0x0005e2000a800006 */
[----:B------:R-:W-:Y:S05]  /*572e0*/  BRA `(.L_x_19) ;  /* 0x0000000000147947 */ /* 0x000fea0003800000 */
.L_x_21:
[----:B------:R-:W-:-:S07]  /*572f0*/  MOV R2, 0x57310 ;  /* 0x0005731000027802 */ /* 0x000fce0000000f00 */
[----:B------:R-:W-:Y:S05]  /*57300*/  CALL.REL.NOINC `($__internal_0_$__cuda_sm10x_tcgen05_guardrail_trap_col_being_dealloced_not_returned_by_alloc) ;  /* 0x00000000005c7944 */ /* 0x000fea0003c00000 */
[----:B------:R-:W-:Y:S05]  /*57310*/  BRA `(.L_x_19) ;  /* 0x0000000000087947 */ /* 0x000fea0003800000 */
.L_x_20:
[----:B------:R-:W-:-:S07]  /*57320*/  MOV R2, 0x57340 ;  /* 0x0005734000027802 */ /* 0x000fce0000000f00 */
[----:B------:R-:W-:Y:S05]  /*57330*/  CALL.REL.NOINC `($__internal_2_$__cuda_sm10x_tcgen05_guardrail_trap_unallocated_columns_being_dealloced) ;  /* 0x0000000000687944 */ /* 0x000fea0003c00000 */
.L_x_19:
[----:B------:R-:W-:Y:S01]  /*57340*/  NOP ;  /* 0x0000000000007918 */ /* 0x000fe20000000000 */
[----:B--2---:R-:W-:Y:S05]  /*57350*/  EXIT ;  /* 0x000000000000794d */ /* 0x004fea0003800000 */
.L_x_7:
[----:B------:R-:W-:-:S07]  /*57360*/  IMAD.MOV.U32 R5, RZ, RZ, R4 ;  /* 0x000000ffff057224 */ /* 0x000fce00078e0004 */
.L_x_22:
[----:B0-----:R0:W1:Y:S02]  /*57370*/  SYNCS.PHASECHK.TRANS64.TRYWAIT P1, [R9+URZ], R5 ;  /* 0x00000005090075a7 */ /* 0x00106400080211ff */
[----:B-1----:R-:W-:Y:S05]  /*57380*/  @!P1 NANOSLEEP.SYNCS 0x989680 ;  /* 0x009896800000995d */ /* 0x002fea0003900000 */
[----:B------:R-:W1:Y:S02]  /*57390*/  @!P1 SYNCS.PHASECHK.TRANS64 P1, [R9+URZ], R5 ;  /* 0x00000005090095a7 */ /* 0x000e6400080210ff */
[----:B-1----:R-:W-:Y:S05]  /*573a0*/  @!P1 BRA `(.L_x_22) ;  /* 0xfffffffc00f09947 */ /* 0x002fea000383ffff */
[----:B------:R-:W-:Y:S05]  /*573b0*/  BRA `(.L_x_6) ;  /* 0xfffffa8c00dc7947 */ /* 0x000fea000383ffff */
.L_x_10:
[----:B------:R-:W-:-:S07]  /*573c0*/  IMAD.MOV.U32 R5, RZ, RZ, R4 ;  /* 0x000000ffff057224 */ /* 0x000fce00078e0004 */
.L_x_23:
[----:B0-----:R0:W1:Y:S02]  /*573d0*/  SYNCS.PHASECHK.TRANS64.TRYWAIT P0, [R9+URZ], R5 ;  /* 0x00000005090075a7 */ /* 0x00106400080011ff */
[----:B-1----:R-:W-:Y:S05]  /*573e0*/  @!P0 NANOSLEEP.SYNCS 0x989680 ;  /* 0x009896800000895d */ /* 0x002fea0003900000 */
[----:B------:R-:W1:Y:S02]  /*573f0*/  @!P0 SYNCS.PHASECHK.TRANS64 P0, [R9+URZ], R5 ;  /* 0x00000005090085a7 */ /* 0x000e6400080010ff */
[----:B-1----:R-:W-:Y:S05]  /*57400*/  @!P0 BRA `(.L_x_23) ;  /* 0xfffffffc00f08947 */ /* 0x002fea000383ffff */
[----:B------:R-:W-:Y:S05]  /*57410*/  BRA `(.L_x_9) ;  /* 0xfffffa9000407947 */ /* 0x000fea000383ffff */
.L_x_14:
[----:B------:R-:W1:Y:S02]  /*57420*/  SYNCS.PHASECHK.TRANS64.TRYWAIT P4, [UR76], R7 ;  /* 0x00000007ff0075a7 */ /* 0x000e64000808114c */
[----:B-1----:R-:W-:Y:S05]  /*57430*/  @!P4 BRA `(.L_x_14) ;  /* 0xfffffffc00f8c947 */ /* 0x002fea000383ffff */
[----:B------:R-:W-:Y:S05]  /*57440*/  BRA `(.L_x_24) ;  /* 0xfffffd2000647947 */ /* 0x000fea000383ffff */
.L_x_18:
[----:B------:R-:W0:Y:S02]  /*57450*/  SYNCS.PHASECHK.TRANS64.TRYWAIT P2, [UR76], R30 ;  /* 0x0000001eff0075a7 */ /* 0x000e24000804114c */
[----:B0-----:R-:W-:Y:S05]  /*57460*/  @!P2 BRA `(.L_x_18) ;  /* 0xfffffffc00f8a947 */ /* 0x001fea000383ffff */
[----:B------:R-:W-:Y:S05]  /*57470*/  BRA `(.L_x_17) ;  /* 0xfffffe7c00207947 */ /* 0x000fea000383ffff */
        .weak           $__internal_0_$__cuda_sm10x_tcgen05_guardrail_trap_col_being_dealloced_not_returned_by_alloc
        .type           $__internal_0_$__cuda_sm10x_tcgen05_guardrail_trap_col_being_dealloced_not_returned_by_alloc,@function
        .size           $__internal_0_$__cuda_sm10x_tcgen05_guardrail_trap_col_being_dealloced_not_returned_by_alloc,($__internal_1_$__cuda_sm10x_tcgen05_guardrail_trap_phase_invalid_during_alloc - $__internal_0_$__cuda_sm10x_tcgen05_guardrail_trap_col_being_dealloced_not_returned_by_alloc)
$__internal_0_$__cuda_sm10x_tcgen05_guardrail_trap_col_being_dealloced_not_returned_by_alloc:
[----:B------:R-:W-:Y:S05]  /*57480*/  BPT.TRAP 0x1 ;  /* 0x000000040000795c */ /* 0x000fea0000300000 */
[----:B------:R-:W-:-:S04]  /*57490*/  IMAD.MOV.U32 R3, RZ, RZ, 0x0 ;  /* 0x00000000ff037424 */ /* 0x000fc800078e00ff */
[----:B------:R-:W-:Y:S05]  /*574a0*/  RET.REL.NODEC R2 `(matmul_kernel) ;  /* 0xfffffa8802d47950 */ /* 0x000fea0003c3ffff */
        .weak           $__internal_1_$__cuda_sm10x_tcgen05_guardrail_trap_phase_invalid_during_alloc
        .type           $__internal_1_$__cuda_sm10x_tcgen05_guardrail_trap_phase_invalid_during_alloc,@function
        .size           $__internal_1_$__cuda_sm10x_tcgen05_guardrail_trap_phase_invalid_during_alloc,($__internal_2_$__cuda_sm10x_tcgen05_guardrail_trap_unallocated_columns_being_dealloced - $__internal_1_$__cuda_sm10x_tcgen05_guardrail_trap_phase_invalid_during_alloc)
$__internal_1_$__cuda_sm10x_tcgen05_guardrail_trap_phase_invalid_during_alloc:
[----:B------:R-:W-:Y:S05]  /*574b0*/  BPT.TRAP 0x1 ;  /* 0x000000040000795c */ /* 0x000fea0000300000 */
[----:B------:R-:W-:-:S04]  /*574c0*/  IMAD.MOV.U32 R5, RZ, RZ, 0x0 ;  /* 0x00000000ff057424 */ /* 0x000fc800078e00ff */
[----:B------:R-:W-:Y:S05]  /*574d0*/  RET.REL.NODEC R4 `(matmul_kernel) ;  /* 0xfffffa8804c87950 */ /* 0x000fea0003c3ffff */
        .weak           $__internal_2_$__cuda_sm10x_tcgen05_guardrail_trap_unallocated_columns_being_dealloced
        .type           $__internal_2_$__cuda_sm10x_tcgen05_guardrail_trap_unallocated_columns_being_dealloced,@function
        .size           $__internal_2_$__cuda_sm10x_tcgen05_guardrail_trap_unallocated_columns_being_dealloced,(.L_x_28 - $__internal_2_$__cuda_sm10x_tcgen05_guardrail_trap_unallocated_columns_being_dealloced)
$__internal_2_$__cuda_sm10x_tcgen05_guardrail_trap_unallocated_columns_being_dealloced:
[----:B------:R-:W-:Y:S05]  /*574e0*/  BPT.TRAP 0x1 ;  /* 0x000000040000795c */ /* 0x000fea0000300000 */
[----:B------:R-:W-:-:S04]  /*574f0*/  IMAD.MOV.U32 R3, RZ, RZ, 0x0 ;  /* 0x00000000ff037424 */ /* 0x000fc800078e00ff */
[----:B------:R-:W-:Y:S05]  /*57500*/  RET.REL.NODEC R2 `(matmul_kernel) ;  /* 0xfffffa8802bc7950 */ /* 0x000fea0003c3ffff */
.L_x_25:
[----:B------:R-:W-:-:S00]  /*57510*/  BRA `(.L_x_25) ;  /* 0xfffffffc00fc7947 */ /* 0x000fc0000383ffff */
[----:B------:R-:W-:-:S00]  /*57520*/  NOP ;  /* 0x0000000000007918 */ /* 0x000fc00000000000 */
        /* <DEDUP_REMOVED lines=13> */
.L_x_28:


//--------------------- .nv.shared.matmul_kernel  --------------------------
	.section	.nv.shared.matmul_kernel,"aw",@nobits
	.sectionflags	@""
	.align	16
	.zero		1024


//--------------------- .nv.shared.reserved.0     --------------------------
	.section	.nv.shared.reserved.0,"aw",@nobits
	.align	8
	.weak		__nv_reservedSMEM_offset_0_alias
	.size		__nv_reservedSMEM_offset_0_alias, 0, 64
	.other		__nv_reservedSMEM_offset_0_alias,@"STO_CUDA_RESERVED_SHARED STV_DEFAULT"
__nv_reservedSMEM_offset_0_alias:
	.zero		0
.nv.shared.reserved.0:
	.zero		64
	.weak		__nv_reservedSMEM_allocation_phase
	.type		__nv_reservedSMEM_allocation_phase,@object
	.size		__nv_reservedSMEM_allocation_phase,(.L_0 - __nv_reservedSMEM_allocation_phase)
__nv_reservedSMEM_allocation_phase:
	.zero		1
.L_0:
	.zero		7
	.weak		__nv_reservedSMEM_devtool_atexit_pc
	.type		__nv_reservedSMEM_devtool_atexit_pc,@object
	.size		__nv_reservedSMEM_devtool_atexit_pc,(__nv_reservedSMEM_allocation_mask - __nv_reservedSMEM_devtool_atexit_pc)
__nv_reservedSMEM_devtool_atexit_pc:
	.zero		8
	.weak		__nv_reservedSMEM_allocation_mask
	.type		__nv_reservedSMEM_allocation_mask,@object
	.size		__nv_reservedSMEM_allocation_mask,(.L_2 - __nv_reservedSMEM_allocation_mask)
__nv_reservedSMEM_allocation_mask:
	.zero		4
.L_2:
	.zero		4
	.weak		__nv_reservedSMEM_tmem_allocation_pipeline_mbarrier
	.type		__nv_reservedSMEM_tmem_allocation_pipeline_mbarrier,@object
	.size		__nv_reservedSMEM_tmem_allocation_pipeline_mbarrier,(__nv_reservedSMEM_tmem_allocation_pipeline_mbarrier_parity - __nv_reservedSMEM_tmem_allocation_pipeline_mbarrier)
__nv_reservedSMEM_tmem_allocation_pipeline_mbarrier:
	.zero		8
	.weak		__nv_reservedSMEM_tmem_allocation_pipeline_mbarrier_parity
	.type		__nv_reservedSMEM_tmem_allocation_pipeline_mbarrier_parity,@object
	.size		__nv_reservedSMEM_tmem_allocation_pipeline_mbarrier_parity,(.L_4 - __nv_reservedSMEM_tmem_allocation_pipeline_mbarrier_parity)
__nv_reservedSMEM_tmem_allocation_pipeline_mbarrier_parity:
	.zero		4
.L_4:


//--------------------- .nv.constant0.matmul_kernel --------------------------
	.section	.nv.constant0.matmul_kernel,"a",@progbits
	.sectionflags	@""
	.align	4
.nv.constant0.matmul_kernel:
	.zero		976


//--------------------- SYMBOLS --------------------------

	.type		.nv.reservedSmem.offset0,@object
	.size		.nv.reservedSmem.offset0,0x4
	.type		.nv.reservedSmem.cap,@object
	.size		.nv.reservedSmem.cap,0x4
